//
// Generated by NVIDIA NVVM Compiler
//
// Compiler Build ID: CL-36424714
// Cuda compilation tools, release 13.0, V13.0.88
// Based on NVVM 20.0.0
//

.version 9.0
.target sm_100
.address_size 64

	// .globl	_Z13gather_valuesPdS_Pii
.func  (.param .b64 func_retval0) __internal_accurate_pow
(
	.param .b64 __internal_accurate_pow_param_0,
	.param .b64 __internal_accurate_pow_param_1
)
;
// _ZZ11blockReduceIfET_S0_PFS0_S0_ES0_E6shared has been demoted
// _ZZ11blockReduceIdET_S0_PFS0_S0_ES0_E6shared has been demoted

.visible .entry _Z13gather_valuesPdS_Pii(
	.param .u64 .ptr .align 1 _Z13gather_valuesPdS_Pii_param_0,
	.param .u64 .ptr .align 1 _Z13gather_valuesPdS_Pii_param_1,
	.param .u64 .ptr .align 1 _Z13gather_valuesPdS_Pii_param_2,
	.param .u32 _Z13gather_valuesPdS_Pii_param_3
)
{
	.reg .pred 	%p<2>;
	.reg .b32 	%r<7>;
	.reg .b64 	%rd<13>;
	.reg .b64 	%fd<2>;

	ld.param.u64 	%rd1, [_Z13gather_valuesPdS_Pii_param_0];
	ld.param.u64 	%rd2, [_Z13gather_valuesPdS_Pii_param_1];
	ld.param.u64 	%rd3, [_Z13gather_valuesPdS_Pii_param_2];
	ld.param.u32 	%r2, [_Z13gather_valuesPdS_Pii_param_3];
	mov.u32 	%r3, %ctaid.x;
	mov.u32 	%r4, %ntid.x;
	mov.u32 	%r5, %tid.x;
	mad.lo.s32 	%r1, %r3, %r4, %r5;
	setp.ge.s32 	%p1, %r1, %r2;
	@%p1 bra 	$L__BB0_2;
	cvta.to.global.u64 	%rd4, %rd3;
	cvta.to.global.u64 	%rd5, %rd1;
	cvta.to.global.u64 	%rd6, %rd2;
	mul.wide.s32 	%rd7, %r1, 4;
	add.s64 	%rd8, %rd4, %rd7;
	ld.global.u32 	%r6, [%rd8];
	mul.wide.s32 	%rd9, %r6, 8;
	add.s64 	%rd10, %rd5, %rd9;
	ld.global.f64 	%fd1, [%rd10];
	mul.wide.s32 	%rd11, %r1, 8;
	add.s64 	%rd12, %rd6, %rd11;
	st.global.f64 	[%rd12], %fd1;
$L__BB0_2:
	ret;

}
	// .globl	_Z9stats_gpuPdPciiP6Region
.visible .entry _Z9stats_gpuPdPciiP6Region(
	.param .u64 .ptr .align 1 _Z9stats_gpuPdPciiP6Region_param_0,
	.param .u64 .ptr .align 1 _Z9stats_gpuPdPciiP6Region_param_1,
	.param .u32 _Z9stats_gpuPdPciiP6Region_param_2,
	.param .u32 _Z9stats_gpuPdPciiP6Region_param_3,
	.param .u64 .ptr .align 1 _Z9stats_gpuPdPciiP6Region_param_4
)
{
	.reg .pred 	%p<234>;
	.reg .b16 	%rs<6>;
	.reg .b32 	%r<295>;
	.reg .b32 	%f<107>;
	.reg .b64 	%rd<32>;
	.reg .b64 	%fd<231>;
	// demoted variable
	.shared .align 4 .b8 _ZZ11blockReduceIfET_S0_PFS0_S0_ES0_E6shared[128];
	// demoted variable
	.shared .align 8 .b8 _ZZ11blockReduceIdET_S0_PFS0_S0_ES0_E6shared[256];
	ld.param.u64 	%rd9, [_Z9stats_gpuPdPciiP6Region_param_0];
	ld.param.u32 	%r29, [_Z9stats_gpuPdPciiP6Region_param_3];
	ld.param.u64 	%rd11, [_Z9stats_gpuPdPciiP6Region_param_4];
	cvta.to.global.u64 	%rd1, %rd11;
	mov.u32 	%r1, %ctaid.x;
	mov.u32 	%r2, %tid.x;
	setp.ge.s32 	%p18, %r2, %r29;
	mov.f64 	%fd212, 0d0000000000000000;
	mov.f32 	%f96, 0f501502F9;
	mov.f32 	%f95, 0f00000000;
	mov.f32 	%f97, %f95;
	mov.f64 	%fd213, %fd212;
	@%p18 bra 	$L__BB1_11;
	mul.lo.s32 	%r3, %r29, %r1;
	mul.wide.u32 	%rd12, %r1, 168;
	add.s64 	%rd13, %rd1, %rd12;
	add.s64 	%rd2, %rd13, 164;
	cvta.to.global.u64 	%rd3, %rd9;
	mov.f32 	%f96, 0f501502F9;
	mov.f32 	%f97, 0f00000000;
	mov.f64 	%fd213, 0d0000000000000000;
	mov.u32 	%r54, %ntid.x;
	mov.u32 	%r294, %r2;
	mov.f64 	%fd212, %fd213;
	mov.f32 	%f95, %f97;
$L__BB1_2:
	ld.param.u64 	%rd31, [_Z9stats_gpuPdPciiP6Region_param_1];
	add.s32 	%r30, %r294, %r3;
	cvt.s64.s32 	%rd14, %r30;
	cvta.to.global.u64 	%rd15, %rd31;
	add.s64 	%rd16, %rd15, %rd14;
	ld.global.u8 	%rs2, [%rd16];
	setp.eq.s16 	%p19, %rs2, 0;
	@%p19 bra 	$L__BB1_10;
	mul.wide.s32 	%rd17, %r294, 8;
	add.s64 	%rd18, %rd3, %rd17;
	ld.global.f64 	%fd78, [%rd18];
	cvt.rn.f32.f64 	%f4, %fd78;
	setp.gt.f32 	%p20, %f96, %f4;
	selp.f32 	%f96, %f4, %f96, %p20;
	setp.lt.f32 	%p21, %f95, %f4;
	selp.f32 	%f95, %f4, %f95, %p21;
	add.f32 	%f97, %f97, %f4;
	setp.leu.f32 	%p22, %f4, 0f00000000;
	@%p22 bra 	$L__BB1_10;
	cvt.f64.f32 	%fd3, %f4;
	ld.global.u32 	%r5, [%rd2];
	cvt.rn.f64.s32 	%fd79, %r5;
	{
	.reg .b32 %temp; 
	mov.b64 	{%temp, %r6}, %fd3;
	}
	{
	.reg .b32 %temp; 
	mov.b64 	{%temp, %r7}, %fd79;
	}
	shr.u32 	%r31, %r7, 20;
	and.b32  	%r32, %r31, 2047;
	add.s32 	%r33, %r32, -1012;
	mov.b64 	%rd19, %fd79;
	shl.b64 	%rd20, %rd19, %r33;
	setp.eq.s64 	%p23, %rd20, -9223372036854775808;
	{ // callseq 0, 0
	.param .b64 param0;
	st.param.f64 	[param0], %fd3;
	.param .b64 param1;
	st.param.f64 	[param1], %fd79;
	.param .b64 retval0;
	call.uni (retval0), 
	__internal_accurate_pow, 
	(
	param0, 
	param1
	);
	ld.param.f64 	%fd80, [retval0];
	} // callseq 0
	setp.lt.s32 	%p24, %r6, 0;
	and.pred  	%p1, %p24, %p23;
	neg.f64 	%fd82, %fd80;
	selp.f64 	%fd210, %fd82, %fd80, %p1;
	add.f64 	%fd83, %fd3, %fd79;
	{
	.reg .b32 %temp; 
	mov.b64 	{%temp, %r34}, %fd83;
	}
	and.b32  	%r35, %r34, 2146435072;
	setp.ne.s32 	%p25, %r35, 2146435072;
	setp.neu.f32 	%p26, %f4, 0f7F800000;
	or.pred  	%p27, %p26, %p25;
	@%p27 bra 	$L__BB1_6;
	setp.lt.s32 	%p28, %r7, 0;
	selp.b32 	%r36, 0, 2146435072, %p28;
	and.b32  	%r37, %r7, 2147483647;
	setp.ne.s32 	%p29, %r37, 1071644672;
	or.b32  	%r38, %r36, -2147483648;
	selp.b32 	%r39, %r38, %r36, %p29;
	selp.b32 	%r40, %r39, %r36, %p1;
	mov.b32 	%r41, 0;
	mov.b64 	%fd210, {%r41, %r40};
$L__BB1_6:
	setp.eq.f32 	%p30, %f4, 0f3F800000;
	setp.eq.s32 	%p31, %r5, 0;
	or.pred  	%p2, %p30, %p31;
	selp.f64 	%fd84, 0d3FF0000000000000, %fd210, %p2;
	add.f64 	%fd212, %fd212, %fd84;
	ld.global.u8 	%rs3, [%rd2+-59];
	setp.eq.s16 	%p32, %rs3, 0;
	@%p32 bra 	$L__BB1_10;
	neg.s32 	%r42, %r5;
	cvt.rn.f64.s32 	%fd85, %r42;
	{
	.reg .b32 %temp; 
	mov.b64 	{%temp, %r8}, %fd85;
	}
	shr.u32 	%r43, %r8, 20;
	and.b32  	%r44, %r43, 2047;
	add.s32 	%r45, %r44, -1012;
	mov.b64 	%rd22, %fd85;
	shl.b64 	%rd23, %rd22, %r45;
	setp.eq.s64 	%p35, %rd23, -9223372036854775808;
	{ // callseq 1, 0
	.param .b64 param0;
	st.param.f64 	[param0], %fd3;
	.param .b64 param1;
	st.param.f64 	[param1], %fd85;
	.param .b64 retval0;
	call.uni (retval0), 
	__internal_accurate_pow, 
	(
	param0, 
	param1
	);
	ld.param.f64 	%fd86, [retval0];
	} // callseq 1
	and.pred  	%p3, %p24, %p35;
	neg.f64 	%fd88, %fd86;
	selp.f64 	%fd211, %fd88, %fd86, %p3;
	add.f64 	%fd89, %fd3, %fd85;
	{
	.reg .b32 %temp; 
	mov.b64 	{%temp, %r46}, %fd89;
	}
	and.b32  	%r47, %r46, 2146435072;
	setp.ne.s32 	%p36, %r47, 2146435072;
	or.pred  	%p37, %p26, %p36;
	@%p37 bra 	$L__BB1_9;
	setp.lt.s32 	%p38, %r8, 0;
	selp.b32 	%r48, 0, 2146435072, %p38;
	and.b32  	%r49, %r8, 2147483647;
	setp.ne.s32 	%p39, %r49, 1071644672;
	or.b32  	%r50, %r48, -2147483648;
	selp.b32 	%r51, %r50, %r48, %p39;
	selp.b32 	%r52, %r51, %r48, %p3;
	mov.b32 	%r53, 0;
	mov.b64 	%fd211, {%r53, %r52};
$L__BB1_9:
	selp.f64 	%fd90, 0d3FF0000000000000, %fd211, %p2;
	add.f64 	%fd213, %fd213, %fd90;
$L__BB1_10:
	add.s32 	%r294, %r294, %r54;
	setp.lt.s32 	%p40, %r294, %r29;
	@%p40 bra 	$L__BB1_2;
$L__BB1_11:
	and.b32  	%r10, %r2, 31;
	shr.u32 	%r11, %r2, 5;
	mov.b32 	%r55, %f96;
	shfl.sync.down.b32	%r56|%p41, %r55, 16, 31, -1;
	mov.b32 	%f33, %r56;
	setp.gt.f32 	%p42, %f96, %f33;
	selp.f32 	%f34, %f33, %f96, %p42;
	mov.b32 	%r57, %f34;
	shfl.sync.down.b32	%r58|%p43, %r57, 8, 31, -1;
	mov.b32 	%f35, %r58;
	setp.gt.f32 	%p44, %f34, %f35;
	selp.f32 	%f36, %f35, %f34, %p44;
	mov.b32 	%r59, %f36;
	shfl.sync.down.b32	%r60|%p45, %r59, 4, 31, -1;
	mov.b32 	%f37, %r60;
	setp.gt.f32 	%p46, %f36, %f37;
	selp.f32 	%f38, %f37, %f36, %p46;
	mov.b32 	%r61, %f38;
	shfl.sync.down.b32	%r62|%p47, %r61, 2, 31, -1;
	mov.b32 	%f39, %r62;
	setp.gt.f32 	%p48, %f38, %f39;
	selp.f32 	%f40, %f39, %f38, %p48;
	mov.b32 	%r63, %f40;
	shfl.sync.down.b32	%r64|%p49, %r63, 1, 31, -1;
	mov.b32 	%f41, %r64;
	setp.gt.f32 	%p50, %f40, %f41;
	selp.f32 	%f14, %f41, %f40, %p50;
	setp.ne.s32 	%p51, %r10, 0;
	shl.b32 	%r65, %r11, 2;
	mov.u32 	%r66, _ZZ11blockReduceIfET_S0_PFS0_S0_ES0_E6shared;
	add.s32 	%r12, %r66, %r65;
	@%p51 bra 	$L__BB1_13;
	st.shared.f32 	[%r12], %f14;
$L__BB1_13:
	bar.sync 	0;
	mov.u32 	%r67, %ntid.x;
	shr.u32 	%r13, %r67, 5;
	setp.ge.u32 	%p52, %r2, %r13;
	shl.b32 	%r68, %r10, 2;
	add.s32 	%r14, %r66, %r68;
	mov.f32 	%f102, 0f501502F9;
	@%p52 bra 	$L__BB1_15;
	ld.shared.f32 	%f102, [%r14];
$L__BB1_15:
	setp.gt.u32 	%p53, %r2, 31;
	@%p53 bra 	$L__BB1_17;
	mov.b32 	%r70, %f102;
	shfl.sync.down.b32	%r71|%p54, %r70, 16, 31, -1;
	mov.b32 	%f43, %r71;
	setp.gt.f32 	%p55, %f102, %f43;
	selp.f32 	%f44, %f43, %f102, %p55;
	mov.b32 	%r72, %f44;
	shfl.sync.down.b32	%r73|%p56, %r72, 8, 31, -1;
	mov.b32 	%f45, %r73;
	setp.gt.f32 	%p57, %f44, %f45;
	selp.f32 	%f46, %f45, %f44, %p57;
	mov.b32 	%r74, %f46;
	shfl.sync.down.b32	%r75|%p58, %r74, 4, 31, -1;
	mov.b32 	%f47, %r75;
	setp.gt.f32 	%p59, %f46, %f47;
	selp.f32 	%f48, %f47, %f46, %p59;
	mov.b32 	%r76, %f48;
	shfl.sync.down.b32	%r77|%p60, %r76, 2, 31, -1;
	mov.b32 	%f49, %r77;
	setp.gt.f32 	%p61, %f48, %f49;
	selp.f32 	%f50, %f49, %f48, %p61;
	mov.b32 	%r78, %f50;
	shfl.sync.down.b32	%r79|%p62, %r78, 1, 31, -1;
	mov.b32 	%f51, %r79;
	setp.gt.f32 	%p63, %f50, %f51;
	selp.f32 	%f102, %f51, %f50, %p63;
$L__BB1_17:
	setp.ne.s32 	%p64, %r10, 0;
	mov.b32 	%r80, %f95;
	shfl.sync.down.b32	%r81|%p65, %r80, 16, 31, -1;
	mov.b32 	%f52, %r81;
	setp.lt.f32 	%p66, %f95, %f52;
	selp.f32 	%f53, %f52, %f95, %p66;
	mov.b32 	%r82, %f53;
	shfl.sync.down.b32	%r83|%p67, %r82, 8, 31, -1;
	mov.b32 	%f54, %r83;
	setp.lt.f32 	%p68, %f53, %f54;
	selp.f32 	%f55, %f54, %f53, %p68;
	mov.b32 	%r84, %f55;
	shfl.sync.down.b32	%r85|%p69, %r84, 4, 31, -1;
	mov.b32 	%f56, %r85;
	setp.lt.f32 	%p70, %f55, %f56;
	selp.f32 	%f57, %f56, %f55, %p70;
	mov.b32 	%r86, %f57;
	shfl.sync.down.b32	%r87|%p71, %r86, 2, 31, -1;
	mov.b32 	%f58, %r87;
	setp.lt.f32 	%p72, %f57, %f58;
	selp.f32 	%f59, %f58, %f57, %p72;
	mov.b32 	%r88, %f59;
	shfl.sync.down.b32	%r89|%p73, %r88, 1, 31, -1;
	mov.b32 	%f60, %r89;
	setp.lt.f32 	%p74, %f59, %f60;
	selp.f32 	%f19, %f60, %f59, %p74;
	@%p64 bra 	$L__BB1_19;
	st.shared.f32 	[%r12], %f19;
$L__BB1_19:
	setp.ge.u32 	%p75, %r2, %r13;
	bar.sync 	0;
	mov.f32 	%f104, 0f00000000;
	@%p75 bra 	$L__BB1_21;
	ld.shared.f32 	%f104, [%r14];
$L__BB1_21:
	setp.gt.u32 	%p76, %r2, 31;
	@%p76 bra 	$L__BB1_23;
	mov.b32 	%r90, %f104;
	shfl.sync.down.b32	%r91|%p77, %r90, 16, 31, -1;
	mov.b32 	%f62, %r91;
	setp.lt.f32 	%p78, %f104, %f62;
	selp.f32 	%f63, %f62, %f104, %p78;
	mov.b32 	%r92, %f63;
	shfl.sync.down.b32	%r93|%p79, %r92, 8, 31, -1;
	mov.b32 	%f64, %r93;
	setp.lt.f32 	%p80, %f63, %f64;
	selp.f32 	%f65, %f64, %f63, %p80;
	mov.b32 	%r94, %f65;
	shfl.sync.down.b32	%r95|%p81, %r94, 4, 31, -1;
	mov.b32 	%f66, %r95;
	setp.lt.f32 	%p82, %f65, %f66;
	selp.f32 	%f67, %f66, %f65, %p82;
	mov.b32 	%r96, %f67;
	shfl.sync.down.b32	%r97|%p83, %r96, 2, 31, -1;
	mov.b32 	%f68, %r97;
	setp.lt.f32 	%p84, %f67, %f68;
	selp.f32 	%f69, %f68, %f67, %p84;
	mov.b32 	%r98, %f69;
	shfl.sync.down.b32	%r99|%p85, %r98, 1, 31, -1;
	mov.b32 	%f70, %r99;
	setp.lt.f32 	%p86, %f69, %f70;
	selp.f32 	%f104, %f70, %f69, %p86;
$L__BB1_23:
	setp.ne.s32 	%p87, %r10, 0;
	mov.b32 	%r100, %f97;
	shfl.sync.down.b32	%r101|%p88, %r100, 16, 31, -1;
	mov.b32 	%f71, %r101;
	add.f32 	%f72, %f97, %f71;
	mov.b32 	%r102, %f72;
	shfl.sync.down.b32	%r103|%p89, %r102, 8, 31, -1;
	mov.b32 	%f73, %r103;
	add.f32 	%f74, %f72, %f73;
	mov.b32 	%r104, %f74;
	shfl.sync.down.b32	%r105|%p90, %r104, 4, 31, -1;
	mov.b32 	%f75, %r105;
	add.f32 	%f76, %f74, %f75;
	mov.b32 	%r106, %f76;
	shfl.sync.down.b32	%r107|%p91, %r106, 2, 31, -1;
	mov.b32 	%f77, %r107;
	add.f32 	%f78, %f76, %f77;
	mov.b32 	%r108, %f78;
	shfl.sync.down.b32	%r109|%p92, %r108, 1, 31, -1;
	mov.b32 	%f79, %r109;
	add.f32 	%f24, %f78, %f79;
	@%p87 bra 	$L__BB1_25;
	st.shared.f32 	[%r12], %f24;
$L__BB1_25:
	setp.ge.u32 	%p93, %r2, %r13;
	bar.sync 	0;
	mov.f32 	%f106, 0f00000000;
	@%p93 bra 	$L__BB1_27;
	ld.shared.f32 	%f106, [%r14];
$L__BB1_27:
	setp.gt.u32 	%p94, %r2, 31;
	@%p94 bra 	$L__BB1_29;
	mov.b32 	%r110, %f106;
	shfl.sync.down.b32	%r111|%p95, %r110, 16, 31, -1;
	mov.b32 	%f81, %r111;
	add.f32 	%f82, %f106, %f81;
	mov.b32 	%r112, %f82;
	shfl.sync.down.b32	%r113|%p96, %r112, 8, 31, -1;
	mov.b32 	%f83, %r113;
	add.f32 	%f84, %f82, %f83;
	mov.b32 	%r114, %f84;
	shfl.sync.down.b32	%r115|%p97, %r114, 4, 31, -1;
	mov.b32 	%f85, %r115;
	add.f32 	%f86, %f84, %f85;
	mov.b32 	%r116, %f86;
	shfl.sync.down.b32	%r117|%p98, %r116, 2, 31, -1;
	mov.b32 	%f87, %r117;
	add.f32 	%f88, %f86, %f87;
	mov.b32 	%r118, %f88;
	shfl.sync.down.b32	%r119|%p99, %r118, 1, 31, -1;
	mov.b32 	%f89, %r119;
	add.f32 	%f106, %f88, %f89;
$L__BB1_29:
	setp.ne.s32 	%p100, %r10, 0;
	// begin inline asm
	mov.b64 {%r120,%r121}, %fd212;
	// end inline asm
	shfl.sync.down.b32	%r123|%p101, %r121, 16, 31, -1;
	shfl.sync.down.b32	%r122|%p102, %r120, 16, 31, -1;
	// begin inline asm
	mov.b64 %fd92, {%r122,%r123};
	// end inline asm
	add.f64 	%fd93, %fd212, %fd92;
	// begin inline asm
	mov.b64 {%r124,%r125}, %fd93;
	// end inline asm
	shfl.sync.down.b32	%r127|%p103, %r125, 8, 31, -1;
	shfl.sync.down.b32	%r126|%p104, %r124, 8, 31, -1;
	// begin inline asm
	mov.b64 %fd94, {%r126,%r127};
	// end inline asm
	add.f64 	%fd95, %fd93, %fd94;
	// begin inline asm
	mov.b64 {%r128,%r129}, %fd95;
	// end inline asm
	shfl.sync.down.b32	%r131|%p105, %r129, 4, 31, -1;
	shfl.sync.down.b32	%r130|%p106, %r128, 4, 31, -1;
	// begin inline asm
	mov.b64 %fd96, {%r130,%r131};
	// end inline asm
	add.f64 	%fd97, %fd95, %fd96;
	// begin inline asm
	mov.b64 {%r132,%r133}, %fd97;
	// end inline asm
	shfl.sync.down.b32	%r135|%p107, %r133, 2, 31, -1;
	shfl.sync.down.b32	%r134|%p108, %r132, 2, 31, -1;
	// begin inline asm
	mov.b64 %fd98, {%r134,%r135};
	// end inline asm
	add.f64 	%fd99, %fd97, %fd98;
	// begin inline asm
	mov.b64 {%r136,%r137}, %fd99;
	// end inline asm
	shfl.sync.down.b32	%r139|%p109, %r137, 1, 31, -1;
	shfl.sync.down.b32	%r138|%p110, %r136, 1, 31, -1;
	// begin inline asm
	mov.b64 %fd100, {%r138,%r139};
	// end inline asm
	add.f64 	%fd16, %fd99, %fd100;
	shl.b32 	%r140, %r11, 3;
	mov.u32 	%r141, _ZZ11blockReduceIdET_S0_PFS0_S0_ES0_E6shared;
	add.s32 	%r15, %r141, %r140;
	@%p100 bra 	$L__BB1_31;
	st.shared.f64 	[%r15], %fd16;
$L__BB1_31:
	setp.ge.u32 	%p111, %r2, %r13;
	bar.sync 	0;
	shl.b32 	%r142, %r10, 3;
	add.s32 	%r16, %r141, %r142;
	mov.f64 	%fd217, 0d0000000000000000;
	@%p111 bra 	$L__BB1_33;
	ld.shared.f64 	%fd217, [%r16];
$L__BB1_33:
	setp.gt.u32 	%p112, %r2, 31;
	@%p112 bra 	$L__BB1_35;
	// begin inline asm
	mov.b64 {%r144,%r145}, %fd217;
	// end inline asm
	shfl.sync.down.b32	%r147|%p113, %r145, 16, 31, -1;
	shfl.sync.down.b32	%r146|%p114, %r144, 16, 31, -1;
	// begin inline asm
	mov.b64 %fd103, {%r146,%r147};
	// end inline asm
	add.f64 	%fd104, %fd217, %fd103;
	// begin inline asm
	mov.b64 {%r148,%r149}, %fd104;
	// end inline asm
	shfl.sync.down.b32	%r151|%p115, %r149, 8, 31, -1;
	shfl.sync.down.b32	%r150|%p116, %r148, 8, 31, -1;
	// begin inline asm
	mov.b64 %fd105, {%r150,%r151};
	// end inline asm
	add.f64 	%fd106, %fd104, %fd105;
	// begin inline asm
	mov.b64 {%r152,%r153}, %fd106;
	// end inline asm
	shfl.sync.down.b32	%r155|%p117, %r153, 4, 31, -1;
	shfl.sync.down.b32	%r154|%p118, %r152, 4, 31, -1;
	// begin inline asm
	mov.b64 %fd107, {%r154,%r155};
	// end inline asm
	add.f64 	%fd108, %fd106, %fd107;
	// begin inline asm
	mov.b64 {%r156,%r157}, %fd108;
	// end inline asm
	shfl.sync.down.b32	%r159|%p119, %r157, 2, 31, -1;
	shfl.sync.down.b32	%r158|%p120, %r156, 2, 31, -1;
	// begin inline asm
	mov.b64 %fd109, {%r158,%r159};
	// end inline asm
	add.f64 	%fd110, %fd108, %fd109;
	// begin inline asm
	mov.b64 {%r160,%r161}, %fd110;
	// end inline asm
	shfl.sync.down.b32	%r163|%p121, %r161, 1, 31, -1;
	shfl.sync.down.b32	%r162|%p122, %r160, 1, 31, -1;
	// begin inline asm
	mov.b64 %fd111, {%r162,%r163};
	// end inline asm
	add.f64 	%fd217, %fd110, %fd111;
$L__BB1_35:
	mul.wide.u32 	%rd25, %r1, 168;
	add.s64 	%rd26, %rd1, %rd25;
	add.s64 	%rd4, %rd26, 105;
	ld.global.u8 	%rs4, [%rd26+105];
	setp.eq.s16 	%p123, %rs4, 0;
	@%p123 bra 	$L__BB1_42;
	setp.ne.s32 	%p124, %r10, 0;
	// begin inline asm
	mov.b64 {%r164,%r165}, %fd213;
	// end inline asm
	shfl.sync.down.b32	%r167|%p125, %r165, 16, 31, -1;
	shfl.sync.down.b32	%r166|%p126, %r164, 16, 31, -1;
	// begin inline asm
	mov.b64 %fd113, {%r166,%r167};
	// end inline asm
	add.f64 	%fd114, %fd213, %fd113;
	// begin inline asm
	mov.b64 {%r168,%r169}, %fd114;
	// end inline asm
	shfl.sync.down.b32	%r171|%p127, %r169, 8, 31, -1;
	shfl.sync.down.b32	%r170|%p128, %r168, 8, 31, -1;
	// begin inline asm
	mov.b64 %fd115, {%r170,%r171};
	// end inline asm
	add.f64 	%fd116, %fd114, %fd115;
	// begin inline asm
	mov.b64 {%r172,%r173}, %fd116;
	// end inline asm
	shfl.sync.down.b32	%r175|%p129, %r173, 4, 31, -1;
	shfl.sync.down.b32	%r174|%p130, %r172, 4, 31, -1;
	// begin inline asm
	mov.b64 %fd117, {%r174,%r175};
	// end inline asm
	add.f64 	%fd118, %fd116, %fd117;
	// begin inline asm
	mov.b64 {%r176,%r177}, %fd118;
	// end inline asm
	shfl.sync.down.b32	%r179|%p131, %r177, 2, 31, -1;
	shfl.sync.down.b32	%r178|%p132, %r176, 2, 31, -1;
	// begin inline asm
	mov.b64 %fd119, {%r178,%r179};
	// end inline asm
	add.f64 	%fd120, %fd118, %fd119;
	// begin inline asm
	mov.b64 {%r180,%r181}, %fd120;
	// end inline asm
	shfl.sync.down.b32	%r183|%p133, %r181, 1, 31, -1;
	shfl.sync.down.b32	%r182|%p134, %r180, 1, 31, -1;
	// begin inline asm
	mov.b64 %fd121, {%r182,%r183};
	// end inline asm
	add.f64 	%fd21, %fd120, %fd121;
	@%p124 bra 	$L__BB1_38;
	st.shared.f64 	[%r15], %fd21;
$L__BB1_38:
	setp.ge.u32 	%p135, %r2, %r13;
	bar.sync 	0;
	mov.f64 	%fd218, 0d0000000000000000;
	@%p135 bra 	$L__BB1_40;
	ld.shared.f64 	%fd218, [%r16];
$L__BB1_40:
	setp.gt.u32 	%p136, %r2, 31;
	@%p136 bra 	$L__BB1_90;
	// begin inline asm
	mov.b64 {%r184,%r185}, %fd218;
	// end inline asm
	shfl.sync.down.b32	%r187|%p137, %r185, 16, 31, -1;
	shfl.sync.down.b32	%r186|%p138, %r184, 16, 31, -1;
	// begin inline asm
	mov.b64 %fd124, {%r186,%r187};
	// end inline asm
	add.f64 	%fd125, %fd218, %fd124;
	// begin inline asm
	mov.b64 {%r188,%r189}, %fd125;
	// end inline asm
	shfl.sync.down.b32	%r191|%p139, %r189, 8, 31, -1;
	shfl.sync.down.b32	%r190|%p140, %r188, 8, 31, -1;
	// begin inline asm
	mov.b64 %fd126, {%r190,%r191};
	// end inline asm
	add.f64 	%fd127, %fd125, %fd126;
	// begin inline asm
	mov.b64 {%r192,%r193}, %fd127;
	// end inline asm
	shfl.sync.down.b32	%r195|%p141, %r193, 4, 31, -1;
	shfl.sync.down.b32	%r194|%p142, %r192, 4, 31, -1;
	// begin inline asm
	mov.b64 %fd128, {%r194,%r195};
	// end inline asm
	add.f64 	%fd129, %fd127, %fd128;
	// begin inline asm
	mov.b64 {%r196,%r197}, %fd129;
	// end inline asm
	shfl.sync.down.b32	%r199|%p143, %r197, 2, 31, -1;
	shfl.sync.down.b32	%r198|%p144, %r196, 2, 31, -1;
	// begin inline asm
	mov.b64 %fd130, {%r198,%r199};
	// end inline asm
	add.f64 	%fd131, %fd129, %fd130;
	// begin inline asm
	mov.b64 {%r200,%r201}, %fd131;
	// end inline asm
	shfl.sync.down.b32	%r203|%p145, %r201, 1, 31, -1;
	shfl.sync.down.b32	%r202|%p146, %r200, 1, 31, -1;
	// begin inline asm
	mov.b64 %fd132, {%r202,%r203};
	// end inline asm
	add.f64 	%fd213, %fd131, %fd132;
$L__BB1_42:
	setp.ne.s32 	%p147, %r2, 0;
	@%p147 bra 	$L__BB1_90;
	cvt.f64.f32 	%fd133, %f102;
	st.global.f64 	[%rd4+-89], %fd133;
	cvt.f64.f32 	%fd134, %f104;
	st.global.f64 	[%rd4+-81], %fd134;
	ld.global.u32 	%r204, [%rd4+-97];
	cvt.rn.f32.s32 	%f90, %r204;
	div.rn.f32 	%f91, %f106, %f90;
	cvt.f64.f32 	%fd135, %f91;
	st.global.f64 	[%rd4+-73], %fd135;
	cvt.rn.f64.s32 	%fd26, %r204;
	div.rn.f64 	%fd27, %fd217, %fd26;
	ld.global.u32 	%r17, [%rd4+59];
	cvt.rn.f64.s32 	%fd136, %r17;
	rcp.rn.f64 	%fd28, %fd136;
	{
	.reg .b32 %temp; 
	mov.b64 	{%temp, %r18}, %fd27;
	}
	{
	.reg .b32 %temp; 
	mov.b64 	{%temp, %r19}, %fd28;
	}
	shr.u32 	%r205, %r19, 20;
	and.b32  	%r206, %r205, 2047;
	add.s32 	%r207, %r206, -1012;
	mov.b64 	%rd27, %fd28;
	shl.b64 	%rd5, %rd27, %r207;
	setp.eq.s64 	%p6, %rd5, -9223372036854775808;
	abs.f64 	%fd29, %fd27;
	setp.neu.f64 	%p148, %fd27, 0d0000000000000000;
	@%p148 bra 	$L__BB1_45;
	setp.eq.s64 	%p151, %rd5, -9223372036854775808;
	abs.f64 	%fd145, %fd28;
	setp.neu.f64 	%p152, %fd145, 0d3FE0000000000000;
	and.pred  	%p6, %p152, %p151;
	selp.b32 	%r208, %r18, 0, %p6;
	setp.lt.s32 	%p153, %r19, 0;
	or.b32  	%r209, %r208, 2146435072;
	selp.b32 	%r210, %r209, %r208, %p153;
	mov.b32 	%r211, 0;
	mov.b64 	%fd221, {%r211, %r210};
	bra.uni 	$L__BB1_46;
$L__BB1_45:
	{ // callseq 2, 0
	.param .b64 param0;
	st.param.f64 	[param0], %fd29;
	.param .b64 param1;
	st.param.f64 	[param1], %fd28;
	.param .b64 retval0;
	call.uni (retval0), 
	__internal_accurate_pow, 
	(
	param0, 
	param1
	);
	ld.param.f64 	%fd137, [retval0];
	} // callseq 2
	setp.lt.s32 	%p149, %r18, 0;
	cvt.rzi.f64.f64 	%fd139, %fd28;
	setp.neu.f64 	%p150, %fd28, %fd139;
	neg.f64 	%fd141, %fd137;
	selp.f64 	%fd142, %fd141, %fd137, %p6;
	selp.f64 	%fd143, %fd142, %fd137, %p149;
	selp.f64 	%fd144, 0dFFF8000000000000, %fd143, %p150;
	selp.f64 	%fd221, %fd144, %fd143, %p149;
$L__BB1_46:
	add.f64 	%fd146, %fd27, %fd28;
	{
	.reg .b32 %temp; 
	mov.b64 	{%temp, %r212}, %fd146;
	}
	and.b32  	%r213, %r212, 2146435072;
	setp.ne.s32 	%p154, %r213, 2146435072;
	@%p154 bra 	$L__BB1_53;
	setp.num.f64 	%p155, %fd27, %fd27;
	@%p155 bra 	$L__BB1_49;
	add.rn.f64 	%fd221, %fd27, %fd28;
	bra.uni 	$L__BB1_53;
$L__BB1_49:
	abs.f64 	%fd147, %fd28;
	setp.neu.f64 	%p156, %fd147, 0d7FF0000000000000;
	@%p156 bra 	$L__BB1_51;
	setp.gt.f64 	%p161, %fd29, 0d3FF0000000000000;
	selp.b32 	%r221, 2146435072, 0, %p161;
	setp.lt.s32 	%p162, %r19, 0;
	xor.b32  	%r222, %r221, 2146435072;
	selp.b32 	%r223, %r222, %r221, %p162;
	setp.eq.f64 	%p163, %fd27, 0dBFF0000000000000;
	selp.b32 	%r224, 1072693248, %r223, %p163;
	mov.b32 	%r225, 0;
	mov.b64 	%fd221, {%r225, %r224};
	bra.uni 	$L__BB1_53;
$L__BB1_51:
	setp.neu.f64 	%p157, %fd29, 0d7FF0000000000000;
	@%p157 bra 	$L__BB1_53;
	setp.lt.s32 	%p158, %r18, 0;
	setp.lt.s32 	%p159, %r19, 0;
	selp.b32 	%r214, 0, 2146435072, %p159;
	and.b32  	%r215, %r19, 2147483647;
	setp.ne.s32 	%p160, %r215, 1071644672;
	or.b32  	%r216, %r214, -2147483648;
	selp.b32 	%r217, %r216, %r214, %p160;
	selp.b32 	%r218, %r217, %r214, %p6;
	selp.b32 	%r219, %r218, %r214, %p158;
	mov.b32 	%r220, 0;
	mov.b64 	%fd221, {%r220, %r219};
$L__BB1_53:
	setp.eq.f64 	%p164, %fd27, 0d3FF0000000000000;
	setp.eq.f64 	%p165, %fd28, 0d0000000000000000;
	selp.f64 	%fd149, 0d3FF0000000000000, %fd221, %p165;
	selp.f64 	%fd37, 0d3FF0000000000000, %fd149, %p164;
	st.global.f64 	[%rd4+-41], %fd217;
	st.global.f64 	[%rd4+-57], %fd37;
	ld.global.u8 	%rs1, [%rd4];
	setp.eq.s16 	%p166, %rs1, 0;
	mov.f64 	%fd224, 0d0000000000000000;
	@%p166 bra 	$L__BB1_65;
	div.rn.f64 	%fd38, %fd213, %fd26;
	neg.s32 	%r226, %r17;
	cvt.rn.f64.s32 	%fd150, %r226;
	rcp.rn.f64 	%fd39, %fd150;
	{
	.reg .b32 %temp; 
	mov.b64 	{%temp, %r20}, %fd38;
	}
	{
	.reg .b32 %temp; 
	mov.b64 	{%temp, %r21}, %fd39;
	}
	shr.u32 	%r227, %r21, 20;
	and.b32  	%r228, %r227, 2047;
	add.s32 	%r229, %r228, -1012;
	mov.b64 	%rd28, %fd39;
	shl.b64 	%rd6, %rd28, %r229;
	setp.eq.s64 	%p9, %rd6, -9223372036854775808;
	abs.f64 	%fd40, %fd38;
	setp.neu.f64 	%p167, %fd38, 0d0000000000000000;
	@%p167 bra 	$L__BB1_56;
	setp.eq.s64 	%p170, %rd6, -9223372036854775808;
	abs.f64 	%fd159, %fd39;
	setp.neu.f64 	%p171, %fd159, 0d3FE0000000000000;
	and.pred  	%p9, %p171, %p170;
	selp.b32 	%r230, %r20, 0, %p9;
	setp.lt.s32 	%p172, %r21, 0;
	or.b32  	%r231, %r230, 2146435072;
	selp.b32 	%r232, %r231, %r230, %p172;
	mov.b32 	%r233, 0;
	mov.b64 	%fd223, {%r233, %r232};
	bra.uni 	$L__BB1_57;
$L__BB1_56:
	{ // callseq 3, 0
	.param .b64 param0;
	st.param.f64 	[param0], %fd40;
	.param .b64 param1;
	st.param.f64 	[param1], %fd39;
	.param .b64 retval0;
	call.uni (retval0), 
	__internal_accurate_pow, 
	(
	param0, 
	param1
	);
	ld.param.f64 	%fd151, [retval0];
	} // callseq 3
	setp.lt.s32 	%p168, %r20, 0;
	cvt.rzi.f64.f64 	%fd153, %fd39;
	setp.neu.f64 	%p169, %fd39, %fd153;
	neg.f64 	%fd155, %fd151;
	selp.f64 	%fd156, %fd155, %fd151, %p9;
	selp.f64 	%fd157, %fd156, %fd151, %p168;
	selp.f64 	%fd158, 0dFFF8000000000000, %fd157, %p169;
	selp.f64 	%fd223, %fd158, %fd157, %p168;
$L__BB1_57:
	add.f64 	%fd160, %fd38, %fd39;
	{
	.reg .b32 %temp; 
	mov.b64 	{%temp, %r234}, %fd160;
	}
	and.b32  	%r235, %r234, 2146435072;
	setp.ne.s32 	%p173, %r235, 2146435072;
	@%p173 bra 	$L__BB1_64;
	setp.num.f64 	%p174, %fd38, %fd38;
	@%p174 bra 	$L__BB1_60;
	add.rn.f64 	%fd223, %fd38, %fd39;
	bra.uni 	$L__BB1_64;
$L__BB1_60:
	abs.f64 	%fd161, %fd39;
	setp.neu.f64 	%p175, %fd161, 0d7FF0000000000000;
	@%p175 bra 	$L__BB1_62;
	setp.gt.f64 	%p180, %fd40, 0d3FF0000000000000;
	selp.b32 	%r243, 2146435072, 0, %p180;
	setp.lt.s32 	%p181, %r21, 0;
	xor.b32  	%r244, %r243, 2146435072;
	selp.b32 	%r245, %r244, %r243, %p181;
	setp.eq.f64 	%p182, %fd38, 0dBFF0000000000000;
	selp.b32 	%r246, 1072693248, %r245, %p182;
	mov.b32 	%r247, 0;
	mov.b64 	%fd223, {%r247, %r246};
	bra.uni 	$L__BB1_64;
$L__BB1_62:
	setp.neu.f64 	%p176, %fd40, 0d7FF0000000000000;
	@%p176 bra 	$L__BB1_64;
	setp.lt.s32 	%p177, %r20, 0;
	setp.lt.s32 	%p178, %r21, 0;
	selp.b32 	%r236, 0, 2146435072, %p178;
	and.b32  	%r237, %r21, 2147483647;
	setp.ne.s32 	%p179, %r237, 1071644672;
	or.b32  	%r238, %r236, -2147483648;
	selp.b32 	%r239, %r238, %r236, %p179;
	selp.b32 	%r240, %r239, %r236, %p9;
	selp.b32 	%r241, %r240, %r236, %p177;
	mov.b32 	%r242, 0;
	mov.b64 	%fd223, {%r242, %r241};
$L__BB1_64:
	setp.eq.f64 	%p183, %fd38, 0d3FF0000000000000;
	setp.eq.f64 	%p184, %fd39, 0d0000000000000000;
	selp.f64 	%fd162, 0d3FF0000000000000, %fd223, %p184;
	selp.f64 	%fd224, 0d3FF0000000000000, %fd162, %p183;
	st.global.f64 	[%rd4+-9], %fd213;
	st.global.f64 	[%rd4+-25], %fd224;
$L__BB1_65:
	ld.global.u8 	%rs5, [%rd4+-1];
	setp.eq.s16 	%p185, %rs5, 0;
	@%p185 bra 	$L__BB1_90;
	setp.eq.s16 	%p186, %rs1, 0;
	ld.global.u32 	%r22, [%rd4+55];
	ld.global.f64 	%fd163, [%rd4+47];
	cvt.rzi.s32.f64 	%r23, %fd163;
	@%p186 bra 	$L__BB1_82;
	cvt.rn.f64.s32 	%fd164, %r23;
	div.rn.f64 	%fd50, %fd164, %fd37;
	cvt.rn.f64.s32 	%fd51, %r22;
	{
	.reg .b32 %temp; 
	mov.b64 	{%temp, %r24}, %fd50;
	}
	{
	.reg .b32 %temp; 
	mov.b64 	{%temp, %r25}, %fd51;
	}
	shr.u32 	%r248, %r25, 20;
	and.b32  	%r249, %r248, 2047;
	add.s32 	%r250, %r249, -1012;
	mov.b64 	%rd29, %fd51;
	shl.b64 	%rd7, %rd29, %r250;
	setp.eq.s64 	%p232, %rd7, -9223372036854775808;
	abs.f64 	%fd52, %fd50;
	{ // callseq 4, 0
	.param .b64 param0;
	st.param.f64 	[param0], %fd52;
	.param .b64 param1;
	st.param.f64 	[param1], %fd51;
	.param .b64 retval0;
	call.uni (retval0), 
	__internal_accurate_pow, 
	(
	param0, 
	param1
	);
	ld.param.f64 	%fd165, [retval0];
	} // callseq 4
	setp.lt.s32 	%p188, %r24, 0;
	neg.f64 	%fd167, %fd165;
	selp.f64 	%fd168, %fd167, %fd165, %p232;
	selp.f64 	%fd226, %fd168, %fd165, %p188;
	setp.neu.f64 	%p189, %fd50, 0d0000000000000000;
	mov.pred 	%p231, %p232;
	@%p189 bra 	$L__BB1_69;
	setp.eq.s64 	%p190, %rd7, -9223372036854775808;
	abs.f64 	%fd169, %fd51;
	setp.neu.f64 	%p191, %fd169, 0d3FE0000000000000;
	and.pred  	%p231, %p191, %p190;
	selp.b32 	%r251, %r24, 0, %p231;
	setp.lt.s32 	%p192, %r25, 0;
	or.b32  	%r252, %r251, 2146435072;
	selp.b32 	%r253, %r252, %r251, %p192;
	mov.b32 	%r254, 0;
	mov.b64 	%fd226, {%r254, %r253};
$L__BB1_69:
	add.f64 	%fd170, %fd50, %fd51;
	{
	.reg .b32 %temp; 
	mov.b64 	{%temp, %r255}, %fd170;
	}
	and.b32  	%r256, %r255, 2146435072;
	setp.ne.s32 	%p193, %r256, 2146435072;
	@%p193 bra 	$L__BB1_74;
	setp.num.f64 	%p194, %fd50, %fd50;
	@%p194 bra 	$L__BB1_72;
	add.rn.f64 	%fd226, %fd50, %fd51;
	bra.uni 	$L__BB1_74;
$L__BB1_72:
	setp.neu.f64 	%p195, %fd52, 0d7FF0000000000000;
	@%p195 bra 	$L__BB1_74;
	setp.lt.s32 	%p196, %r24, 0;
	setp.lt.s32 	%p197, %r25, 0;
	selp.b32 	%r257, 0, 2146435072, %p197;
	and.b32  	%r258, %r25, 2147483647;
	setp.ne.s32 	%p198, %r258, 1071644672;
	or.b32  	%r259, %r257, -2147483648;
	selp.b32 	%r260, %r259, %r257, %p198;
	selp.b32 	%r261, %r260, %r257, %p231;
	selp.b32 	%r262, %r261, %r257, %p196;
	mov.b32 	%r263, 0;
	mov.b64 	%fd226, {%r263, %r262};
$L__BB1_74:
	setp.eq.s64 	%p199, %rd7, -9223372036854775808;
	setp.eq.f64 	%p200, %fd50, 0d3FF0000000000000;
	setp.eq.s32 	%p201, %r22, 0;
	selp.f64 	%fd171, 0d3FF0000000000000, %fd226, %p201;
	selp.f64 	%fd172, 0d3FF0000000000000, %fd171, %p200;
	add.f64 	%fd173, %fd172, 0d3FF0000000000000;
	rcp.rn.f64 	%fd174, %fd173;
	st.global.f64 	[%rd4+-65], %fd174;
	mul.f64 	%fd175, %fd174, %fd51;
	div.rn.f64 	%fd176, %fd175, %fd37;
	mul.f64 	%fd177, %fd172, %fd176;
	st.global.f64 	[%rd4+-49], %fd177;
	add.s32 	%r264, %r23, 1;
	cvt.rn.f64.s32 	%fd178, %r264;
	div.rn.f64 	%fd59, %fd224, %fd178;
	{
	.reg .b32 %temp; 
	mov.b64 	{%temp, %r26}, %fd59;
	}
	abs.f64 	%fd60, %fd59;
	{ // callseq 5, 0
	.param .b64 param0;
	st.param.f64 	[param0], %fd60;
	.param .b64 param1;
	st.param.f64 	[param1], %fd51;
	.param .b64 retval0;
	call.uni (retval0), 
	__internal_accurate_pow, 
	(
	param0, 
	param1
	);
	ld.param.f64 	%fd179, [retval0];
	} // callseq 5
	setp.lt.s32 	%p202, %r26, 0;
	neg.f64 	%fd181, %fd179;
	selp.f64 	%fd182, %fd181, %fd179, %p199;
	selp.f64 	%fd228, %fd182, %fd179, %p202;
	setp.neu.f64 	%p203, %fd59, 0d0000000000000000;
	@%p203 bra 	$L__BB1_76;
	setp.eq.s64 	%p204, %rd7, -9223372036854775808;
	abs.f64 	%fd183, %fd51;
	setp.neu.f64 	%p205, %fd183, 0d3FE0000000000000;
	and.pred  	%p232, %p205, %p204;
	selp.b32 	%r265, %r26, 0, %p232;
	setp.lt.s32 	%p206, %r25, 0;
	or.b32  	%r266, %r265, 2146435072;
	selp.b32 	%r267, %r266, %r265, %p206;
	mov.b32 	%r268, 0;
	mov.b64 	%fd228, {%r268, %r267};
$L__BB1_76:
	add.f64 	%fd184, %fd59, %fd51;
	{
	.reg .b32 %temp; 
	mov.b64 	{%temp, %r269}, %fd184;
	}
	and.b32  	%r270, %r269, 2146435072;
	setp.ne.s32 	%p207, %r270, 2146435072;
	@%p207 bra 	$L__BB1_81;
	setp.num.f64 	%p208, %fd59, %fd59;
	@%p208 bra 	$L__BB1_79;
	add.rn.f64 	%fd228, %fd59, %fd51;
	bra.uni 	$L__BB1_81;
$L__BB1_79:
	setp.neu.f64 	%p209, %fd60, 0d7FF0000000000000;
	@%p209 bra 	$L__BB1_81;
	setp.lt.s32 	%p210, %r26, 0;
	setp.lt.s32 	%p211, %r25, 0;
	selp.b32 	%r271, 0, 2146435072, %p211;
	and.b32  	%r272, %r25, 2147483647;
	setp.ne.s32 	%p212, %r272, 1071644672;
	or.b32  	%r273, %r271, -2147483648;
	selp.b32 	%r274, %r273, %r271, %p212;
	selp.b32 	%r275, %r274, %r271, %p232;
	selp.b32 	%r276, %r275, %r271, %p210;
	mov.b32 	%r277, 0;
	mov.b64 	%fd228, {%r277, %r276};
$L__BB1_81:
	setp.eq.s32 	%p213, %r22, 0;
	setp.eq.f64 	%p214, %fd59, 0d3FF0000000000000;
	selp.f64 	%fd185, 0d3FF0000000000000, %fd228, %p213;
	selp.f64 	%fd186, 0d3FF0000000000000, %fd185, %p214;
	add.f64 	%fd187, %fd186, 0d3FF0000000000000;
	rcp.rn.f64 	%fd188, %fd187;
	st.global.f64 	[%rd4+-33], %fd188;
	neg.f64 	%fd189, %fd51;
	mul.f64 	%fd190, %fd188, %fd189;
	div.rn.f64 	%fd191, %fd190, %fd224;
	mul.f64 	%fd192, %fd186, %fd191;
	st.global.f64 	[%rd4+-17], %fd192;
	bra.uni 	$L__BB1_90;
$L__BB1_82:
	cvt.rn.f64.s32 	%fd193, %r23;
	div.rn.f64 	%fd67, %fd37, %fd193;
	cvt.rn.f64.s32 	%fd68, %r22;
	{
	.reg .b32 %temp; 
	mov.b64 	{%temp, %r27}, %fd67;
	}
	{
	.reg .b32 %temp; 
	mov.b64 	{%temp, %r28}, %fd68;
	}
	shr.u32 	%r278, %r28, 20;
	and.b32  	%r279, %r278, 2047;
	add.s32 	%r280, %r279, -1012;
	mov.b64 	%rd30, %fd68;
	shl.b64 	%rd8, %rd30, %r280;
	setp.eq.s64 	%p233, %rd8, -9223372036854775808;
	abs.f64 	%fd69, %fd67;
	{ // callseq 6, 0
	.param .b64 param0;
	st.param.f64 	[param0], %fd69;
	.param .b64 param1;
	st.param.f64 	[param1], %fd68;
	.param .b64 retval0;
	call.uni (retval0), 
	__internal_accurate_pow, 
	(
	param0, 
	param1
	);
	ld.param.f64 	%fd194, [retval0];
	} // callseq 6
	setp.lt.s32 	%p216, %r27, 0;
	neg.f64 	%fd196, %fd194;
	selp.f64 	%fd197, %fd196, %fd194, %p233;
	selp.f64 	%fd230, %fd197, %fd194, %p216;
	setp.neu.f64 	%p217, %fd67, 0d0000000000000000;
	@%p217 bra 	$L__BB1_84;
	setp.eq.s64 	%p218, %rd8, -9223372036854775808;
	abs.f64 	%fd198, %fd68;
	setp.neu.f64 	%p219, %fd198, 0d3FE0000000000000;
	and.pred  	%p233, %p219, %p218;
	selp.b32 	%r281, %r27, 0, %p233;
	setp.lt.s32 	%p220, %r28, 0;
	or.b32  	%r282, %r281, 2146435072;
	selp.b32 	%r283, %r282, %r281, %p220;
	mov.b32 	%r284, 0;
	mov.b64 	%fd230, {%r284, %r283};
$L__BB1_84:
	add.f64 	%fd199, %fd67, %fd68;
	{
	.reg .b32 %temp; 
	mov.b64 	{%temp, %r285}, %fd199;
	}
	and.b32  	%r286, %r285, 2146435072;
	setp.ne.s32 	%p221, %r286, 2146435072;
	@%p221 bra 	$L__BB1_89;
	setp.num.f64 	%p222, %fd67, %fd67;
	@%p222 bra 	$L__BB1_87;
	add.rn.f64 	%fd230, %fd67, %fd68;
	bra.uni 	$L__BB1_89;
$L__BB1_87:
	setp.neu.f64 	%p223, %fd69, 0d7FF0000000000000;
	@%p223 bra 	$L__BB1_89;
	setp.lt.s32 	%p224, %r27, 0;
	setp.lt.s32 	%p225, %r28, 0;
	selp.b32 	%r287, 0, 2146435072, %p225;
	and.b32  	%r288, %r28, 2147483647;
	setp.ne.s32 	%p226, %r288, 1071644672;
	or.b32  	%r289, %r287, -2147483648;
	selp.b32 	%r290, %r289, %r287, %p226;
	selp.b32 	%r291, %r290, %r287, %p233;
	selp.b32 	%r292, %r291, %r287, %p224;
	mov.b32 	%r293, 0;
	mov.b64 	%fd230, {%r293, %r292};
$L__BB1_89:
	setp.eq.f64 	%p227, %fd67, 0d3FF0000000000000;
	setp.eq.s32 	%p228, %r22, 0;
	selp.f64 	%fd200, 0d3FF0000000000000, %fd230, %p228;
	selp.f64 	%fd201, 0d3FF0000000000000, %fd200, %p227;
	add.f64 	%fd202, %fd201, 0d3FF0000000000000;
	rcp.rn.f64 	%fd203, %fd202;
	st.global.f64 	[%rd4+-65], %fd203;
	neg.f64 	%fd204, %fd68;
	mul.f64 	%fd205, %fd203, %fd204;
	div.rn.f64 	%fd206, %fd205, %fd37;
	mul.f64 	%fd207, %fd201, %fd206;
	st.global.f64 	[%rd4+-49], %fd207;
$L__BB1_90:
	ret;

}
	// .globl	_Z12init_fluencePdid
.visible .entry _Z12init_fluencePdid(
	.param .u64 .ptr .align 1 _Z12init_fluencePdid_param_0,
	.param .u32 _Z12init_fluencePdid_param_1,
	.param .f64 _Z12init_fluencePdid_param_2
)
{
	.reg .pred 	%p<2>;
	.reg .b32 	%r<6>;
	.reg .b64 	%rd<5>;
	.reg .b64 	%fd<2>;

	ld.param.u64 	%rd1, [_Z12init_fluencePdid_param_0];
	ld.param.u32 	%r2, [_Z12init_fluencePdid_param_1];
	ld.param.f64 	%fd1, [_Z12init_fluencePdid_param_2];
	mov.u32 	%r3, %ctaid.x;
	mov.u32 	%r4, %ntid.x;
	mov.u32 	%r5, %tid.x;
	mad.lo.s32 	%r1, %r3, %r4, %r5;
	setp.ge.s32 	%p1, %r1, %r2;
	@%p1 bra 	$L__BB2_2;
	cvta.to.global.u64 	%rd2, %rd1;
	mul.wide.s32 	%rd3, %r1, 8;
	add.s64 	%rd4, %rd2, %rd3;
	st.global.f64 	[%rd4], %fd1;
$L__BB2_2:
	ret;

}
	// .globl	_Z11scale_dosesPdid
.visible .entry _Z11scale_dosesPdid(
	.param .u64 .ptr .align 1 _Z11scale_dosesPdid_param_0,
	.param .u32 _Z11scale_dosesPdid_param_1,
	.param .f64 _Z11scale_dosesPdid_param_2
)
{
	.reg .pred 	%p<2>;
	.reg .b32 	%r<6>;
	.reg .b64 	%rd<5>;
	.reg .b64 	%fd<4>;

	ld.param.u64 	%rd1, [_Z11scale_dosesPdid_param_0];
	ld.param.u32 	%r2, [_Z11scale_dosesPdid_param_1];
	ld.param.f64 	%fd1, [_Z11scale_dosesPdid_param_2];
	mov.u32 	%r3, %ctaid.x;
	mov.u32 	%r4, %ntid.x;
	mov.u32 	%r5, %tid.x;
	mad.lo.s32 	%r1, %r3, %r4, %r5;
	setp.ge.s32 	%p1, %r1, %r2;
	@%p1 bra 	$L__BB3_2;
	cvta.to.global.u64 	%rd2, %rd1;
	mul.wide.s32 	%rd3, %r1, 8;
	add.s64 	%rd4, %rd2, %rd3;
	ld.global.f64 	%fd2, [%rd4];
	mul.f64 	%fd3, %fd1, %fd2;
	st.global.f64 	[%rd4], %fd3;
$L__BB3_2:
	ret;

}
	// .globl	_Z19apply_gradients_OLDPdS_iifS_
.visible .entry _Z19apply_gradients_OLDPdS_iifS_(
	.param .u64 .ptr .align 1 _Z19apply_gradients_OLDPdS_iifS__param_0,
	.param .u64 .ptr .align 1 _Z19apply_gradients_OLDPdS_iifS__param_1,
	.param .u32 _Z19apply_gradients_OLDPdS_iifS__param_2,
	.param .u32 _Z19apply_gradients_OLDPdS_iifS__param_3,
	.param .f32 _Z19apply_gradients_OLDPdS_iifS__param_4,
	.param .u64 .ptr .align 1 _Z19apply_gradients_OLDPdS_iifS__param_5
)
{
	.reg .pred 	%p<13>;
	.reg .b32 	%r<38>;
	.reg .b32 	%f<2>;
	.reg .b64 	%rd<47>;
	.reg .b64 	%fd<89>;

	ld.param.u64 	%rd5, [_Z19apply_gradients_OLDPdS_iifS__param_0];
	ld.param.u64 	%rd3, [_Z19apply_gradients_OLDPdS_iifS__param_1];
	ld.param.u32 	%r23, [_Z19apply_gradients_OLDPdS_iifS__param_2];
	ld.param.u32 	%r24, [_Z19apply_gradients_OLDPdS_iifS__param_3];
	ld.param.f32 	%f1, [_Z19apply_gradients_OLDPdS_iifS__param_4];
	ld.param.u64 	%rd4, [_Z19apply_gradients_OLDPdS_iifS__param_5];
	cvta.to.global.u64 	%rd1, %rd5;
	mov.u32 	%r25, %ctaid.x;
	mov.u32 	%r26, %ntid.x;
	mov.u32 	%r27, %tid.x;
	mad.lo.s32 	%r1, %r25, %r26, %r27;
	setp.ge.s32 	%p1, %r1, %r23;
	@%p1 bra 	$L__BB4_16;
	setp.lt.s32 	%p2, %r24, 1;
	mov.f64 	%fd88, 0d0000000000000000;
	@%p2 bra 	$L__BB4_14;
	and.b32  	%r2, %r24, 15;
	setp.lt.u32 	%p3, %r24, 16;
	mov.f64 	%fd88, 0d0000000000000000;
	mov.b32 	%r34, 0;
	@%p3 bra 	$L__BB4_5;
	and.b32  	%r34, %r24, 2147483632;
	neg.s32 	%r32, %r34;
	shl.b32 	%r5, %r23, 4;
	mov.f64 	%fd88, 0d0000000000000000;
	mul.wide.s32 	%rd8, %r23, 8;
	mov.u32 	%r31, %r1;
$L__BB4_4:
	.pragma "nounroll";
	mul.wide.s32 	%rd6, %r31, 8;
	add.s64 	%rd7, %rd1, %rd6;
	ld.global.f64 	%fd18, [%rd7];
	add.f64 	%fd19, %fd88, %fd18;
	add.s64 	%rd9, %rd7, %rd8;
	ld.global.f64 	%fd20, [%rd9];
	add.f64 	%fd21, %fd19, %fd20;
	add.s64 	%rd10, %rd9, %rd8;
	ld.global.f64 	%fd22, [%rd10];
	add.f64 	%fd23, %fd21, %fd22;
	add.s64 	%rd11, %rd10, %rd8;
	ld.global.f64 	%fd24, [%rd11];
	add.f64 	%fd25, %fd23, %fd24;
	add.s64 	%rd12, %rd11, %rd8;
	ld.global.f64 	%fd26, [%rd12];
	add.f64 	%fd27, %fd25, %fd26;
	add.s64 	%rd13, %rd12, %rd8;
	ld.global.f64 	%fd28, [%rd13];
	add.f64 	%fd29, %fd27, %fd28;
	add.s64 	%rd14, %rd13, %rd8;
	ld.global.f64 	%fd30, [%rd14];
	add.f64 	%fd31, %fd29, %fd30;
	add.s64 	%rd15, %rd14, %rd8;
	ld.global.f64 	%fd32, [%rd15];
	add.f64 	%fd33, %fd31, %fd32;
	add.s64 	%rd16, %rd15, %rd8;
	ld.global.f64 	%fd34, [%rd16];
	add.f64 	%fd35, %fd33, %fd34;
	add.s64 	%rd17, %rd16, %rd8;
	ld.global.f64 	%fd36, [%rd17];
	add.f64 	%fd37, %fd35, %fd36;
	add.s64 	%rd18, %rd17, %rd8;
	ld.global.f64 	%fd38, [%rd18];
	add.f64 	%fd39, %fd37, %fd38;
	add.s64 	%rd19, %rd18, %rd8;
	ld.global.f64 	%fd40, [%rd19];
	add.f64 	%fd41, %fd39, %fd40;
	add.s64 	%rd20, %rd19, %rd8;
	ld.global.f64 	%fd42, [%rd20];
	add.f64 	%fd43, %fd41, %fd42;
	add.s64 	%rd21, %rd20, %rd8;
	ld.global.f64 	%fd44, [%rd21];
	add.f64 	%fd45, %fd43, %fd44;
	add.s64 	%rd22, %rd21, %rd8;
	ld.global.f64 	%fd46, [%rd22];
	add.f64 	%fd47, %fd45, %fd46;
	add.s64 	%rd23, %rd22, %rd8;
	ld.global.f64 	%fd48, [%rd23];
	add.f64 	%fd88, %fd47, %fd48;
	add.s32 	%r32, %r32, 16;
	add.s32 	%r31, %r31, %r5;
	setp.ne.s32 	%p4, %r32, 0;
	@%p4 bra 	$L__BB4_4;
$L__BB4_5:
	setp.eq.s32 	%p5, %r2, 0;
	@%p5 bra 	$L__BB4_14;
	and.b32  	%r11, %r24, 7;
	setp.lt.u32 	%p6, %r2, 8;
	@%p6 bra 	$L__BB4_8;
	mad.lo.s32 	%r29, %r34, %r23, %r1;
	mul.wide.s32 	%rd24, %r29, 8;
	add.s64 	%rd25, %rd1, %rd24;
	ld.global.f64 	%fd50, [%rd25];
	add.f64 	%fd51, %fd88, %fd50;
	mul.wide.s32 	%rd26, %r23, 8;
	add.s64 	%rd27, %rd25, %rd26;
	ld.global.f64 	%fd52, [%rd27];
	add.f64 	%fd53, %fd51, %fd52;
	add.s64 	%rd28, %rd27, %rd26;
	ld.global.f64 	%fd54, [%rd28];
	add.f64 	%fd55, %fd53, %fd54;
	add.s64 	%rd29, %rd28, %rd26;
	ld.global.f64 	%fd56, [%rd29];
	add.f64 	%fd57, %fd55, %fd56;
	add.s64 	%rd30, %rd29, %rd26;
	ld.global.f64 	%fd58, [%rd30];
	add.f64 	%fd59, %fd57, %fd58;
	add.s64 	%rd31, %rd30, %rd26;
	ld.global.f64 	%fd60, [%rd31];
	add.f64 	%fd61, %fd59, %fd60;
	add.s64 	%rd32, %rd31, %rd26;
	ld.global.f64 	%fd62, [%rd32];
	add.f64 	%fd63, %fd61, %fd62;
	add.s64 	%rd33, %rd32, %rd26;
	ld.global.f64 	%fd64, [%rd33];
	add.f64 	%fd88, %fd63, %fd64;
	add.s32 	%r34, %r34, 8;
$L__BB4_8:
	setp.eq.s32 	%p7, %r11, 0;
	@%p7 bra 	$L__BB4_14;
	and.b32  	%r14, %r24, 3;
	setp.lt.u32 	%p8, %r11, 4;
	@%p8 bra 	$L__BB4_11;
	mad.lo.s32 	%r30, %r34, %r23, %r1;
	mul.wide.s32 	%rd34, %r30, 8;
	add.s64 	%rd35, %rd1, %rd34;
	ld.global.f64 	%fd66, [%rd35];
	add.f64 	%fd67, %fd88, %fd66;
	mul.wide.s32 	%rd36, %r23, 8;
	add.s64 	%rd37, %rd35, %rd36;
	ld.global.f64 	%fd68, [%rd37];
	add.f64 	%fd69, %fd67, %fd68;
	add.s64 	%rd38, %rd37, %rd36;
	ld.global.f64 	%fd70, [%rd38];
	add.f64 	%fd71, %fd69, %fd70;
	add.s64 	%rd39, %rd38, %rd36;
	ld.global.f64 	%fd72, [%rd39];
	add.f64 	%fd88, %fd71, %fd72;
	add.s32 	%r34, %r34, 4;
$L__BB4_11:
	setp.eq.s32 	%p9, %r14, 0;
	@%p9 bra 	$L__BB4_14;
	mad.lo.s32 	%r37, %r34, %r23, %r1;
	neg.s32 	%r36, %r14;
$L__BB4_13:
	.pragma "nounroll";
	mul.wide.s32 	%rd40, %r37, 8;
	add.s64 	%rd41, %rd1, %rd40;
	ld.global.f64 	%fd73, [%rd41];
	add.f64 	%fd88, %fd88, %fd73;
	add.s32 	%r37, %r37, %r23;
	add.s32 	%r36, %r36, 1;
	setp.ne.s32 	%p10, %r36, 0;
	@%p10 bra 	$L__BB4_13;
$L__BB4_14:
	cvta.to.global.u64 	%rd42, %rd3;
	mul.wide.s32 	%rd43, %r1, 8;
	add.s64 	%rd44, %rd42, %rd43;
	ld.global.f64 	%fd74, [%rd44];
	fma.rn.f64 	%fd75, %fd74, 0d0000000000000000, %fd88;
	st.global.f64 	[%rd44], %fd75;
	cvt.f64.f32 	%fd76, %f1;
	cvta.to.global.u64 	%rd45, %rd4;
	add.s64 	%rd2, %rd45, %rd43;
	ld.global.f64 	%fd77, [%rd2];
	fma.rn.f64 	%fd78, %fd75, %fd76, %fd77;
	setp.lt.f64 	%p11, %fd78, 0d0000000000000000;
	selp.f64 	%fd79, 0d0000000000000000, %fd78, %p11;
	st.global.f64 	[%rd2], %fd79;
	setp.leu.f64 	%p12, %fd79, 0d3FF0000000000000;
	@%p12 bra 	$L__BB4_16;
	mov.b64 	%rd46, 4607182418800017408;
	st.global.u64 	[%rd2], %rd46;
$L__BB4_16:
	ret;

}
	// .globl	_Z15apply_gradientsPdS_iifS_
.visible .entry _Z15apply_gradientsPdS_iifS_(
	.param .u64 .ptr .align 1 _Z15apply_gradientsPdS_iifS__param_0,
	.param .u64 .ptr .align 1 _Z15apply_gradientsPdS_iifS__param_1,
	.param .u32 _Z15apply_gradientsPdS_iifS__param_2,
	.param .u32 _Z15apply_gradientsPdS_iifS__param_3,
	.param .f32 _Z15apply_gradientsPdS_iifS__param_4,
	.param .u64 .ptr .align 1 _Z15apply_gradientsPdS_iifS__param_5
)
{
	.reg .pred 	%p<4>;
	.reg .b32 	%r<6>;
	.reg .b32 	%f<2>;
	.reg .b64 	%rd<12>;
	.reg .b64 	%fd<8>;

	ld.param.u64 	%rd2, [_Z15apply_gradientsPdS_iifS__param_0];
	ld.param.u64 	%rd3, [_Z15apply_gradientsPdS_iifS__param_1];
	ld.param.u32 	%r2, [_Z15apply_gradientsPdS_iifS__param_2];
	ld.param.f32 	%f1, [_Z15apply_gradientsPdS_iifS__param_4];
	ld.param.u64 	%rd4, [_Z15apply_gradientsPdS_iifS__param_5];
	mov.u32 	%r3, %ctaid.x;
	mov.u32 	%r4, %ntid.x;
	mov.u32 	%r5, %tid.x;
	mad.lo.s32 	%r1, %r3, %r4, %r5;
	setp.ge.s32 	%p1, %r1, %r2;
	@%p1 bra 	$L__BB5_3;
	cvta.to.global.u64 	%rd5, %rd4;
	cvta.to.global.u64 	%rd6, %rd3;
	cvta.to.global.u64 	%rd7, %rd2;
	mul.wide.s32 	%rd8, %r1, 8;
	add.s64 	%rd9, %rd6, %rd8;
	ld.global.f64 	%fd1, [%rd9];
	add.s64 	%rd10, %rd7, %rd8;
	ld.global.f64 	%fd2, [%rd10];
	fma.rn.f64 	%fd3, %fd1, 0d0000000000000000, %fd2;
	st.global.f64 	[%rd9], %fd3;
	cvt.f64.f32 	%fd4, %f1;
	add.s64 	%rd1, %rd5, %rd8;
	ld.global.f64 	%fd5, [%rd1];
	fma.rn.f64 	%fd6, %fd3, %fd4, %fd5;
	setp.lt.f64 	%p2, %fd6, 0d0000000000000000;
	selp.f64 	%fd7, 0d0000000000000000, %fd6, %p2;
	st.global.f64 	[%rd1], %fd7;
	setp.leu.f64 	%p3, %fd7, 0d3FD3333333333333;
	@%p3 bra 	$L__BB5_3;
	mov.b64 	%rd11, 4599075939470750515;
	st.global.u64 	[%rd1], %rd11;
$L__BB5_3:
	ret;

}
	// .globl	_Z10voxels_minP6RegionPcPdiiS2_
.visible .entry _Z10voxels_minP6RegionPcPdiiS2_(
	.param .u64 .ptr .align 1 _Z10voxels_minP6RegionPcPdiiS2__param_0,
	.param .u64 .ptr .align 1 _Z10voxels_minP6RegionPcPdiiS2__param_1,
	.param .u64 .ptr .align 1 _Z10voxels_minP6RegionPcPdiiS2__param_2,
	.param .u32 _Z10voxels_minP6RegionPcPdiiS2__param_3,
	.param .u32 _Z10voxels_minP6RegionPcPdiiS2__param_4,
	.param .u64 .ptr .align 1 _Z10voxels_minP6RegionPcPdiiS2__param_5
)
{
	.reg .pred 	%p<4>;
	.reg .b16 	%rs<2>;
	.reg .b32 	%r<8>;
	.reg .b64 	%rd<19>;
	.reg .b64 	%fd<4>;

	ld.param.u64 	%rd2, [_Z10voxels_minP6RegionPcPdiiS2__param_0];
	ld.param.u64 	%rd3, [_Z10voxels_minP6RegionPcPdiiS2__param_1];
	ld.param.u64 	%rd4, [_Z10voxels_minP6RegionPcPdiiS2__param_2];
	ld.param.u32 	%r2, [_Z10voxels_minP6RegionPcPdiiS2__param_3];
	ld.param.u32 	%r3, [_Z10voxels_minP6RegionPcPdiiS2__param_4];
	ld.param.u64 	%rd5, [_Z10voxels_minP6RegionPcPdiiS2__param_5];
	cvta.to.global.u64 	%rd1, %rd5;
	mov.u32 	%r4, %ctaid.x;
	mov.u32 	%r5, %ntid.x;
	mov.u32 	%r6, %tid.x;
	mad.lo.s32 	%r1, %r4, %r5, %r6;
	setp.ge.s32 	%p1, %r1, %r2;
	@%p1 bra 	$L__BB6_4;
	cvta.to.global.u64 	%rd6, %rd3;
	mad.lo.s32 	%r7, %r3, %r2, %r1;
	cvt.s64.s32 	%rd7, %r7;
	add.s64 	%rd8, %rd6, %rd7;
	ld.global.u8 	%rs1, [%rd8];
	setp.eq.s16 	%p2, %rs1, 0;
	@%p2 bra 	$L__BB6_3;
	cvta.to.global.u64 	%rd9, %rd4;
	mul.wide.s32 	%rd10, %r1, 8;
	add.s64 	%rd11, %rd9, %rd10;
	ld.global.f64 	%fd1, [%rd11];
	cvta.to.global.u64 	%rd12, %rd2;
	mul.wide.s32 	%rd13, %r3, 168;
	add.s64 	%rd14, %rd12, %rd13;
	ld.global.f64 	%fd2, [%rd14+112];
	setp.lt.f64 	%p3, %fd1, %fd2;
	selp.f64 	%fd3, 0d3FF0000000000000, 0d0000000000000000, %p3;
	add.s64 	%rd15, %rd1, %rd10;
	st.global.f64 	[%rd15], %fd3;
	bra.uni 	$L__BB6_4;
$L__BB6_3:
	mul.wide.s32 	%rd16, %r1, 8;
	add.s64 	%rd17, %rd1, %rd16;
	mov.b64 	%rd18, 0;
	st.global.u64 	[%rd17], %rd18;
$L__BB6_4:
	ret;

}
	// .globl	_Z14voxels_min_oldP6RegionPcPdiiS2_
.visible .entry _Z14voxels_min_oldP6RegionPcPdiiS2_(
	.param .u64 .ptr .align 1 _Z14voxels_min_oldP6RegionPcPdiiS2__param_0,
	.param .u64 .ptr .align 1 _Z14voxels_min_oldP6RegionPcPdiiS2__param_1,
	.param .u64 .ptr .align 1 _Z14voxels_min_oldP6RegionPcPdiiS2__param_2,
	.param .u32 _Z14voxels_min_oldP6RegionPcPdiiS2__param_3,
	.param .u32 _Z14voxels_min_oldP6RegionPcPdiiS2__param_4,
	.param .u64 .ptr .align 1 _Z14voxels_min_oldP6RegionPcPdiiS2__param_5
)
{
	.reg .pred 	%p<4>;
	.reg .b16 	%rs<2>;
	.reg .b32 	%r<8>;
	.reg .b64 	%rd<20>;
	.reg .b64 	%fd<4>;

	ld.param.u64 	%rd2, [_Z14voxels_min_oldP6RegionPcPdiiS2__param_0];
	ld.param.u64 	%rd3, [_Z14voxels_min_oldP6RegionPcPdiiS2__param_1];
	ld.param.u64 	%rd4, [_Z14voxels_min_oldP6RegionPcPdiiS2__param_2];
	ld.param.u32 	%r2, [_Z14voxels_min_oldP6RegionPcPdiiS2__param_3];
	ld.param.u32 	%r3, [_Z14voxels_min_oldP6RegionPcPdiiS2__param_4];
	ld.param.u64 	%rd5, [_Z14voxels_min_oldP6RegionPcPdiiS2__param_5];
	cvta.to.global.u64 	%rd1, %rd5;
	mov.u32 	%r4, %ctaid.x;
	mov.u32 	%r5, %ntid.x;
	mov.u32 	%r6, %tid.x;
	mad.lo.s32 	%r1, %r4, %r5, %r6;
	setp.ge.s32 	%p1, %r1, %r2;
	@%p1 bra 	$L__BB7_5;
	cvta.to.global.u64 	%rd6, %rd3;
	mad.lo.s32 	%r7, %r3, %r2, %r1;
	cvt.s64.s32 	%rd7, %r7;
	add.s64 	%rd8, %rd6, %rd7;
	ld.global.u8 	%rs1, [%rd8];
	setp.eq.s16 	%p2, %rs1, 0;
	@%p2 bra 	$L__BB7_4;
	cvta.to.global.u64 	%rd9, %rd4;
	mul.wide.s32 	%rd10, %r1, 8;
	add.s64 	%rd11, %rd9, %rd10;
	ld.global.f64 	%fd1, [%rd11];
	cvta.to.global.u64 	%rd12, %rd2;
	mul.wide.s32 	%rd13, %r3, 168;
	add.s64 	%rd14, %rd12, %rd13;
	ld.global.f64 	%fd2, [%rd14+112];
	setp.geu.f64 	%p3, %fd1, %fd2;
	@%p3 bra 	$L__BB7_4;
	sub.f64 	%fd3, %fd2, %fd1;
	add.s64 	%rd16, %rd1, %rd10;
	st.global.f64 	[%rd16], %fd3;
	bra.uni 	$L__BB7_5;
$L__BB7_4:
	mul.wide.s32 	%rd17, %r1, 8;
	add.s64 	%rd18, %rd1, %rd17;
	mov.b64 	%rd19, 0;
	st.global.u64 	[%rd18], %rd19;
$L__BB7_5:
	ret;

}
	// .globl	_Z10voxels_maxP6RegionPcPdiiS2_
.visible .entry _Z10voxels_maxP6RegionPcPdiiS2_(
	.param .u64 .ptr .align 1 _Z10voxels_maxP6RegionPcPdiiS2__param_0,
	.param .u64 .ptr .align 1 _Z10voxels_maxP6RegionPcPdiiS2__param_1,
	.param .u64 .ptr .align 1 _Z10voxels_maxP6RegionPcPdiiS2__param_2,
	.param .u32 _Z10voxels_maxP6RegionPcPdiiS2__param_3,
	.param .u32 _Z10voxels_maxP6RegionPcPdiiS2__param_4,
	.param .u64 .ptr .align 1 _Z10voxels_maxP6RegionPcPdiiS2__param_5
)
{
	.reg .pred 	%p<4>;
	.reg .b16 	%rs<2>;
	.reg .b32 	%r<8>;
	.reg .b64 	%rd<19>;
	.reg .b64 	%fd<4>;

	ld.param.u64 	%rd2, [_Z10voxels_maxP6RegionPcPdiiS2__param_0];
	ld.param.u64 	%rd3, [_Z10voxels_maxP6RegionPcPdiiS2__param_1];
	ld.param.u64 	%rd4, [_Z10voxels_maxP6RegionPcPdiiS2__param_2];
	ld.param.u32 	%r2, [_Z10voxels_maxP6RegionPcPdiiS2__param_3];
	ld.param.u32 	%r3, [_Z10voxels_maxP6RegionPcPdiiS2__param_4];
	ld.param.u64 	%rd5, [_Z10voxels_maxP6RegionPcPdiiS2__param_5];
	cvta.to.global.u64 	%rd1, %rd5;
	mov.u32 	%r4, %ctaid.x;
	mov.u32 	%r5, %ntid.x;
	mov.u32 	%r6, %tid.x;
	mad.lo.s32 	%r1, %r4, %r5, %r6;
	setp.ge.s32 	%p1, %r1, %r2;
	@%p1 bra 	$L__BB8_4;
	cvta.to.global.u64 	%rd6, %rd3;
	mad.lo.s32 	%r7, %r3, %r2, %r1;
	cvt.s64.s32 	%rd7, %r7;
	add.s64 	%rd8, %rd6, %rd7;
	ld.global.u8 	%rs1, [%rd8];
	setp.eq.s16 	%p2, %rs1, 0;
	@%p2 bra 	$L__BB8_3;
	cvta.to.global.u64 	%rd9, %rd4;
	mul.wide.s32 	%rd10, %r1, 8;
	add.s64 	%rd11, %rd9, %rd10;
	ld.global.f64 	%fd1, [%rd11];
	cvta.to.global.u64 	%rd12, %rd2;
	mul.wide.s32 	%rd13, %r3, 168;
	add.s64 	%rd14, %rd12, %rd13;
	ld.global.f64 	%fd2, [%rd14+120];
	setp.gt.f64 	%p3, %fd1, %fd2;
	selp.f64 	%fd3, 0dBFF0000000000000, 0d0000000000000000, %p3;
	add.s64 	%rd15, %rd1, %rd10;
	st.global.f64 	[%rd15], %fd3;
	bra.uni 	$L__BB8_4;
$L__BB8_3:
	mul.wide.s32 	%rd16, %r1, 8;
	add.s64 	%rd17, %rd1, %rd16;
	mov.b64 	%rd18, 0;
	st.global.u64 	[%rd17], %rd18;
$L__BB8_4:
	ret;

}
	// .globl	_Z14voxels_max_oldP6RegionPcPdiiS2_
.visible .entry _Z14voxels_max_oldP6RegionPcPdiiS2_(
	.param .u64 .ptr .align 1 _Z14voxels_max_oldP6RegionPcPdiiS2__param_0,
	.param .u64 .ptr .align 1 _Z14voxels_max_oldP6RegionPcPdiiS2__param_1,
	.param .u64 .ptr .align 1 _Z14voxels_max_oldP6RegionPcPdiiS2__param_2,
	.param .u32 _Z14voxels_max_oldP6RegionPcPdiiS2__param_3,
	.param .u32 _Z14voxels_max_oldP6RegionPcPdiiS2__param_4,
	.param .u64 .ptr .align 1 _Z14voxels_max_oldP6RegionPcPdiiS2__param_5
)
{
	.reg .pred 	%p<4>;
	.reg .b16 	%rs<2>;
	.reg .b32 	%r<8>;
	.reg .b64 	%rd<20>;
	.reg .b64 	%fd<4>;

	ld.param.u64 	%rd2, [_Z14voxels_max_oldP6RegionPcPdiiS2__param_0];
	ld.param.u64 	%rd3, [_Z14voxels_max_oldP6RegionPcPdiiS2__param_1];
	ld.param.u64 	%rd4, [_Z14voxels_max_oldP6RegionPcPdiiS2__param_2];
	ld.param.u32 	%r2, [_Z14voxels_max_oldP6RegionPcPdiiS2__param_3];
	ld.param.u32 	%r3, [_Z14voxels_max_oldP6RegionPcPdiiS2__param_4];
	ld.param.u64 	%rd5, [_Z14voxels_max_oldP6RegionPcPdiiS2__param_5];
	cvta.to.global.u64 	%rd1, %rd5;
	mov.u32 	%r4, %ctaid.x;
	mov.u32 	%r5, %ntid.x;
	mov.u32 	%r6, %tid.x;
	mad.lo.s32 	%r1, %r4, %r5, %r6;
	setp.ge.s32 	%p1, %r1, %r2;
	@%p1 bra 	$L__BB9_5;
	cvta.to.global.u64 	%rd6, %rd3;
	mad.lo.s32 	%r7, %r3, %r2, %r1;
	cvt.s64.s32 	%rd7, %r7;
	add.s64 	%rd8, %rd6, %rd7;
	ld.global.u8 	%rs1, [%rd8];
	setp.eq.s16 	%p2, %rs1, 0;
	@%p2 bra 	$L__BB9_4;
	cvta.to.global.u64 	%rd9, %rd4;
	mul.wide.s32 	%rd10, %r1, 8;
	add.s64 	%rd11, %rd9, %rd10;
	ld.global.f64 	%fd1, [%rd11];
	cvta.to.global.u64 	%rd12, %rd2;
	mul.wide.s32 	%rd13, %r3, 168;
	add.s64 	%rd14, %rd12, %rd13;
	ld.global.f64 	%fd2, [%rd14+120];
	setp.leu.f64 	%p3, %fd1, %fd2;
	@%p3 bra 	$L__BB9_4;
	sub.f64 	%fd3, %fd2, %fd1;
	add.s64 	%rd16, %rd1, %rd10;
	st.global.f64 	[%rd16], %fd3;
	bra.uni 	$L__BB9_5;
$L__BB9_4:
	mul.wide.s32 	%rd17, %r1, 8;
	add.s64 	%rd18, %rd1, %rd17;
	mov.b64 	%rd19, 0;
	st.global.u64 	[%rd18], %rd19;
$L__BB9_5:
	ret;

}
	// .globl	_Z14voxels_averageP6RegionPcPdiiS2_
.visible .entry _Z14voxels_averageP6RegionPcPdiiS2_(
	.param .u64 .ptr .align 1 _Z14voxels_averageP6RegionPcPdiiS2__param_0,
	.param .u64 .ptr .align 1 _Z14voxels_averageP6RegionPcPdiiS2__param_1,
	.param .u64 .ptr .align 1 _Z14voxels_averageP6RegionPcPdiiS2__param_2,
	.param .u32 _Z14voxels_averageP6RegionPcPdiiS2__param_3,
	.param .u32 _Z14voxels_averageP6RegionPcPdiiS2__param_4,
	.param .u64 .ptr .align 1 _Z14voxels_averageP6RegionPcPdiiS2__param_5
)
{
	.reg .pred 	%p<4>;
	.reg .b16 	%rs<2>;
	.reg .b32 	%r<11>;
	.reg .b64 	%rd<21>;
	.reg .b64 	%fd<6>;

	ld.param.u64 	%rd4, [_Z14voxels_averageP6RegionPcPdiiS2__param_0];
	ld.param.u64 	%rd5, [_Z14voxels_averageP6RegionPcPdiiS2__param_1];
	ld.param.u32 	%r2, [_Z14voxels_averageP6RegionPcPdiiS2__param_3];
	ld.param.u32 	%r3, [_Z14voxels_averageP6RegionPcPdiiS2__param_4];
	ld.param.u64 	%rd6, [_Z14voxels_averageP6RegionPcPdiiS2__param_5];
	cvta.to.global.u64 	%rd1, %rd5;
	cvta.to.global.u64 	%rd2, %rd6;
	mov.u32 	%r4, %ctaid.x;
	mov.u32 	%r5, %ntid.x;
	mov.u32 	%r6, %tid.x;
	mad.lo.s32 	%r1, %r4, %r5, %r6;
	setp.ge.s32 	%p1, %r1, %r2;
	@%p1 bra 	$L__BB10_6;
	cvta.to.global.u64 	%rd7, %rd4;
	mul.wide.s32 	%rd8, %r3, 168;
	add.s64 	%rd9, %rd7, %rd8;
	add.s64 	%rd3, %rd9, 32;
	ld.global.f64 	%fd1, [%rd9+32];
	ld.global.f64 	%fd2, [%rd9+128];
	setp.geu.f64 	%p2, %fd1, %fd2;
	@%p2 bra 	$L__BB10_3;
	mad.lo.s32 	%r10, %r3, %r2, %r1;
	cvt.s64.s32 	%rd17, %r10;
	add.s64 	%rd18, %rd1, %rd17;
	ld.global.s8 	%rs1, [%rd18];
	cvt.rn.f64.s16 	%fd5, %rs1;
	mul.wide.s32 	%rd19, %r1, 8;
	add.s64 	%rd20, %rd2, %rd19;
	st.global.f64 	[%rd20], %fd5;
	bra.uni 	$L__BB10_6;
$L__BB10_3:
	ld.global.f64 	%fd3, [%rd3+104];
	setp.leu.f64 	%p3, %fd1, %fd3;
	@%p3 bra 	$L__BB10_5;
	mad.lo.s32 	%r7, %r3, %r2, %r1;
	cvt.s64.s32 	%rd13, %r7;
	add.s64 	%rd14, %rd1, %rd13;
	ld.global.s8 	%r8, [%rd14];
	neg.s32 	%r9, %r8;
	cvt.rn.f64.s32 	%fd4, %r9;
	mul.wide.s32 	%rd15, %r1, 8;
	add.s64 	%rd16, %rd2, %rd15;
	st.global.f64 	[%rd16], %fd4;
	bra.uni 	$L__BB10_6;
$L__BB10_5:
	mul.wide.s32 	%rd10, %r1, 8;
	add.s64 	%rd11, %rd2, %rd10;
	mov.b64 	%rd12, 0;
	st.global.u64 	[%rd11], %rd12;
$L__BB10_6:
	ret;

}
	// .globl	_Z10voxels_eudP6RegionPcPdiiS2_
.visible .entry _Z10voxels_eudP6RegionPcPdiiS2_(
	.param .u64 .ptr .align 1 _Z10voxels_eudP6RegionPcPdiiS2__param_0,
	.param .u64 .ptr .align 1 _Z10voxels_eudP6RegionPcPdiiS2__param_1,
	.param .u64 .ptr .align 1 _Z10voxels_eudP6RegionPcPdiiS2__param_2,
	.param .u32 _Z10voxels_eudP6RegionPcPdiiS2__param_3,
	.param .u32 _Z10voxels_eudP6RegionPcPdiiS2__param_4,
	.param .u64 .ptr .align 1 _Z10voxels_eudP6RegionPcPdiiS2__param_5
)
{
	.reg .pred 	%p<41>;
	.reg .b16 	%rs<5>;
	.reg .b32 	%r<49>;
	.reg .b64 	%rd<40>;
	.reg .b64 	%fd<51>;

	ld.param.u64 	%rd12, [_Z10voxels_eudP6RegionPcPdiiS2__param_0];
	ld.param.u64 	%rd13, [_Z10voxels_eudP6RegionPcPdiiS2__param_1];
	ld.param.u32 	%r8, [_Z10voxels_eudP6RegionPcPdiiS2__param_3];
	ld.param.u32 	%r9, [_Z10voxels_eudP6RegionPcPdiiS2__param_4];
	ld.param.u64 	%rd15, [_Z10voxels_eudP6RegionPcPdiiS2__param_5];
	cvta.to.global.u64 	%rd1, %rd15;
	cvta.to.global.u64 	%rd16, %rd12;
	mov.u32 	%r10, %ctaid.x;
	mov.u32 	%r11, %ntid.x;
	mov.u32 	%r12, %tid.x;
	mad.lo.s32 	%r1, %r10, %r11, %r12;
	mul.wide.s32 	%rd17, %r9, 168;
	add.s64 	%rd2, %rd16, %rd17;
	ld.global.u32 	%r2, [%rd2+164];
	ld.global.u8 	%rs1, [%rd2+105];
	setp.ge.s32 	%p7, %r1, %r8;
	@%p7 bra 	$L__BB11_20;
	ld.param.u32 	%r47, [_Z10voxels_eudP6RegionPcPdiiS2__param_4];
	add.s64 	%rd3, %rd2, 96;
	add.s64 	%rd4, %rd2, 88;
	add.s64 	%rd5, %rd2, 56;
	add.s64 	%rd6, %rd2, 48;
	cvta.to.global.u64 	%rd18, %rd13;
	mad.lo.s32 	%r13, %r47, %r8, %r1;
	cvt.s64.s32 	%rd19, %r13;
	add.s64 	%rd20, %rd18, %rd19;
	ld.global.u8 	%rs2, [%rd20];
	setp.eq.s16 	%p8, %rs2, 0;
	@%p8 bra 	$L__BB11_18;
	ld.param.u32 	%r48, [_Z10voxels_eudP6RegionPcPdiiS2__param_4];
	ld.param.u64 	%rd38, [_Z10voxels_eudP6RegionPcPdiiS2__param_2];
	ld.param.u64 	%rd37, [_Z10voxels_eudP6RegionPcPdiiS2__param_0];
	ld.global.f64 	%fd1, [%rd3];
	ld.global.f64 	%fd2, [%rd4];
	cvta.to.global.u64 	%rd21, %rd37;
	mul.wide.s32 	%rd22, %r48, 168;
	add.s64 	%rd23, %rd21, %rd22;
	ld.global.f64 	%fd3, [%rd23+80];
	ld.global.f64 	%fd4, [%rd23+64];
	ld.global.f64 	%fd5, [%rd5];
	ld.global.f64 	%fd6, [%rd6];
	cvta.to.global.u64 	%rd24, %rd38;
	mul.wide.s32 	%rd25, %r1, 8;
	add.s64 	%rd7, %rd24, %rd25;
	ld.global.f64 	%fd7, [%rd7];
	add.s32 	%r3, %r2, -1;
	cvt.rn.f64.s32 	%fd8, %r3;
	{
	.reg .b32 %temp; 
	mov.b64 	{%temp, %r4}, %fd7;
	}
	{
	.reg .b32 %temp; 
	mov.b64 	{%temp, %r5}, %fd8;
	}
	shr.u32 	%r14, %r5, 20;
	and.b32  	%r15, %r14, 2047;
	add.s32 	%r16, %r15, -1012;
	mov.b64 	%rd26, %fd8;
	shl.b64 	%rd8, %rd26, %r16;
	setp.eq.s64 	%p39, %rd8, -9223372036854775808;
	abs.f64 	%fd9, %fd7;
	{ // callseq 7, 0
	.param .b64 param0;
	st.param.f64 	[param0], %fd9;
	.param .b64 param1;
	st.param.f64 	[param1], %fd8;
	.param .b64 retval0;
	call.uni (retval0), 
	__internal_accurate_pow, 
	(
	param0, 
	param1
	);
	ld.param.f64 	%fd25, [retval0];
	} // callseq 7
	setp.lt.s32 	%p10, %r4, 0;
	neg.f64 	%fd27, %fd25;
	selp.f64 	%fd28, %fd27, %fd25, %p39;
	selp.f64 	%fd48, %fd28, %fd25, %p10;
	setp.neu.f64 	%p11, %fd7, 0d0000000000000000;
	@%p11 bra 	$L__BB11_4;
	setp.eq.s64 	%p12, %rd8, -9223372036854775808;
	abs.f64 	%fd29, %fd8;
	setp.neu.f64 	%p13, %fd29, 0d3FE0000000000000;
	and.pred  	%p39, %p13, %p12;
	selp.b32 	%r17, %r4, 0, %p39;
	setp.lt.s32 	%p14, %r5, 0;
	or.b32  	%r18, %r17, 2146435072;
	selp.b32 	%r19, %r18, %r17, %p14;
	mov.b32 	%r20, 0;
	mov.b64 	%fd48, {%r20, %r19};
$L__BB11_4:
	add.f64 	%fd30, %fd7, %fd8;
	{
	.reg .b32 %temp; 
	mov.b64 	{%temp, %r21}, %fd30;
	}
	and.b32  	%r22, %r21, 2146435072;
	setp.ne.s32 	%p15, %r22, 2146435072;
	@%p15 bra 	$L__BB11_9;
	setp.num.f64 	%p16, %fd7, %fd7;
	@%p16 bra 	$L__BB11_7;
	add.rn.f64 	%fd48, %fd7, %fd8;
	bra.uni 	$L__BB11_9;
$L__BB11_7:
	setp.neu.f64 	%p17, %fd9, 0d7FF0000000000000;
	@%p17 bra 	$L__BB11_9;
	setp.lt.s32 	%p18, %r4, 0;
	setp.lt.s32 	%p19, %r5, 0;
	selp.b32 	%r23, 0, 2146435072, %p19;
	and.b32  	%r24, %r5, 2147483647;
	setp.ne.s32 	%p20, %r24, 1071644672;
	or.b32  	%r25, %r23, -2147483648;
	selp.b32 	%r26, %r25, %r23, %p20;
	selp.b32 	%r27, %r26, %r23, %p39;
	selp.b32 	%r28, %r27, %r23, %p18;
	mov.b32 	%r29, 0;
	mov.b64 	%fd48, {%r29, %r28};
$L__BB11_9:
	ld.param.u64 	%rd39, [_Z10voxels_eudP6RegionPcPdiiS2__param_5];
	setp.eq.f64 	%p21, %fd7, 0d3FF0000000000000;
	setp.eq.s32 	%p22, %r3, 0;
	selp.f64 	%fd31, 0d3FF0000000000000, %fd48, %p22;
	selp.f64 	%fd32, 0d3FF0000000000000, %fd31, %p21;
	mul.f64 	%fd33, %fd6, %fd32;
	div.rn.f64 	%fd34, %fd33, %fd4;
	mul.f64 	%fd35, %fd5, %fd34;
	cvta.to.global.u64 	%rd27, %rd39;
	mul.wide.s32 	%rd28, %r1, 8;
	add.s64 	%rd9, %rd27, %rd28;
	st.global.f64 	[%rd9], %fd35;
	setp.eq.s16 	%p23, %rs1, 0;
	@%p23 bra 	$L__BB11_20;
	ld.global.f64 	%fd16, [%rd7];
	not.b32 	%r30, %r2;
	cvt.rn.f64.s32 	%fd17, %r30;
	{
	.reg .b32 %temp; 
	mov.b64 	{%temp, %r6}, %fd16;
	}
	{
	.reg .b32 %temp; 
	mov.b64 	{%temp, %r7}, %fd17;
	}
	shr.u32 	%r31, %r7, 20;
	and.b32  	%r32, %r31, 2047;
	add.s32 	%r33, %r32, -1012;
	mov.b64 	%rd29, %fd17;
	shl.b64 	%rd10, %rd29, %r33;
	setp.eq.s64 	%p40, %rd10, -9223372036854775808;
	abs.f64 	%fd18, %fd16;
	{ // callseq 8, 0
	.param .b64 param0;
	st.param.f64 	[param0], %fd18;
	.param .b64 param1;
	st.param.f64 	[param1], %fd17;
	.param .b64 retval0;
	call.uni (retval0), 
	__internal_accurate_pow, 
	(
	param0, 
	param1
	);
	ld.param.f64 	%fd36, [retval0];
	} // callseq 8
	setp.lt.s32 	%p25, %r6, 0;
	neg.f64 	%fd38, %fd36;
	selp.f64 	%fd39, %fd38, %fd36, %p40;
	selp.f64 	%fd50, %fd39, %fd36, %p25;
	setp.neu.f64 	%p26, %fd16, 0d0000000000000000;
	@%p26 bra 	$L__BB11_12;
	setp.eq.s64 	%p27, %rd10, -9223372036854775808;
	abs.f64 	%fd40, %fd17;
	setp.neu.f64 	%p28, %fd40, 0d3FE0000000000000;
	and.pred  	%p40, %p28, %p27;
	selp.b32 	%r34, %r6, 0, %p40;
	setp.lt.s32 	%p29, %r7, 0;
	or.b32  	%r35, %r34, 2146435072;
	selp.b32 	%r36, %r35, %r34, %p29;
	mov.b32 	%r37, 0;
	mov.b64 	%fd50, {%r37, %r36};
$L__BB11_12:
	add.f64 	%fd41, %fd16, %fd17;
	{
	.reg .b32 %temp; 
	mov.b64 	{%temp, %r38}, %fd41;
	}
	and.b32  	%r39, %r38, 2146435072;
	setp.ne.s32 	%p30, %r39, 2146435072;
	@%p30 bra 	$L__BB11_17;
	setp.num.f64 	%p31, %fd16, %fd16;
	@%p31 bra 	$L__BB11_15;
	add.rn.f64 	%fd50, %fd16, %fd17;
	bra.uni 	$L__BB11_17;
$L__BB11_15:
	setp.neu.f64 	%p32, %fd18, 0d7FF0000000000000;
	@%p32 bra 	$L__BB11_17;
	setp.lt.s32 	%p33, %r6, 0;
	setp.lt.s32 	%p34, %r7, 0;
	selp.b32 	%r40, 0, 2146435072, %p34;
	and.b32  	%r41, %r7, 2147483647;
	setp.ne.s32 	%p35, %r41, 1071644672;
	or.b32  	%r42, %r40, -2147483648;
	selp.b32 	%r43, %r42, %r40, %p35;
	selp.b32 	%r44, %r43, %r40, %p40;
	selp.b32 	%r45, %r44, %r40, %p33;
	mov.b32 	%r46, 0;
	mov.b64 	%fd50, {%r46, %r45};
$L__BB11_17:
	setp.eq.f64 	%p36, %fd16, 0d3FF0000000000000;
	setp.eq.s32 	%p37, %r2, -1;
	selp.f64 	%fd42, 0d3FF0000000000000, %fd50, %p37;
	selp.f64 	%fd43, 0d3FF0000000000000, %fd42, %p36;
	mul.f64 	%fd44, %fd3, %fd43;
	div.rn.f64 	%fd45, %fd44, %fd1;
	mul.f64 	%fd46, %fd2, %fd45;
	mul.wide.s32 	%rd30, %r8, 8;
	add.s64 	%rd31, %rd9, %rd30;
	st.global.f64 	[%rd31], %fd46;
	bra.uni 	$L__BB11_20;
$L__BB11_18:
	mul.wide.s32 	%rd32, %r1, 8;
	add.s64 	%rd11, %rd1, %rd32;
	mov.b64 	%rd33, 0;
	st.global.u64 	[%rd11], %rd33;
	setp.eq.s16 	%p38, %rs1, 0;
	@%p38 bra 	$L__BB11_20;
	mul.wide.s32 	%rd34, %r8, 8;
	add.s64 	%rd35, %rd11, %rd34;
	mov.b64 	%rd36, 0;
	st.global.u64 	[%rd35], %rd36;
$L__BB11_20:
	ret;

}
	// .globl	_Z18voxels_average_oldP6RegionPcPdiiS2_
.visible .entry _Z18voxels_average_oldP6RegionPcPdiiS2_(
	.param .u64 .ptr .align 1 _Z18voxels_average_oldP6RegionPcPdiiS2__param_0,
	.param .u64 .ptr .align 1 _Z18voxels_average_oldP6RegionPcPdiiS2__param_1,
	.param .u64 .ptr .align 1 _Z18voxels_average_oldP6RegionPcPdiiS2__param_2,
	.param .u32 _Z18voxels_average_oldP6RegionPcPdiiS2__param_3,
	.param .u32 _Z18voxels_average_oldP6RegionPcPdiiS2__param_4,
	.param .u64 .ptr .align 1 _Z18voxels_average_oldP6RegionPcPdiiS2__param_5
)
{
	.reg .pred 	%p<5>;
	.reg .b16 	%rs<2>;
	.reg .b32 	%r<8>;
	.reg .b64 	%rd<19>;
	.reg .b64 	%fd<6>;

	ld.param.u64 	%rd3, [_Z18voxels_average_oldP6RegionPcPdiiS2__param_0];
	ld.param.u64 	%rd4, [_Z18voxels_average_oldP6RegionPcPdiiS2__param_1];
	ld.param.u32 	%r2, [_Z18voxels_average_oldP6RegionPcPdiiS2__param_3];
	ld.param.u32 	%r3, [_Z18voxels_average_oldP6RegionPcPdiiS2__param_4];
	ld.param.u64 	%rd5, [_Z18voxels_average_oldP6RegionPcPdiiS2__param_5];
	cvta.to.global.u64 	%rd1, %rd5;
	mov.u32 	%r4, %ctaid.x;
	mov.u32 	%r5, %ntid.x;
	mov.u32 	%r6, %tid.x;
	mad.lo.s32 	%r1, %r4, %r5, %r6;
	setp.ge.s32 	%p1, %r1, %r2;
	@%p1 bra 	$L__BB12_7;
	cvta.to.global.u64 	%rd6, %rd4;
	mad.lo.s32 	%r7, %r3, %r2, %r1;
	cvt.s64.s32 	%rd7, %r7;
	add.s64 	%rd8, %rd6, %rd7;
	ld.global.u8 	%rs1, [%rd8];
	setp.eq.s16 	%p2, %rs1, 0;
	@%p2 bra 	$L__BB12_6;
	cvta.to.global.u64 	%rd9, %rd3;
	mul.wide.s32 	%rd10, %r3, 168;
	add.s64 	%rd11, %rd9, %rd10;
	add.s64 	%rd2, %rd11, 32;
	ld.global.f64 	%fd1, [%rd11+32];
	ld.global.f64 	%fd2, [%rd11+128];
	setp.geu.f64 	%p3, %fd1, %fd2;
	@%p3 bra 	$L__BB12_4;
	sub.f64 	%fd5, %fd2, %fd1;
	mul.wide.s32 	%rd14, %r1, 8;
	add.s64 	%rd15, %rd1, %rd14;
	st.global.f64 	[%rd15], %fd5;
	bra.uni 	$L__BB12_7;
$L__BB12_4:
	ld.global.f64 	%fd3, [%rd2+104];
	setp.leu.f64 	%p4, %fd1, %fd3;
	@%p4 bra 	$L__BB12_6;
	sub.f64 	%fd4, %fd3, %fd1;
	mul.wide.s32 	%rd12, %r1, 8;
	add.s64 	%rd13, %rd1, %rd12;
	st.global.f64 	[%rd13], %fd4;
	bra.uni 	$L__BB12_7;
$L__BB12_6:
	mul.wide.s32 	%rd16, %r1, 8;
	add.s64 	%rd17, %rd1, %rd16;
	mov.b64 	%rd18, 0;
	st.global.u64 	[%rd17], %rd18;
$L__BB12_7:
	ret;

}
	// .globl	_Z24voxels_average_objectiveP6RegionPciifPd
.visible .entry _Z24voxels_average_objectiveP6RegionPciifPd(
	.param .u64 .ptr .align 1 _Z24voxels_average_objectiveP6RegionPciifPd_param_0,
	.param .u64 .ptr .align 1 _Z24voxels_average_objectiveP6RegionPciifPd_param_1,
	.param .u32 _Z24voxels_average_objectiveP6RegionPciifPd_param_2,
	.param .u32 _Z24voxels_average_objectiveP6RegionPciifPd_param_3,
	.param .f32 _Z24voxels_average_objectiveP6RegionPciifPd_param_4,
	.param .u64 .ptr .align 1 _Z24voxels_average_objectiveP6RegionPciifPd_param_5
)
{
	.reg .pred 	%p<2>;
	.reg .b16 	%rs<2>;
	.reg .b32 	%r<8>;
	.reg .b32 	%f<4>;
	.reg .b64 	%rd<9>;
	.reg .b64 	%fd<2>;

	ld.param.u64 	%rd1, [_Z24voxels_average_objectiveP6RegionPciifPd_param_1];
	ld.param.u32 	%r2, [_Z24voxels_average_objectiveP6RegionPciifPd_param_2];
	ld.param.u32 	%r3, [_Z24voxels_average_objectiveP6RegionPciifPd_param_3];
	ld.param.f32 	%f1, [_Z24voxels_average_objectiveP6RegionPciifPd_param_4];
	ld.param.u64 	%rd2, [_Z24voxels_average_objectiveP6RegionPciifPd_param_5];
	mov.u32 	%r4, %ctaid.x;
	mov.u32 	%r5, %ntid.x;
	mov.u32 	%r6, %tid.x;
	mad.lo.s32 	%r1, %r4, %r5, %r6;
	setp.ge.s32 	%p1, %r1, %r2;
	@%p1 bra 	$L__BB13_2;
	cvta.to.global.u64 	%rd3, %rd1;
	cvta.to.global.u64 	%rd4, %rd2;
	mad.lo.s32 	%r7, %r3, %r2, %r1;
	cvt.s64.s32 	%rd5, %r7;
	add.s64 	%rd6, %rd3, %rd5;
	ld.global.s8 	%rs1, [%rd6];
	cvt.rn.f32.s16 	%f2, %rs1;
	mul.f32 	%f3, %f1, %f2;
	cvt.f64.f32 	%fd1, %f3;
	mul.wide.s32 	%rd7, %r1, 8;
	add.s64 	%rd8, %rd4, %rd7;
	st.global.f64 	[%rd8], %fd1;
$L__BB13_2:
	ret;

}
	// .globl	_Z15reduce_gradientPdii
.visible .entry _Z15reduce_gradientPdii(
	.param .u64 .ptr .align 1 _Z15reduce_gradientPdii_param_0,
	.param .u32 _Z15reduce_gradientPdii_param_1,
	.param .u32 _Z15reduce_gradientPdii_param_2
)
{
	.reg .pred 	%p<11>;
	.reg .b32 	%r<38>;
	.reg .b64 	%rd<41>;
	.reg .b64 	%fd<83>;

	ld.param.u64 	%rd2, [_Z15reduce_gradientPdii_param_0];
	ld.param.u32 	%r23, [_Z15reduce_gradientPdii_param_1];
	ld.param.u32 	%r24, [_Z15reduce_gradientPdii_param_2];
	cvta.to.global.u64 	%rd1, %rd2;
	mov.u32 	%r25, %ctaid.x;
	mov.u32 	%r26, %ntid.x;
	mov.u32 	%r27, %tid.x;
	mad.lo.s32 	%r1, %r25, %r26, %r27;
	setp.ge.s32 	%p1, %r1, %r23;
	@%p1 bra 	$L__BB14_15;
	setp.lt.s32 	%p2, %r24, 1;
	mov.f64 	%fd82, 0d0000000000000000;
	@%p2 bra 	$L__BB14_14;
	and.b32  	%r2, %r24, 15;
	setp.lt.u32 	%p3, %r24, 16;
	mov.f64 	%fd82, 0d0000000000000000;
	mov.b32 	%r34, 0;
	@%p3 bra 	$L__BB14_5;
	and.b32  	%r34, %r24, 2147483632;
	neg.s32 	%r32, %r34;
	shl.b32 	%r5, %r23, 4;
	mov.f64 	%fd82, 0d0000000000000000;
	mul.wide.s32 	%rd5, %r23, 8;
	mov.u32 	%r31, %r1;
$L__BB14_4:
	.pragma "nounroll";
	mul.wide.s32 	%rd3, %r31, 8;
	add.s64 	%rd4, %rd1, %rd3;
	ld.global.f64 	%fd18, [%rd4];
	add.f64 	%fd19, %fd82, %fd18;
	add.s64 	%rd6, %rd4, %rd5;
	ld.global.f64 	%fd20, [%rd6];
	add.f64 	%fd21, %fd19, %fd20;
	add.s64 	%rd7, %rd6, %rd5;
	ld.global.f64 	%fd22, [%rd7];
	add.f64 	%fd23, %fd21, %fd22;
	add.s64 	%rd8, %rd7, %rd5;
	ld.global.f64 	%fd24, [%rd8];
	add.f64 	%fd25, %fd23, %fd24;
	add.s64 	%rd9, %rd8, %rd5;
	ld.global.f64 	%fd26, [%rd9];
	add.f64 	%fd27, %fd25, %fd26;
	add.s64 	%rd10, %rd9, %rd5;
	ld.global.f64 	%fd28, [%rd10];
	add.f64 	%fd29, %fd27, %fd28;
	add.s64 	%rd11, %rd10, %rd5;
	ld.global.f64 	%fd30, [%rd11];
	add.f64 	%fd31, %fd29, %fd30;
	add.s64 	%rd12, %rd11, %rd5;
	ld.global.f64 	%fd32, [%rd12];
	add.f64 	%fd33, %fd31, %fd32;
	add.s64 	%rd13, %rd12, %rd5;
	ld.global.f64 	%fd34, [%rd13];
	add.f64 	%fd35, %fd33, %fd34;
	add.s64 	%rd14, %rd13, %rd5;
	ld.global.f64 	%fd36, [%rd14];
	add.f64 	%fd37, %fd35, %fd36;
	add.s64 	%rd15, %rd14, %rd5;
	ld.global.f64 	%fd38, [%rd15];
	add.f64 	%fd39, %fd37, %fd38;
	add.s64 	%rd16, %rd15, %rd5;
	ld.global.f64 	%fd40, [%rd16];
	add.f64 	%fd41, %fd39, %fd40;
	add.s64 	%rd17, %rd16, %rd5;
	ld.global.f64 	%fd42, [%rd17];
	add.f64 	%fd43, %fd41, %fd42;
	add.s64 	%rd18, %rd17, %rd5;
	ld.global.f64 	%fd44, [%rd18];
	add.f64 	%fd45, %fd43, %fd44;
	add.s64 	%rd19, %rd18, %rd5;
	ld.global.f64 	%fd46, [%rd19];
	add.f64 	%fd47, %fd45, %fd46;
	add.s64 	%rd20, %rd19, %rd5;
	ld.global.f64 	%fd48, [%rd20];
	add.f64 	%fd82, %fd47, %fd48;
	add.s32 	%r32, %r32, 16;
	add.s32 	%r31, %r31, %r5;
	setp.ne.s32 	%p4, %r32, 0;
	@%p4 bra 	$L__BB14_4;
$L__BB14_5:
	setp.eq.s32 	%p5, %r2, 0;
	@%p5 bra 	$L__BB14_14;
	and.b32  	%r11, %r24, 7;
	setp.lt.u32 	%p6, %r2, 8;
	@%p6 bra 	$L__BB14_8;
	mad.lo.s32 	%r29, %r34, %r23, %r1;
	mul.wide.s32 	%rd21, %r29, 8;
	add.s64 	%rd22, %rd1, %rd21;
	ld.global.f64 	%fd50, [%rd22];
	add.f64 	%fd51, %fd82, %fd50;
	mul.wide.s32 	%rd23, %r23, 8;
	add.s64 	%rd24, %rd22, %rd23;
	ld.global.f64 	%fd52, [%rd24];
	add.f64 	%fd53, %fd51, %fd52;
	add.s64 	%rd25, %rd24, %rd23;
	ld.global.f64 	%fd54, [%rd25];
	add.f64 	%fd55, %fd53, %fd54;
	add.s64 	%rd26, %rd25, %rd23;
	ld.global.f64 	%fd56, [%rd26];
	add.f64 	%fd57, %fd55, %fd56;
	add.s64 	%rd27, %rd26, %rd23;
	ld.global.f64 	%fd58, [%rd27];
	add.f64 	%fd59, %fd57, %fd58;
	add.s64 	%rd28, %rd27, %rd23;
	ld.global.f64 	%fd60, [%rd28];
	add.f64 	%fd61, %fd59, %fd60;
	add.s64 	%rd29, %rd28, %rd23;
	ld.global.f64 	%fd62, [%rd29];
	add.f64 	%fd63, %fd61, %fd62;
	add.s64 	%rd30, %rd29, %rd23;
	ld.global.f64 	%fd64, [%rd30];
	add.f64 	%fd82, %fd63, %fd64;
	add.s32 	%r34, %r34, 8;
$L__BB14_8:
	setp.eq.s32 	%p7, %r11, 0;
	@%p7 bra 	$L__BB14_14;
	and.b32  	%r14, %r24, 3;
	setp.lt.u32 	%p8, %r11, 4;
	@%p8 bra 	$L__BB14_11;
	mad.lo.s32 	%r30, %r34, %r23, %r1;
	mul.wide.s32 	%rd31, %r30, 8;
	add.s64 	%rd32, %rd1, %rd31;
	ld.global.f64 	%fd66, [%rd32];
	add.f64 	%fd67, %fd82, %fd66;
	mul.wide.s32 	%rd33, %r23, 8;
	add.s64 	%rd34, %rd32, %rd33;
	ld.global.f64 	%fd68, [%rd34];
	add.f64 	%fd69, %fd67, %fd68;
	add.s64 	%rd35, %rd34, %rd33;
	ld.global.f64 	%fd70, [%rd35];
	add.f64 	%fd71, %fd69, %fd70;
	add.s64 	%rd36, %rd35, %rd33;
	ld.global.f64 	%fd72, [%rd36];
	add.f64 	%fd82, %fd71, %fd72;
	add.s32 	%r34, %r34, 4;
$L__BB14_11:
	setp.eq.s32 	%p9, %r14, 0;
	@%p9 bra 	$L__BB14_14;
	mad.lo.s32 	%r37, %r34, %r23, %r1;
	neg.s32 	%r36, %r14;
$L__BB14_13:
	.pragma "nounroll";
	mul.wide.s32 	%rd37, %r37, 8;
	add.s64 	%rd38, %rd1, %rd37;
	ld.global.f64 	%fd73, [%rd38];
	add.f64 	%fd82, %fd82, %fd73;
	add.s32 	%r37, %r37, %r23;
	add.s32 	%r36, %r36, 1;
	setp.ne.s32 	%p10, %r36, 0;
	@%p10 bra 	$L__BB14_13;
$L__BB14_14:
	mul.wide.s32 	%rd39, %r1, 8;
	add.s64 	%rd40, %rd1, %rd39;
	st.global.f64 	[%rd40], %fd82;
$L__BB14_15:
	ret;

}
.func  (.param .b64 func_retval0) __internal_accurate_pow(
	.param .b64 __internal_accurate_pow_param_0,
	.param .b64 __internal_accurate_pow_param_1
)
{
	.reg .pred 	%p<8>;
	.reg .b32 	%r<49>;
	.reg .b32 	%f<3>;
	.reg .b64 	%fd<109>;

	ld.param.f64 	%fd10, [__internal_accurate_pow_param_0];
	ld.param.f64 	%fd11, [__internal_accurate_pow_param_1];
	{
	.reg .b32 %temp; 
	mov.b64 	{%temp, %r46}, %fd10;
	}
	{
	.reg .b32 %temp; 
	mov.b64 	{%r45, %temp}, %fd10;
	}
	shr.u32 	%r47, %r46, 20;
	setp.gt.u32 	%p1, %r46, 1048575;
	@%p1 bra 	$L__BB15_2;
	mul.f64 	%fd12, %fd10, 0d4350000000000000;
	{
	.reg .b32 %temp; 
	mov.b64 	{%temp, %r46}, %fd12;
	}
	{
	.reg .b32 %temp; 
	mov.b64 	{%r45, %temp}, %fd12;
	}
	shr.u32 	%r16, %r46, 20;
	add.s32 	%r47, %r16, -54;
$L__BB15_2:
	add.s32 	%r48, %r47, -1023;
	and.b32  	%r17, %r46, -2146435073;
	or.b32  	%r18, %r17, 1072693248;
	mov.b64 	%fd107, {%r45, %r18};
	setp.lt.u32 	%p2, %r18, 1073127583;
	@%p2 bra 	$L__BB15_4;
	{
	.reg .b32 %temp; 
	mov.b64 	{%r19, %temp}, %fd107;
	}
	{
	.reg .b32 %temp; 
	mov.b64 	{%temp, %r20}, %fd107;
	}
	add.s32 	%r21, %r20, -1048576;
	mov.b64 	%fd107, {%r19, %r21};
	add.s32 	%r48, %r47, -1022;
$L__BB15_4:
	add.f64 	%fd13, %fd107, 0dBFF0000000000000;
	add.f64 	%fd14, %fd107, 0d3FF0000000000000;
	rcp.approx.ftz.f64 	%fd15, %fd14;
	neg.f64 	%fd16, %fd14;
	fma.rn.f64 	%fd17, %fd16, %fd15, 0d3FF0000000000000;
	fma.rn.f64 	%fd18, %fd17, %fd17, %fd17;
	fma.rn.f64 	%fd19, %fd18, %fd15, %fd15;
	mul.f64 	%fd20, %fd13, %fd19;
	fma.rn.f64 	%fd21, %fd13, %fd19, %fd20;
	mul.f64 	%fd22, %fd21, %fd21;
	fma.rn.f64 	%fd23, %fd22, 0d3EB0F5FF7D2CAFE2, 0d3ED0F5D241AD3B5A;
	fma.rn.f64 	%fd24, %fd23, %fd22, 0d3EF3B20A75488A3F;
	fma.rn.f64 	%fd25, %fd24, %fd22, 0d3F1745CDE4FAECD5;
	fma.rn.f64 	%fd26, %fd25, %fd22, 0d3F3C71C7258A578B;
	fma.rn.f64 	%fd27, %fd26, %fd22, 0d3F6249249242B910;
	fma.rn.f64 	%fd28, %fd27, %fd22, 0d3F89999999999DFB;
	sub.f64 	%fd29, %fd13, %fd21;
	add.f64 	%fd30, %fd29, %fd29;
	neg.f64 	%fd31, %fd21;
	fma.rn.f64 	%fd32, %fd31, %fd13, %fd30;
	mul.f64 	%fd33, %fd19, %fd32;
	fma.rn.f64 	%fd34, %fd22, %fd28, 0d3FB5555555555555;
	mov.f64 	%fd35, 0d3FB5555555555555;
	sub.f64 	%fd36, %fd35, %fd34;
	fma.rn.f64 	%fd37, %fd22, %fd28, %fd36;
	add.f64 	%fd38, %fd37, 0dBC46A4CB00B9E7B0;
	add.f64 	%fd39, %fd34, %fd38;
	sub.f64 	%fd40, %fd34, %fd39;
	add.f64 	%fd41, %fd38, %fd40;
	mul.rn.f64 	%fd42, %fd21, %fd21;
	neg.f64 	%fd43, %fd42;
	fma.rn.f64 	%fd44, %fd21, %fd21, %fd43;
	{
	.reg .b32 %temp; 
	mov.b64 	{%r22, %temp}, %fd33;
	}
	{
	.reg .b32 %temp; 
	mov.b64 	{%temp, %r23}, %fd33;
	}
	add.s32 	%r24, %r23, 1048576;
	mov.b64 	%fd45, {%r22, %r24};
	fma.rn.f64 	%fd46, %fd21, %fd45, %fd44;
	mul.rn.f64 	%fd47, %fd42, %fd21;
	neg.f64 	%fd48, %fd47;
	fma.rn.f64 	%fd49, %fd42, %fd21, %fd48;
	fma.rn.f64 	%fd50, %fd42, %fd33, %fd49;
	fma.rn.f64 	%fd51, %fd46, %fd21, %fd50;
	mul.rn.f64 	%fd52, %fd39, %fd47;
	neg.f64 	%fd53, %fd52;
	fma.rn.f64 	%fd54, %fd39, %fd47, %fd53;
	fma.rn.f64 	%fd55, %fd39, %fd51, %fd54;
	fma.rn.f64 	%fd56, %fd41, %fd47, %fd55;
	add.f64 	%fd57, %fd52, %fd56;
	sub.f64 	%fd58, %fd52, %fd57;
	add.f64 	%fd59, %fd56, %fd58;
	add.f64 	%fd60, %fd21, %fd57;
	sub.f64 	%fd61, %fd21, %fd60;
	add.f64 	%fd62, %fd57, %fd61;
	add.f64 	%fd63, %fd59, %fd62;
	add.f64 	%fd64, %fd33, %fd63;
	add.f64 	%fd65, %fd60, %fd64;
	sub.f64 	%fd66, %fd60, %fd65;
	add.f64 	%fd67, %fd64, %fd66;
	xor.b32  	%r25, %r48, -2147483648;
	mov.b32 	%r26, 1127219200;
	mov.b64 	%fd68, {%r25, %r26};
	mov.b32 	%r27, -2147483648;
	mov.b64 	%fd69, {%r27, %r26};
	sub.f64 	%fd70, %fd68, %fd69;
	fma.rn.f64 	%fd71, %fd70, 0d3FE62E42FEFA39EF, %fd65;
	fma.rn.f64 	%fd72, %fd70, 0dBFE62E42FEFA39EF, %fd71;
	sub.f64 	%fd73, %fd72, %fd65;
	sub.f64 	%fd74, %fd67, %fd73;
	fma.rn.f64 	%fd75, %fd70, 0d3C7ABC9E3B39803F, %fd74;
	add.f64 	%fd76, %fd71, %fd75;
	sub.f64 	%fd77, %fd71, %fd76;
	add.f64 	%fd78, %fd75, %fd77;
	{
	.reg .b32 %temp; 
	mov.b64 	{%temp, %r28}, %fd11;
	}
	{
	.reg .b32 %temp; 
	mov.b64 	{%r29, %temp}, %fd11;
	}
	shl.b32 	%r30, %r28, 1;
	setp.gt.u32 	%p3, %r30, -33554433;
	and.b32  	%r31, %r28, -15728641;
	selp.b32 	%r32, %r31, %r28, %p3;
	mov.b64 	%fd79, {%r29, %r32};
	mul.rn.f64 	%fd80, %fd76, %fd79;
	neg.f64 	%fd81, %fd80;
	fma.rn.f64 	%fd82, %fd76, %fd79, %fd81;
	fma.rn.f64 	%fd83, %fd78, %fd79, %fd82;
	add.f64 	%fd4, %fd80, %fd83;
	sub.f64 	%fd84, %fd80, %fd4;
	add.f64 	%fd5, %fd83, %fd84;
	fma.rn.f64 	%fd85, %fd4, 0d3FF71547652B82FE, 0d4338000000000000;
	{
	.reg .b32 %temp; 
	mov.b64 	{%r13, %temp}, %fd85;
	}
	mov.f64 	%fd86, 0dC338000000000000;
	add.rn.f64 	%fd87, %fd85, %fd86;
	fma.rn.f64 	%fd88, %fd87, 0dBFE62E42FEFA39EF, %fd4;
	fma.rn.f64 	%fd89, %fd87, 0dBC7ABC9E3B39803F, %fd88;
	fma.rn.f64 	%fd90, %fd89, 0d3E5ADE1569CE2BDF, 0d3E928AF3FCA213EA;
	fma.rn.f64 	%fd91, %fd90, %fd89, 0d3EC71DEE62401315;
	fma.rn.f64 	%fd92, %fd91, %fd89, 0d3EFA01997C89EB71;
	fma.rn.f64 	%fd93, %fd92, %fd89, 0d3F2A01A014761F65;
	fma.rn.f64 	%fd94, %fd93, %fd89, 0d3F56C16C1852B7AF;
	fma.rn.f64 	%fd95, %fd94, %fd89, 0d3F81111111122322;
	fma.rn.f64 	%fd96, %fd95, %fd89, 0d3FA55555555502A1;
	fma.rn.f64 	%fd97, %fd96, %fd89, 0d3FC5555555555511;
	fma.rn.f64 	%fd98, %fd97, %fd89, 0d3FE000000000000B;
	fma.rn.f64 	%fd99, %fd98, %fd89, 0d3FF0000000000000;
	fma.rn.f64 	%fd100, %fd99, %fd89, 0d3FF0000000000000;
	{
	.reg .b32 %temp; 
	mov.b64 	{%r14, %temp}, %fd100;
	}
	{
	.reg .b32 %temp; 
	mov.b64 	{%temp, %r15}, %fd100;
	}
	shl.b32 	%r33, %r13, 20;
	add.s32 	%r34, %r33, %r15;
	mov.b64 	%fd108, {%r14, %r34};
	{
	.reg .b32 %temp; 
	mov.b64 	{%temp, %r35}, %fd4;
	}
	mov.b32 	%f2, %r35;
	abs.f32 	%f1, %f2;
	setp.lt.f32 	%p4, %f1, 0f4086232B;
	@%p4 bra 	$L__BB15_7;
	setp.lt.f64 	%p5, %fd4, 0d0000000000000000;
	add.f64 	%fd101, %fd4, 0d7FF0000000000000;
	selp.f64 	%fd108, 0d0000000000000000, %fd101, %p5;
	setp.geu.f32 	%p6, %f1, 0f40874800;
	@%p6 bra 	$L__BB15_7;
	shr.u32 	%r36, %r13, 31;
	add.s32 	%r37, %r13, %r36;
	shr.s32 	%r38, %r37, 1;
	shl.b32 	%r39, %r38, 20;
	add.s32 	%r40, %r15, %r39;
	mov.b64 	%fd102, {%r14, %r40};
	sub.s32 	%r41, %r13, %r38;
	shl.b32 	%r42, %r41, 20;
	add.s32 	%r43, %r42, 1072693248;
	mov.b32 	%r44, 0;
	mov.b64 	%fd103, {%r44, %r43};
	mul.f64 	%fd108, %fd103, %fd102;
$L__BB15_7:
	abs.f64 	%fd104, %fd108;
	setp.eq.f64 	%p7, %fd104, 0d7FF0000000000000;
	fma.rn.f64 	%fd105, %fd108, %fd5, %fd108;
	selp.f64 	%fd106, %fd108, %fd105, %p7;
	st.param.f64 	[func_retval0], %fd106;
	ret;

}


// ===== COMPILED SASS (sm_100) =====

	.target	sm_100

	.elftype	@"ET_EXEC"


//--------------------- .note.nv.tkinfo           --------------------------
	.section	.note.nv.tkinfo,"",@"SHT_NOTE"
	.sectionflags	@"SHF_NOTE_NV_TKINFO"
	.tkinfo
        /*0018*/ 	.word	0x00000002
        /*0030*/ 	.string	""
        /*0030*/ 	.string	"ptxas"
        /*0030*/ 	.string	"Cuda compilation tools, release 13.0, V13.0.88"
        /*0030*/ 	.string	"Build cuda_13.0.r13.0/compiler.36424714_0"
        /*0030*/ 	.string	"-arch sm_100 -m 64 "



//--------------------- .note.nv.cuinfo           --------------------------
	.section	.note.nv.cuinfo,"",@"SHT_NOTE"
	.sectionflags	@"SHF_NOTE_NV_CUINFO"
        /*0018*/ 	.short	0x0002
        /*001a*/ 	.short	0x0064
        /*001c*/ 	.short	0x0082
	.zero		2


//--------------------- .nv.info                  --------------------------
	.section	.nv.info,"",@"SHT_CUDA_INFO"
	.align	4


	//----- nvinfo : EIATTR_REGCOUNT
	.align		4
        /*0000*/ 	.byte	0x04, 0x2f
        /*0002*/ 	.short	(.L_1 - .L_0)
	.align		4
.L_0:
        /*0004*/ 	.word	index@(_Z13gather_valuesPdS_Pii)
        /*0008*/ 	.word	0x0000000c


	//----- nvinfo : EIATTR_FRAME_SIZE
	.align		4
.L_1:
        /*000c*/ 	.byte	0x04, 0x11
        /*000e*/ 	.short	(.L_3 - .L_2)
	.align		4
.L_2:
        /*0010*/ 	.word	index@(_Z13gather_valuesPdS_Pii)
        /*0014*/ 	.word	0x00000000


	//----- nvinfo : EIATTR_REGCOUNT
	.align		4
.L_3:
        /*0018*/ 	.byte	0x04, 0x2f
        /*001a*/ 	.short	(.L_5 - .L_4)
	.align		4
.L_4:
        /*001c*/ 	.word	index@(_Z9stats_gpuPdPciiP6Region)
        /*0020*/ 	.word	0x0000002e


	//----- nvinfo : EIATTR_FRAME_SIZE
	.align		4
.L_5:
        /*0024*/ 	.byte	0x04, 0x11
        /*0026*/ 	.short	(.L_7 - .L_6)
	.align		4
.L_6:
        /*0028*/ 	.word	index@($_Z9stats_gpuPdPciiP6Region$__internal_accurate_pow)
        /*002c*/ 	.word	0x00000000


	//----- nvinfo : EIATTR_FRAME_SIZE
	.align		4
.L_7:
        /*0030*/ 	.byte	0x04, 0x11
        /*0032*/ 	.short	(.L_9 - .L_8)
	.align		4
.L_8:
        /*0034*/ 	.word	index@($__internal_3_$__cuda_sm3x_div_rn_noftz_f32_slowpath)
        /*0038*/ 	.word	0x00000000


	//----- nvinfo : EIATTR_FRAME_SIZE
	.align		4
.L_9:
        /*003c*/ 	.byte	0x04, 0x11
        /*003e*/ 	.short	(.L_11 - .L_10)
	.align		4
.L_10:
        /*0040*/ 	.word	index@($__internal_2_$__cuda_sm20_div_rn_f64_full)
        /*0044*/ 	.word	0x00000000


	//----- nvinfo : EIATTR_FRAME_SIZE
	.align		4
.L_11:
        /*0048*/ 	.byte	0x04, 0x11
        /*004a*/ 	.short	(.L_13 - .L_12)
	.align		4
.L_12:
        /*004c*/ 	.word	index@($__internal_1_$__cuda_sm20_dblrcp_rn_slowpath_v3)
        /*0050*/ 	.word	0x00000000


	//----- nvinfo : EIATTR_FRAME_SIZE
	.align		4
.L_13:
        /*0054*/ 	.byte	0x04, 0x11
        /*0056*/ 	.short	(.L_15 - .L_14)
	.align		4
.L_14:
        /*0058*/ 	.word	index@(_Z9stats_gpuPdPciiP6Region)
        /*005c*/ 	.word	0x00000000


	//----- nvinfo : EIATTR_REGCOUNT
	.align		4
.L_15:
        /*0060*/ 	.byte	0x04, 0x2f
        /*0062*/ 	.short	(.L_17 - .L_16)
	.align		4
.L_16:
        /*0064*/ 	.word	index@(_Z12init_fluencePdid)
        /*0068*/ 	.word	0x0000000a


	//----- nvinfo : EIATTR_FRAME_SIZE
	.align		4
.L_17:
        /*006c*/ 	.byte	0x04, 0x11
        /*006e*/ 	.short	(.L_19 - .L_18)
	.align		4
.L_18:
        /*0070*/ 	.word	index@(_Z12init_fluencePdid)
        /*0074*/ 	.word	0x00000000


	//----- nvinfo : EIATTR_REGCOUNT
	.align		4
.L_19:
        /*0078*/ 	.byte	0x04, 0x2f
        /*007a*/ 	.short	(.L_21 - .L_20)
	.align		4
.L_20:
        /*007c*/ 	.word	index@(_Z11scale_dosesPdid)
        /*0080*/ 	.word	0x00000008


	//----- nvinfo : EIATTR_FRAME_SIZE
	.align		4
.L_21:
        /*0084*/ 	.byte	0x04, 0x11
        /*0086*/ 	.short	(.L_23 - .L_22)
	.align		4
.L_22:
        /*0088*/ 	.word	index@(_Z11scale_dosesPdid)
        /*008c*/ 	.word	0x00000000


	//----- nvinfo : EIATTR_REGCOUNT
	.align		4
.L_23:
        /*0090*/ 	.byte	0x04, 0x2f
        /*0092*/ 	.short	(.L_25 - .L_24)
	.align		4
.L_24:
        /*0094*/ 	.word	index@(_Z19apply_gradients_OLDPdS_iifS_)
        /*0098*/ 	.word	0x00000020


	//----- nvinfo : EIATTR_FRAME_SIZE
	.align		4
.L_25:
        /*009c*/ 	.byte	0x04, 0x11
        /*009e*/ 	.short	(.L_27 - .L_26)
	.align		4
.L_26:
        /*00a0*/ 	.word	index@(_Z19apply_gradients_OLDPdS_iifS_)
        /*00a4*/ 	.word	0x00000000


	//----- nvinfo : EIATTR_REGCOUNT
	.align		4
.L_27:
        /*00a8*/ 	.byte	0x04, 0x2f
        /*00aa*/ 	.short	(.L_29 - .L_28)
	.align		4
.L_28:
        /*00ac*/ 	.word	index@(_Z15apply_gradientsPdS_iifS_)
        /*00b0*/ 	.word	0x00000010


	//----- nvinfo : EIATTR_FRAME_SIZE
	.align		4
.L_29:
        /*00b4*/ 	.byte	0x04, 0x11
        /*00b6*/ 	.short	(.L_31 - .L_30)
	.align		4
.L_30:
        /*00b8*/ 	.word	index@(_Z15apply_gradientsPdS_iifS_)
        /*00bc*/ 	.word	0x00000000


	//----- nvinfo : EIATTR_REGCOUNT
	.align		4
.L_31:
        /*00c0*/ 	.byte	0x04, 0x2f
        /*00c2*/ 	.short	(.L_33 - .L_32)
	.align		4
.L_32:
        /*00c4*/ 	.word	index@(_Z10voxels_minP6RegionPcPdiiS2_)
        /*00c8*/ 	.word	0x0000000e


	//----- nvinfo : EIATTR_FRAME_SIZE
	.align		4
.L_33:
        /*00cc*/ 	.byte	0x04, 0x11
        /*00ce*/ 	.short	(.L_35 - .L_34)
	.align		4
.L_34:
        /*00d0*/ 	.word	index@(_Z10voxels_minP6RegionPcPdiiS2_)
        /*00d4*/ 	.word	0x00000000


	//----- nvinfo : EIATTR_REGCOUNT
	.align		4
.L_35:
        /*00d8*/ 	.byte	0x04, 0x2f
        /*00da*/ 	.short	(.L_37 - .L_36)
	.align		4
.L_36:
        /*00dc*/ 	.word	index@(_Z14voxels_min_oldP6RegionPcPdiiS2_)
        /*00e0*/ 	.word	0x0000000e


	//----- nvinfo : EIATTR_FRAME_SIZE
	.align		4
.L_37:
        /*00e4*/ 	.byte	0x04, 0x11
        /*00e6*/ 	.short	(.L_39 - .L_38)
	.align		4
.L_38:
        /*00e8*/ 	.word	index@(_Z14voxels_min_oldP6RegionPcPdiiS2_)
        /*00ec*/ 	.word	0x00000000


	//----- nvinfo : EIATTR_REGCOUNT
	.align		4
.L_39:
        /*00f0*/ 	.byte	0x04, 0x2f
        /*00f2*/ 	.short	(.L_41 - .L_40)
	.align		4
.L_40:
        /*00f4*/ 	.word	index@(_Z10voxels_maxP6RegionPcPdiiS2_)
        /*00f8*/ 	.word	0x0000000e


	//----- nvinfo : EIATTR_FRAME_SIZE
	.align		4
.L_41:
        /*00fc*/ 	.byte	0x04, 0x11
        /*00fe*/ 	.short	(.L_43 - .L_42)
	.align		4
.L_42:
        /*0100*/ 	.word	index@(_Z10voxels_maxP6RegionPcPdiiS2_)
        /*0104*/ 	.word	0x00000000


	//----- nvinfo : EIATTR_REGCOUNT
	.align		4
.L_43:
        /*0108*/ 	.byte	0x04, 0x2f
        /*010a*/ 	.short	(.L_45 - .L_44)
	.align		4
.L_44:
        /*010c*/ 	.word	index@(_Z14voxels_max_oldP6RegionPcPdiiS2_)
        /*0110*/ 	.word	0x0000000e


	//----- nvinfo : EIATTR_FRAME_SIZE
	.align		4
.L_45:
        /*0114*/ 	.byte	0x04, 0x11
        /*0116*/ 	.short	(.L_47 - .L_46)
	.align		4
.L_46:
        /*0118*/ 	.word	index@(_Z14voxels_max_oldP6RegionPcPdiiS2_)
        /*011c*/ 	.word	0x00000000


	//----- nvinfo : EIATTR_REGCOUNT
	.align		4
.L_47:
        /*0120*/ 	.byte	0x04, 0x2f
        /*0122*/ 	.short	(.L_49 - .L_48)
	.align		4
.L_48:
        /*0124*/ 	.word	index@(_Z14voxels_averageP6RegionPcPdiiS2_)
        /*0128*/ 	.word	0x0000000c


	//----- nvinfo : EIATTR_FRAME_SIZE
	.align		4
.L_49:
        /*012c*/ 	.byte	0x04, 0x11
        /*012e*/ 	.short	(.L_51 - .L_50)
	.align		4
.L_50:
        /*0130*/ 	.word	index@(_Z14voxels_averageP6RegionPcPdiiS2_)
        /*0134*/ 	.word	0x00000000


	//----- nvinfo : EIATTR_REGCOUNT
	.align		4
.L_51:
        /*0138*/ 	.byte	0x04, 0x2f
        /*013a*/ 	.short	(.L_53 - .L_52)
	.align		4
.L_52:
        /*013c*/ 	.word	index@(_Z10voxels_eudP6RegionPcPdiiS2_)
        /*0140*/ 	.word	0x0000002f


	//----- nvinfo : EIATTR_FRAME_SIZE
	.align		4
.L_53:
        /*0144*/ 	.byte	0x04, 0x11
        /*0146*/ 	.short	(.L_55 - .L_54)
	.align		4
.L_54:
        /*0148*/ 	.word	index@($_Z10voxels_eudP6RegionPcPdiiS2_$__internal_accurate_pow)
        /*014c*/ 	.word	0x00000000


	//----- nvinfo : EIATTR_FRAME_SIZE
	.align		4
.L_55:
        /*0150*/ 	.byte	0x04, 0x11
        /*0152*/ 	.short	(.L_57 - .L_56)
	.align		4
.L_56:
        /*0154*/ 	.word	index@($__internal_0_$__cuda_sm20_div_rn_f64_full)
        /*0158*/ 	.word	0x00000000


	//----- nvinfo : EIATTR_FRAME_SIZE
	.align		4
.L_57:
        /*015c*/ 	.byte	0x04, 0x11
        /*015e*/ 	.short	(.L_59 - .L_58)
	.align		4
.L_58:
        /*0160*/ 	.word	index@(_Z10voxels_eudP6RegionPcPdiiS2_)
        /*0164*/ 	.word	0x00000000


	//----- nvinfo : EIATTR_REGCOUNT
	.align		4
.L_59:
        /*0168*/ 	.byte	0x04, 0x2f
        /*016a*/ 	.short	(.L_61 - .L_60)
	.align		4
.L_60:
        /*016c*/ 	.word	index@(_Z18voxels_average_oldP6RegionPcPdiiS2_)
        /*0170*/ 	.word	0x0000000c


	//----- nvinfo : EIATTR_FRAME_SIZE
	.align		4
.L_61:
        /*0174*/ 	.byte	0x04, 0x11
        /*0176*/ 	.short	(.L_63 - .L_62)
	.align		4
.L_62:
        /*0178*/ 	.word	index@(_Z18voxels_average_oldP6RegionPcPdiiS2_)
        /*017c*/ 	.word	0x00000000


	//----- nvinfo : EIATTR_REGCOUNT
	.align		4
.L_63:
        /*0180*/ 	.byte	0x04, 0x2f
        /*0182*/ 	.short	(.L_65 - .L_64)
	.align		4
.L_64:
        /*0184*/ 	.word	index@(_Z24voxels_average_objectiveP6RegionPciifPd)
        /*0188*/ 	.word	0x0000000c


	//----- nvinfo : EIATTR_FRAME_SIZE
	.align		4
.L_65:
        /*018c*/ 	.byte	0x04, 0x11
        /*018e*/ 	.short	(.L_67 - .L_66)
	.align		4
.L_66:
        /*0190*/ 	.word	index@(_Z24voxels_average_objectiveP6RegionPciifPd)
        /*0194*/ 	.word	0x00000000


	//----- nvinfo : EIATTR_REGCOUNT
	.align		4
.L_67:
        /*0198*/ 	.byte	0x04, 0x2f
        /*019a*/ 	.short	(.L_69 - .L_68)
	.align		4
.L_68:
        /*019c*/ 	.word	index@(_Z15reduce_gradientPdii)
        /*01a0*/ 	.word	0x00000020


	//----- nvinfo : EIATTR_FRAME_SIZE
	.align		4
.L_69:
        /*01a4*/ 	.byte	0x04, 0x11
        /*01a6*/ 	.short	(.L_71 - .L_70)
	.align		4
.L_70:
        /*01a8*/ 	.word	index@(_Z15reduce_gradientPdii)
        /*01ac*/ 	.word	0x00000000


	//----- nvinfo : EIATTR_MIN_STACK_SIZE
	.align		4
.L_71:
        /*01b0*/ 	.byte	0x04, 0x12
        /*01b2*/ 	.short	(.L_73 - .L_72)
	.align		4
.L_72:
        /*01b4*/ 	.word	index@(_Z15reduce_gradientPdii)
        /*01b8*/ 	.word	0x00000000


	//----- nvinfo : EIATTR_MIN_STACK_SIZE
	.align		4
.L_73:
        /*01bc*/ 	.byte	0x04, 0x12
        /*01be*/ 	.short	(.L_75 - .L_74)
	.align		4
.L_74:
        /*01c0*/ 	.word	index@(_Z24voxels_average_objectiveP6RegionPciifPd)
        /*01c4*/ 	.word	0x00000000


	//----- nvinfo : EIATTR_MIN_STACK_SIZE
	.align		4
.L_75:
        /*01c8*/ 	.byte	0x04, 0x12
        /*01ca*/ 	.short	(.L_77 - .L_76)
	.align		4
.L_76:
        /*01cc*/ 	.word	index@(_Z18voxels_average_oldP6RegionPcPdiiS2_)
        /*01d0*/ 	.word	0x00000000


	//----- nvinfo : EIATTR_MIN_STACK_SIZE
	.align		4
.L_77:
        /*01d4*/ 	.byte	0x04, 0x12
        /*01d6*/ 	.short	(.L_79 - .L_78)
	.align		4
.L_78:
        /*01d8*/ 	.word	index@(_Z10voxels_eudP6RegionPcPdiiS2_)
        /*01dc*/ 	.word	0x00000000


	//----- nvinfo : EIATTR_MIN_STACK_SIZE
	.align		4
.L_79:
        /*01e0*/ 	.byte	0x04, 0x12
        /*01e2*/ 	.short	(.L_81 - .L_80)
	.align		4
.L_80:
        /*01e4*/ 	.word	index@(_Z14voxels_averageP6RegionPcPdiiS2_)
        /*01e8*/ 	.word	0x00000000


	//----- nvinfo : EIATTR_MIN_STACK_SIZE
	.align		4
.L_81:
        /*01ec*/ 	.byte	0x04, 0x12
        /*01ee*/ 	.short	(.L_83 - .L_82)
	.align		4
.L_82:
        /*01f0*/ 	.word	index@(_Z14voxels_max_oldP6RegionPcPdiiS2_)
        /*01f4*/ 	.word	0x00000000


	//----- nvinfo : EIATTR_MIN_STACK_SIZE
	.align		4
.L_83:
        /*01f8*/ 	.byte	0x04, 0x12
        /*01fa*/ 	.short	(.L_85 - .L_84)
	.align		4
.L_84:
        /*01fc*/ 	.word	index@(_Z10voxels_maxP6RegionPcPdiiS2_)
        /*0200*/ 	.word	0x00000000


	//----- nvinfo : EIATTR_MIN_STACK_SIZE
	.align		4
.L_85:
        /*0204*/ 	.byte	0x04, 0x12
        /*0206*/ 	.short	(.L_87 - .L_86)
	.align		4
.L_86:
        /*0208*/ 	.word	index@(_Z14voxels_min_oldP6RegionPcPdiiS2_)
        /*020c*/ 	.word	0x00000000


	//----- nvinfo : EIATTR_MIN_STACK_SIZE
	.align		4
.L_87:
        /*0210*/ 	.byte	0x04, 0x12
        /*0212*/ 	.short	(.L_89 - .L_88)
	.align		4
.L_88:
        /*0214*/ 	.word	index@(_Z10voxels_minP6RegionPcPdiiS2_)
        /*0218*/ 	.word	0x00000000


	//----- nvinfo : EIATTR_MIN_STACK_SIZE
	.align		4
.L_89:
        /*021c*/ 	.byte	0x04, 0x12
        /*021e*/ 	.short	(.L_91 - .L_90)
	.align		4
.L_90:
        /*0220*/ 	.word	index@(_Z15apply_gradientsPdS_iifS_)
        /*0224*/ 	.word	0x00000000


	//----- nvinfo : EIATTR_MIN_STACK_SIZE
	.align		4
.L_91:
        /*0228*/ 	.byte	0x04, 0x12
        /*022a*/ 	.short	(.L_93 - .L_92)
	.align		4
.L_92:
        /*022c*/ 	.word	index@(_Z19apply_gradients_OLDPdS_iifS_)
        /*0230*/ 	.word	0x00000000


	//----- nvinfo : EIATTR_MIN_STACK_SIZE
	.align		4
.L_93:
        /*0234*/ 	.byte	0x04, 0x12
        /*0236*/ 	.short	(.L_95 - .L_94)
	.align		4
.L_94:
        /*0238*/ 	.word	index@(_Z11scale_dosesPdid)
        /*023c*/ 	.word	0x00000000


	//----- nvinfo : EIATTR_MIN_STACK_SIZE
	.align		4
.L_95:
        /*0240*/ 	.byte	0x04, 0x12
        /*0242*/ 	.short	(.L_97 - .L_96)
	.align		4
.L_96:
        /*0244*/ 	.word	index@(_Z12init_fluencePdid)
        /*0248*/ 	.word	0x00000000


	//----- nvinfo : EIATTR_MIN_STACK_SIZE
	.align		4
.L_97:
        /*024c*/ 	.byte	0x04, 0x12
        /*024e*/ 	.short	(.L_99 - .L_98)
	.align		4
.L_98:
        /*0250*/ 	.word	index@(_Z9stats_gpuPdPciiP6Region)
        /*0254*/ 	.word	0x00000000


	//----- nvinfo : EIATTR_MIN_STACK_SIZE
	.align		4
.L_99:
        /*0258*/ 	.byte	0x04, 0x12
        /*025a*/ 	.short	(.L_101 - .L_100)
	.align		4
.L_100:
        /*025c*/ 	.word	index@(_Z13gather_valuesPdS_Pii)
        /*0260*/ 	.word	0x00000000
.L_101:


//--------------------- .nv.compat                --------------------------
	.section	.nv.compat,"",@"SHT_CUDA_COMPAT_INFO"
	.align	4
        /*0000*/ 	.byte	0x02, 0x09, 0x00, 0x00, 0x02, 0x02, 0x01, 0x00, 0x02, 0x05, 0x05, 0x00, 0x03, 0x07, 0x01, 0x01
        /*0010*/ 	.byte	0x02, 0x03, 0x00, 0x00, 0x02, 0x06, 0x01, 0x00, 0x04, 0x0b, 0x08, 0x00, 0x01, 0x00, 0x00, 0x00
        /*0020*/ 	.byte	0x00, 0x00, 0x00, 0x00


//--------------------- .nv.info._Z15reduce_gradientPdii --------------------------
	.section	.nv.info._Z15reduce_gradientPdii,"",@"SHT_CUDA_INFO"
	.sectionflags	@""
	.align	4


	//----- nvinfo : EIATTR_CUDA_API_VERSION
	.align		4
        /*0000*/ 	.byte	0x04, 0x37
        /*0002*/ 	.short	(.L_103 - .L_102)
.L_102:
        /*0004*/ 	.word	0x00000082


	//----- nvinfo : EIATTR_KPARAM_INFO
	.align		4
.L_103:
        /*0008*/ 	.byte	0x04, 0x17
        /*000a*/ 	.short	(.L_105 - .L_104)
.L_104:
        /*000c*/ 	.word	0x00000000
        /*0010*/ 	.short	0x0002
        /*0012*/ 	.short	0x000c
        /*0014*/ 	.byte	0x00, 0xf0, 0x11, 0x00


	//----- nvinfo : EIATTR_KPARAM_INFO
	.align		4
.L_105:
        /*0018*/ 	.byte	0x04, 0x17
        /*001a*/ 	.short	(.L_107 - .L_106)
.L_106:
        /*001c*/ 	.word	0x00000000
        /*0020*/ 	.short	0x0001
        /*0022*/ 	.short	0x0008
        /*0024*/ 	.byte	0x00, 0xf0, 0x11, 0x00


	//----- nvinfo : EIATTR_KPARAM_INFO
	.align		4
.L_107:
        /*0028*/ 	.byte	0x04, 0x17
        /*002a*/ 	.short	(.L_109 - .L_108)
.L_108:
        /*002c*/ 	.word	0x00000000
        /*0030*/ 	.short	0x0000
        /*0032*/ 	.short	0x0000
        /*0034*/ 	.byte	0x00, 0xf5, 0x21, 0x00


	//----- nvinfo : EIATTR_SPARSE_MMA_MASK
	.align		4
.L_109:
        /*0038*/ 	.byte	0x03, 0x50
        /*003a*/ 	.short	0x0000


	//----- nvinfo : EIATTR_MAXREG_COUNT
	.align		4
        /*003c*/ 	.byte	0x03, 0x1b
        /*003e*/ 	.short	0x00ff


	//----- nvinfo : EIATTR_MERCURY_ISA_VERSION
	.align		4
        /*0040*/ 	.byte	0x03, 0x5f
        /*0042*/ 	.short	0x0101


	//----- nvinfo : EIATTR_VRC_CTA_INIT_COUNT
	.align		4
        /*0044*/ 	.byte	0x02, 0x4a
	.zero		1
	.zero		1


	//----- nvinfo : EIATTR_EXIT_INSTR_OFFSETS
	.align		4
        /*0048*/ 	.byte	0x04, 0x1c
        /*004a*/ 	.short	(.L_111 - .L_110)


	//   ....[0]....
.L_110:
        /*004c*/ 	.word	0x00000070


	//   ....[1]....
        /*0050*/ 	.word	0x000008e0


	//----- nvinfo : EIATTR_CBANK_PARAM_SIZE
	.align		4
.L_111:
        /*0054*/ 	.byte	0x03, 0x19
        /*0056*/ 	.short	0x0010


	//----- nvinfo : EIATTR_PARAM_CBANK
	.align		4
        /*0058*/ 	.byte	0x04, 0x0a
        /*005a*/ 	.short	(.L_113 - .L_112)
	.align		4
.L_112:
        /*005c*/ 	.word	index@(.nv.constant0._Z15reduce_gradientPdii)
        /*0060*/ 	.short	0x0380
        /*0062*/ 	.short	0x0010


	//----- nvinfo : EIATTR_SW_WAR
	.align		4
.L_113:
        /*0064*/ 	.byte	0x04, 0x36
        /*0066*/ 	.short	(.L_115 - .L_114)
.L_114:
        /*0068*/ 	.word	0x00000008
.L_115:


//--------------------- .nv.info._Z24voxels_average_objectiveP6RegionPciifPd --------------------------
	.section	.nv.info._Z24voxels_average_objectiveP6RegionPciifPd,"",@"SHT_CUDA_INFO"
	.sectionflags	@""
	.align	4


	//----- nvinfo : EIATTR_CUDA_API_VERSION
	.align		4
        /*0000*/ 	.byte	0x04, 0x37
        /*0002*/ 	.short	(.L_117 - .L_116)
.L_116:
        /*0004*/ 	.word	0x00000082


	//----- nvinfo : EIATTR_KPARAM_INFO
	.align		4
.L_117:
        /*0008*/ 	.byte	0x04, 0x17
        /*000a*/ 	.short	(.L_119 - .L_118)
.L_118:
        /*000c*/ 	.word	0x00000000
        /*0010*/ 	.short	0x0005
        /*0012*/ 	.short	0x0020
        /*0014*/ 	.byte	0x00, 0xf5, 0x21, 0x00


	//----- nvinfo : EIATTR_KPARAM_INFO
	.align		4
.L_119:
        /*0018*/ 	.byte	0x04, 0x17
        /*001a*/ 	.short	(.L_121 - .L_120)
.L_120:
        /*001c*/ 	.word	0x00000000
        /*0020*/ 	.short	0x0004
        /*0022*/ 	.short	0x0018
        /*0024*/ 	.byte	0x00, 0xf0, 0x11, 0x00


	//----- nvinfo : EIATTR_KPARAM_INFO
	.align		4
.L_121:
        /*0028*/ 	.byte	0x04, 0x17
        /*002a*/ 	.short	(.L_123 - .L_122)
.L_122:
        /*002c*/ 	.word	0x00000000
        /*0030*/ 	.short	0x0003
        /*0032*/ 	.short	0x0014
        /*0034*/ 	.byte	0x00, 0xf0, 0x11, 0x00


	//----- nvinfo : EIATTR_KPARAM_INFO
	.align		4
.L_123:
        /*0038*/ 	.byte	0x04, 0x17
        /*003a*/ 	.short	(.L_125 - .L_124)
.L_124:
        /*003c*/ 	.word	0x00000000
        /*0040*/ 	.short	0x0002
        /*0042*/ 	.short	0x0010
        /*0044*/ 	.byte	0x00, 0xf0, 0x11, 0x00


	//----- nvinfo : EIATTR_KPARAM_INFO
	.align		4
.L_125:
        /*0048*/ 	.byte	0x04, 0x17
        /*004a*/ 	.short	(.L_127 - .L_126)
.L_126:
        /*004c*/ 	.word	0x00000000
        /*0050*/ 	.short	0x0001
        /*0052*/ 	.short	0x0008
        /*0054*/ 	.byte	0x00, 0xf5, 0x21, 0x00


	//----- nvinfo : EIATTR_KPARAM_INFO
	.align		4
.L_127:
        /*0058*/ 	.byte	0x04, 0x17
        /*005a*/ 	.short	(.L_129 - .L_128)
.L_128:
        /*005c*/ 	.word	0x00000000
        /*0060*/ 	.short	0x0000
        /*0062*/ 	.short	0x0000
        /*0064*/ 	.byte	0x00, 0xf5, 0x21, 0x00


	//----- nvinfo : EIATTR_SPARSE_MMA_MASK
	.align		4
.L_129:
        /*0068*/ 	.byte	0x03, 0x50
        /*006a*/ 	.short	0x0000


	//----- nvinfo : EIATTR_MAXREG_COUNT
	.align		4
        /*006c*/ 	.byte	0x03, 0x1b
        /*006e*/ 	.short	0x00ff


	//----- nvinfo : EIATTR_MERCURY_ISA_VERSION
	.align		4
        /*0070*/ 	.byte	0x03, 0x5f
        /*0072*/ 	.short	0x0101


	//----- nvinfo : EIATTR_VRC_CTA_INIT_COUNT
	.align		4
        /*0074*/ 	.byte	0x02, 0x4a
	.zero		1
	.zero		1


	//----- nvinfo : EIATTR_EXIT_INSTR_OFFSETS
	.align		4
        /*0078*/ 	.byte	0x04, 0x1c
        /*007a*/ 	.short	(.L_131 - .L_130)


	//   ....[0]....
.L_130:
        /*007c*/ 	.word	0x00000070


	//   ....[1]....
        /*0080*/ 	.word	0x00000160


	//----- nvinfo : EIATTR_CBANK_PARAM_SIZE
	.align		4
.L_131:
        /*0084*/ 	.byte	0x03, 0x19
        /*0086*/ 	.short	0x0028


	//----- nvinfo : EIATTR_PARAM_CBANK
	.align		4
        /*0088*/ 	.byte	0x04, 0x0a
        /*008a*/ 	.short	(.L_133 - .L_132)
	.align		4
.L_132:
        /*008c*/ 	.word	index@(.nv.constant0._Z24voxels_average_objectiveP6RegionPciifPd)
        /*0090*/ 	.short	0x0380
        /*0092*/ 	.short	0x0028


	//----- nvinfo : EIATTR_SW_WAR
	.align		4
.L_133:
        /*0094*/ 	.byte	0x04, 0x36
        /*0096*/ 	.short	(.L_135 - .L_134)
.L_134:
        /*0098*/ 	.word	0x00000008
.L_135:


//--------------------- .nv.info._Z18voxels_average_oldP6RegionPcPdiiS2_ --------------------------
	.section	.nv.info._Z18voxels_average_oldP6RegionPcPdiiS2_,"",@"SHT_CUDA_INFO"
	.sectionflags	@""
	.align	4


	//----- nvinfo : EIATTR_CUDA_API_VERSION
	.align		4
        /*0000*/ 	.byte	0x04, 0x37
        /*0002*/ 	.short	(.L_137 - .L_136)
.L_136:
        /*0004*/ 	.word	0x00000082


	//----- nvinfo : EIATTR_KPARAM_INFO
	.align		4
.L_137:
        /*0008*/ 	.byte	0x04, 0x17
        /*000a*/ 	.short	(.L_139 - .L_138)
.L_138:
        /*000c*/ 	.word	0x00000000
        /*0010*/ 	.short	0x0005
        /*0012*/ 	.short	0x0020
        /*0014*/ 	.byte	0x00, 0xf5, 0x21, 0x00


	//----- nvinfo : EIATTR_KPARAM_INFO
	.align		4
.L_139:
        /*0018*/ 	.byte	0x04, 0x17
        /*001a*/ 	.short	(.L_141 - .L_140)
.L_140:
        /*001c*/ 	.word	0x00000000
        /*0020*/ 	.short	0x0004
        /*0022*/ 	.short	0x001c
        /*0024*/ 	.byte	0x00, 0xf0, 0x11, 0x00


	//----- nvinfo : EIATTR_KPARAM_INFO
	.align		4
.L_141:
        /*0028*/ 	.byte	0x04, 0x17
        /*002a*/ 	.short	(.L_143 - .L_142)
.L_142:
        /*002c*/ 	.word	0x00000000
        /*0030*/ 	.short	0x0003
        /*0032*/ 	.short	0x0018
        /*0034*/ 	.byte	0x00, 0xf0, 0x11, 0x00


	//----- nvinfo : EIATTR_KPARAM_INFO
	.align		4
.L_143:
        /*0038*/ 	.byte	0x04, 0x17
        /*003a*/ 	.short	(.L_145 - .L_144)
.L_144:
        /*003c*/ 	.word	0x00000000
        /*0040*/ 	.short	0x0002
        /*0042*/ 	.short	0x0010
        /*0044*/ 	.byte	0x00, 0xf5, 0x21, 0x00


	//----- nvinfo : EIATTR_KPARAM_INFO
	.align		4
.L_145:
        /*0048*/ 	.byte	0x04, 0x17
        /*004a*/ 	.short	(.L_147 - .L_146)
.L_146:
        /*004c*/ 	.word	0x00000000
        /*0050*/ 	.short	0x0001
        /*0052*/ 	.short	0x0008
        /*0054*/ 	.byte	0x00, 0xf5, 0x21, 0x00


	//----- nvinfo : EIATTR_KPARAM_INFO
	.align		4
.L_147:
        /*0058*/ 	.byte	0x04, 0x17
        /*005a*/ 	.short	(.L_149 - .L_148)
.L_148:
        /*005c*/ 	.word	0x00000000
        /*0060*/ 	.short	0x0000
        /*0062*/ 	.short	0x0000
        /*0064*/ 	.byte	0x00, 0xf5, 0x21, 0x00


	//----- nvinfo : EIATTR_SPARSE_MMA_MASK
	.align		4
.L_149:
        /*0068*/ 	.byte	0x03, 0x50
        /*006a*/ 	.short	0x0000


	//----- nvinfo : EIATTR_MAXREG_COUNT
	.align		4
        /*006c*/ 	.byte	0x03, 0x1b
        /*006e*/ 	.short	0x00ff


	//----- nvinfo : EIATTR_MERCURY_ISA_VERSION
	.align		4
        /*0070*/ 	.byte	0x03, 0x5f
        /*0072*/ 	.short	0x0101


	//----- nvinfo : EIATTR_VRC_CTA_INIT_COUNT
	.align		4
        /*0074*/ 	.byte	0x02, 0x4a
	.zero		1
	.zero		1


	//----- nvinfo : EIATTR_EXIT_INSTR_OFFSETS
	.align		4
        /*0078*/ 	.byte	0x04, 0x1c
        /*007a*/ 	.short	(.L_151 - .L_150)


	//   ....[0]....
.L_150:
        /*007c*/ 	.word	0x00000070


	//   ....[1]....
        /*0080*/ 	.word	0x000001b0


	//   ....[2]....
        /*0084*/ 	.word	0x00000220


	//   ....[3]....
        /*0088*/ 	.word	0x00000270


	//----- nvinfo : EIATTR_CRS_STACK_SIZE
	.align		4
.L_151:
        /*008c*/ 	.byte	0x04, 0x1e
        /*008e*/ 	.short	(.L_153 - .L_152)
.L_152:
        /*0090*/ 	.word	0x00000000


	//----- nvinfo : EIATTR_CBANK_PARAM_SIZE
	.align		4
.L_153:
        /*0094*/ 	.byte	0x03, 0x19
        /*0096*/ 	.short	0x0028


	//----- nvinfo : EIATTR_PARAM_CBANK
	.align		4
        /*0098*/ 	.byte	0x04, 0x0a
        /*009a*/ 	.short	(.L_155 - .L_154)
	.align		4
.L_154:
        /*009c*/ 	.word	index@(.nv.constant0._Z18voxels_average_oldP6RegionPcPdiiS2_)
        /*00a0*/ 	.short	0x0380
        /*00a2*/ 	.short	0x0028


	//----- nvinfo : EIATTR_SW_WAR
	.align		4
.L_155:
        /*00a4*/ 	.byte	0x04, 0x36
        /*00a6*/ 	.short	(.L_157 - .L_156)
.L_156:
        /*00a8*/ 	.word	0x00000008
.L_157:


//--------------------- .nv.info._Z10voxels_eudP6RegionPcPdiiS2_ --------------------------
	.section	.nv.info._Z10voxels_eudP6RegionPcPdiiS2_,"",@"SHT_CUDA_INFO"
	.sectionflags	@""
	.align	4


	//----- nvinfo : EIATTR_CUDA_API_VERSION
	.align		4
        /*0000*/ 	.byte	0x04, 0x37
        /*0002*/ 	.short	(.L_159 - .L_158)
.L_158:
        /*0004*/ 	.word	0x00000082


	//----- nvinfo : EIATTR_KPARAM_INFO
	.align		4
.L_159:
        /*0008*/ 	.byte	0x04, 0x17
        /*000a*/ 	.short	(.L_161 - .L_160)
.L_160:
        /*000c*/ 	.word	0x00000000
        /*0010*/ 	.short	0x0005
        /*0012*/ 	.short	0x0020
        /*0014*/ 	.byte	0x00, 0xf5, 0x21, 0x00


	//----- nvinfo : EIATTR_KPARAM_INFO
	.align		4
.L_161:
        /*0018*/ 	.byte	0x04, 0x17
        /*001a*/ 	.short	(.L_163 - .L_162)
.L_162:
        /*001c*/ 	.word	0x00000000
        /*0020*/ 	.short	0x0004
        /*0022*/ 	.short	0x001c
        /*0024*/ 	.byte	0x00, 0xf0, 0x11, 0x00


	//----- nvinfo : EIATTR_KPARAM_INFO
	.align		4
.L_163:
        /*0028*/ 	.byte	0x04, 0x17
        /*002a*/ 	.short	(.L_165 - .L_164)
.L_164:
        /*002c*/ 	.word	0x00000000
        /*0030*/ 	.short	0x0003
        /*0032*/ 	.short	0x0018
        /*0034*/ 	.byte	0x00, 0xf0, 0x11, 0x00


	//----- nvinfo : EIATTR_KPARAM_INFO
	.align		4
.L_165:
        /*0038*/ 	.byte	0x04, 0x17
        /*003a*/ 	.short	(.L_167 - .L_166)
.L_166:
        /*003c*/ 	.word	0x00000000
        /*0040*/ 	.short	0x0002
        /*0042*/ 	.short	0x0010
        /*0044*/ 	.byte	0x00, 0xf5, 0x21, 0x00


	//----- nvinfo : EIATTR_KPARAM_INFO
	.align		4
.L_167:
        /*0048*/ 	.byte	0x04, 0x17
        /*004a*/ 	.short	(.L_169 - .L_168)
.L_168:
        /*004c*/ 	.word	0x00000000
        /*0050*/ 	.short	0x0001
        /*0052*/ 	.short	0x0008
        /*0054*/ 	.byte	0x00, 0xf5, 0x21, 0x00


	//----- nvinfo : EIATTR_KPARAM_INFO
	.align		4
.L_169:
        /*0058*/ 	.byte	0x04, 0x17
        /*005a*/ 	.short	(.L_171 - .L_170)
.L_170:
        /*005c*/ 	.word	0x00000000
        /*0060*/ 	.short	0x0000
        /*0062*/ 	.short	0x0000
        /*0064*/ 	.byte	0x00, 0xf5, 0x21, 0x00


	//----- nvinfo : EIATTR_SPARSE_MMA_MASK
	.align		4
.L_171:
        /*0068*/ 	.byte	0x03, 0x50
        /*006a*/ 	.short	0x0000


	//----- nvinfo : EIATTR_MAXREG_COUNT
	.align		4
        /*006c*/ 	.byte	0x03, 0x1b
        /*006e*/ 	.short	0x00ff


	//----- nvinfo : EIATTR_MERCURY_ISA_VERSION
	.align		4
        /*0070*/ 	.byte	0x03, 0x5f
        /*0072*/ 	.short	0x0101


	//----- nvinfo : EIATTR_VRC_CTA_INIT_COUNT
	.align		4
        /*0074*/ 	.byte	0x02, 0x4a
	.zero		1
	.zero		1


	//----- nvinfo : EIATTR_EXIT_INSTR_OFFSETS
	.align		4
        /*0078*/ 	.byte	0x04, 0x1c
        /*007a*/ 	.short	(.L_173 - .L_172)


	//   ....[0]....
.L_172:
        /*007c*/ 	.word	0x00000070


	//   ....[1]....
        /*0080*/ 	.word	0x00000720


	//   ....[2]....
        /*0084*/ 	.word	0x00000ca0


	//   ....[3]....
        /*0088*/ 	.word	0x00000cf0


	//   ....[4]....
        /*008c*/ 	.word	0x00000d20


	//----- nvinfo : EIATTR_CRS_STACK_SIZE
	.align		4
.L_173:
        /*0090*/ 	.byte	0x04, 0x1e
        /*0092*/ 	.short	(.L_175 - .L_174)
.L_174:
        /*0094*/ 	.word	0x00000000


	//----- nvinfo : EIATTR_CBANK_PARAM_SIZE
	.align		4
.L_175:
        /*0098*/ 	.byte	0x03, 0x19
        /*009a*/ 	.short	0x0028


	//----- nvinfo : EIATTR_PARAM_CBANK
	.align		4
        /*009c*/ 	.byte	0x04, 0x0a
        /*009e*/ 	.short	(.L_177 - .L_176)
	.align		4
.L_176:
        /*00a0*/ 	.word	index@(.nv.constant0._Z10voxels_eudP6RegionPcPdiiS2_)
        /*00a4*/ 	.short	0x0380
        /*00a6*/ 	.short	0x0028


	//----- nvinfo : EIATTR_SW_WAR
	.align		4
.L_177:
        /*00a8*/ 	.byte	0x04, 0x36
        /*00aa*/ 	.short	(.L_179 - .L_178)
.L_178:
        /*00ac*/ 	.word	0x00000008
.L_179:


//--------------------- .nv.info._Z14voxels_averageP6RegionPcPdiiS2_ --------------------------
	.section	.nv.info._Z14voxels_averageP6RegionPcPdiiS2_,"",@"SHT_CUDA_INFO"
	.sectionflags	@""
	.align	4


	//----- nvinfo : EIATTR_CUDA_API_VERSION
	.align		4
        /*0000*/ 	.byte	0x04, 0x37
        /*0002*/ 	.short	(.L_181 - .L_180)
.L_180:
        /*0004*/ 	.word	0x00000082


	//----- nvinfo : EIATTR_KPARAM_INFO
	.align		4
.L_181:
        /*0008*/ 	.byte	0x04, 0x17
        /*000a*/ 	.short	(.L_183 - .L_182)
.L_182:
        /*000c*/ 	.word	0x00000000
        /*0010*/ 	.short	0x0005
        /*0012*/ 	.short	0x0020
        /*0014*/ 	.byte	0x00, 0xf5, 0x21, 0x00


	//----- nvinfo : EIATTR_KPARAM_INFO
	.align		4
.L_183:
        /*0018*/ 	.byte	0x04, 0x17
        /*001a*/ 	.short	(.L_185 - .L_184)
.L_184:
        /*001c*/ 	.word	0x00000000
        /*0020*/ 	.short	0x0004
        /*0022*/ 	.short	0x001c
        /*0024*/ 	.byte	0x00, 0xf0, 0x11, 0x00


	//----- nvinfo : EIATTR_KPARAM_INFO
	.align		4
.L_185:
        /*0028*/ 	.byte	0x04, 0x17
        /*002a*/ 	.short	(.L_187 - .L_186)
.L_186:
        /*002c*/ 	.word	0x00000000
        /*0030*/ 	.short	0x0003
        /*0032*/ 	.short	0x0018
        /*0034*/ 	.byte	0x00, 0xf0, 0x11, 0x00


	//----- nvinfo : EIATTR_KPARAM_INFO
	.align		4
.L_187:
        /*0038*/ 	.byte	0x04, 0x17
        /*003a*/ 	.short	(.L_189 - .L_188)
.L_188:
        /*003c*/ 	.word	0x00000000
        /*0040*/ 	.short	0x0002
        /*0042*/ 	.short	0x0010
        /*0044*/ 	.byte	0x00, 0xf5, 0x21, 0x00


	//----- nvinfo : EIATTR_KPARAM_INFO
	.align		4
.L_189:
        /*0048*/ 	.byte	0x04, 0x17
        /*004a*/ 	.short	(.L_191 - .L_190)
.L_190:
        /*004c*/ 	.word	0x00000000
        /*0050*/ 	.short	0x0001
        /*0052*/ 	.short	0x0008
        /*0054*/ 	.byte	0x00, 0xf5, 0x21, 0x00


	//----- nvinfo : EIATTR_KPARAM_INFO
	.align		4
.L_191:
        /*0058*/ 	.byte	0x04, 0x17
        /*005a*/ 	.short	(.L_193 - .L_192)
.L_192:
        /*005c*/ 	.word	0x00000000
        /*0060*/ 	.short	0x0000
        /*0062*/ 	.short	0x0000
        /*0064*/ 	.byte	0x00, 0xf5, 0x21, 0x00


	//----- nvinfo : EIATTR_SPARSE_MMA_MASK
	.align		4
.L_193:
        /*0068*/ 	.byte	0x03, 0x50
        /*006a*/ 	.short	0x0000


	//----- nvinfo : EIATTR_MAXREG_COUNT
	.align		4
        /*006c*/ 	.byte	0x03, 0x1b
        /*006e*/ 	.short	0x00ff


	//----- nvinfo : EIATTR_MERCURY_ISA_VERSION
	.align		4
        /*0070*/ 	.byte	0x03, 0x5f
        /*0072*/ 	.short	0x0101


	//----- nvinfo : EIATTR_VRC_CTA_INIT_COUNT
	.align		4
        /*0074*/ 	.byte	0x02, 0x4a
	.zero		1
	.zero		1


	//----- nvinfo : EIATTR_EXIT_INSTR_OFFSETS
	.align		4
        /*0078*/ 	.byte	0x04, 0x1c
        /*007a*/ 	.short	(.L_195 - .L_194)


	//   ....[0]....
.L_194:
        /*007c*/ 	.word	0x00000070


	//   ....[1]....
        /*0080*/ 	.word	0x00000190


	//   ....[2]....
        /*0084*/ 	.word	0x00000270


	//   ....[3]....
        /*0088*/ 	.word	0x000002b0


	//----- nvinfo : EIATTR_CBANK_PARAM_SIZE
	.align		4
.L_195:
        /*008c*/ 	.byte	0x03, 0x19
        /*008e*/ 	.short	0x0028


	//----- nvinfo : EIATTR_PARAM_CBANK
	.align		4
        /*0090*/ 	.byte	0x04, 0x0a
        /*0092*/ 	.short	(.L_197 - .L_196)
	.align		4
.L_196:
        /*0094*/ 	.word	index@(.nv.constant0._Z14voxels_averageP6RegionPcPdiiS2_)
        /*0098*/ 	.short	0x0380
        /*009a*/ 	.short	0x0028


	//----- nvinfo : EIATTR_SW_WAR
	.align		4
.L_197:
        /*009c*/ 	.byte	0x04, 0x36
        /*009e*/ 	.short	(.L_199 - .L_198)
.L_198:
        /*00a0*/ 	.word	0x00000008
.L_199:


//--------------------- .nv.info._Z14voxels_max_oldP6RegionPcPdiiS2_ --------------------------
	.section	.nv.info._Z14voxels_max_oldP6RegionPcPdiiS2_,"",@"SHT_CUDA_INFO"
	.sectionflags	@""
	.align	4


	//----- nvinfo : EIATTR_CUDA_API_VERSION
	.align		4
        /*0000*/ 	.byte	0x04, 0x37
        /*0002*/ 	.short	(.L_201 - .L_200)
.L_200:
        /*0004*/ 	.word	0x00000082


	//----- nvinfo : EIATTR_KPARAM_INFO
	.align		4
.L_201:
        /*0008*/ 	.byte	0x04, 0x17
        /*000a*/ 	.short	(.L_203 - .L_202)
.L_202:
        /*000c*/ 	.word	0x00000000
        /*0010*/ 	.short	0x0005
        /*0012*/ 	.short	0x0020
        /*0014*/ 	.byte	0x00, 0xf5, 0x21, 0x00


	//----- nvinfo : EIATTR_KPARAM_INFO
	.align		4
.L_203:
        /*0018*/ 	.byte	0x04, 0x17
        /*001a*/ 	.short	(.L_205 - .L_204)
.L_204:
        /*001c*/ 	.word	0x00000000
        /*0020*/ 	.short	0x0004
        /*0022*/ 	.short	0x001c
        /*0024*/ 	.byte	0x00, 0xf0, 0x11, 0x00


	//----- nvinfo : EIATTR_KPARAM_INFO
	.align		4
.L_205:
        /*0028*/ 	.byte	0x04, 0x17
        /*002a*/ 	.short	(.L_207 - .L_206)
.L_206:
        /*002c*/ 	.word	0x00000000
        /*0030*/ 	.short	0x0003
        /*0032*/ 	.short	0x0018
        /*0034*/ 	.byte	0x00, 0xf0, 0x11, 0x00


	//----- nvinfo : EIATTR_KPARAM_INFO
	.align		4
.L_207:
        /*0038*/ 	.byte	0x04, 0x17
        /*003a*/ 	.short	(.L_209 - .L_208)
.L_208:
        /*003c*/ 	.word	0x00000000
        /*0040*/ 	.short	0x0002
        /*0042*/ 	.short	0x0010
        /*0044*/ 	.byte	0x00, 0xf5, 0x21, 0x00


	//----- nvinfo : EIATTR_KPARAM_INFO
	.align		4
.L_209:
        /*0048*/ 	.byte	0x04, 0x17
        /*004a*/ 	.short	(.L_211 - .L_210)
.L_210:
        /*004c*/ 	.word	0x00000000
        /*0050*/ 	.short	0x0001
        /*0052*/ 	.short	0x0008
        /*0054*/ 	.byte	0x00, 0xf5, 0x21, 0x00


	//----- nvinfo : EIATTR_KPARAM_INFO
	.align		4
.L_211:
        /*0058*/ 	.byte	0x04, 0x17
        /*005a*/ 	.short	(.L_213 - .L_212)
.L_212:
        /*005c*/ 	.word	0x00000000
        /*0060*/ 	.short	0x0000
        /*0062*/ 	.short	0x0000
        /*0064*/ 	.byte	0x00, 0xf5, 0x21, 0x00


	//----- nvinfo : EIATTR_SPARSE_MMA_MASK
	.align		4
.L_213:
        /*0068*/ 	.byte	0x03, 0x50
        /*006a*/ 	.short	0x0000


	//----- nvinfo : EIATTR_MAXREG_COUNT
	.align		4
        /*006c*/ 	.byte	0x03, 0x1b
        /*006e*/ 	.short	0x00ff


	//----- nvinfo : EIATTR_MERCURY_ISA_VERSION
	.align		4
        /*0070*/ 	.byte	0x03, 0x5f
        /*0072*/ 	.short	0x0101


	//----- nvinfo : EIATTR_VRC_CTA_INIT_COUNT
	.align		4
        /*0074*/ 	.byte	0x02, 0x4a
	.zero		1
	.zero		1


	//----- nvinfo : EIATTR_EXIT_INSTR_OFFSETS
	.align		4
        /*0078*/ 	.byte	0x04, 0x1c
        /*007a*/ 	.short	(.L_215 - .L_214)


	//   ....[0]....
.L_214:
        /*007c*/ 	.word	0x00000070


	//   ....[1]....
        /*0080*/ 	.word	0x000001d0


	//   ....[2]....
        /*0084*/ 	.word	0x00000220


	//----- nvinfo : EIATTR_CRS_STACK_SIZE
	.align		4
.L_215:
        /*0088*/ 	.byte	0x04, 0x1e
        /*008a*/ 	.short	(.L_217 - .L_216)
.L_216:
        /*008c*/ 	.word	0x00000000


	//----- nvinfo : EIATTR_CBANK_PARAM_SIZE
	.align		4
.L_217:
        /*0090*/ 	.byte	0x03, 0x19
        /*0092*/ 	.short	0x0028


	//----- nvinfo : EIATTR_PARAM_CBANK
	.align		4
        /*0094*/ 	.byte	0x04, 0x0a
        /*0096*/ 	.short	(.L_219 - .L_218)
	.align		4
.L_218:
        /*0098*/ 	.word	index@(.nv.constant0._Z14voxels_max_oldP6RegionPcPdiiS2_)
        /*009c*/ 	.short	0x0380
        /*009e*/ 	.short	0x0028


	//----- nvinfo : EIATTR_SW_WAR
	.align		4
.L_219:
        /*00a0*/ 	.byte	0x04, 0x36
        /*00a2*/ 	.short	(.L_221 - .L_220)
.L_220:
        /*00a4*/ 	.word	0x00000008
.L_221:


//--------------------- .nv.info._Z10voxels_maxP6RegionPcPdiiS2_ --------------------------
	.section	.nv.info._Z10voxels_maxP6RegionPcPdiiS2_,"",@"SHT_CUDA_INFO"
	.sectionflags	@""
	.align	4


	//----- nvinfo : EIATTR_CUDA_API_VERSION
	.align		4
        /*0000*/ 	.byte	0x04, 0x37
        /*0002*/ 	.short	(.L_223 - .L_222)
.L_222:
        /*0004*/ 	.word	0x00000082


	//----- nvinfo : EIATTR_KPARAM_INFO
	.align		4
.L_223:
        /*0008*/ 	.byte	0x04, 0x17
        /*000a*/ 	.short	(.L_225 - .L_224)
.L_224:
        /*000c*/ 	.word	0x00000000
        /*0010*/ 	.short	0x0005
        /*0012*/ 	.short	0x0020
        /*0014*/ 	.byte	0x00, 0xf5, 0x21, 0x00


	//----- nvinfo : EIATTR_KPARAM_INFO
	.align		4
.L_225:
        /*0018*/ 	.byte	0x04, 0x17
        /*001a*/ 	.short	(.L_227 - .L_226)
.L_226:
        /*001c*/ 	.word	0x00000000
        /*0020*/ 	.short	0x0004
        /*0022*/ 	.short	0x001c
        /*0024*/ 	.byte	0x00, 0xf0, 0x11, 0x00


	//----- nvinfo : EIATTR_KPARAM_INFO
	.align		4
.L_227:
        /*0028*/ 	.byte	0x04, 0x17
        /*002a*/ 	.short	(.L_229 - .L_228)
.L_228:
        /*002c*/ 	.word	0x00000000
        /*0030*/ 	.short	0x0003
        /*0032*/ 	.short	0x0018
        /*0034*/ 	.byte	0x00, 0xf0, 0x11, 0x00


	//----- nvinfo : EIATTR_KPARAM_INFO
	.align		4
.L_229:
        /*0038*/ 	.byte	0x04, 0x17
        /*003a*/ 	.short	(.L_231 - .L_230)
.L_230:
        /*003c*/ 	.word	0x00000000
        /*0040*/ 	.short	0x0002
        /*0042*/ 	.short	0x0010
        /*0044*/ 	.byte	0x00, 0xf5, 0x21, 0x00


	//----- nvinfo : EIATTR_KPARAM_INFO
	.align		4
.L_231:
        /*0048*/ 	.byte	0x04, 0x17
        /*004a*/ 	.short	(.L_233 - .L_232)
.L_232:
        /*004c*/ 	.word	0x00000000
        /*0050*/ 	.short	0x0001
        /*0052*/ 	.short	0x0008
        /*0054*/ 	.byte	0x00, 0xf5, 0x21, 0x00


	//----- nvinfo : EIATTR_KPARAM_INFO
	.align		4
.L_233:
        /*0058*/ 	.byte	0x04, 0x17
        /*005a*/ 	.short	(.L_235 - .L_234)
.L_234:
        /*005c*/ 	.word	0x00000000
        /*0060*/ 	.short	0x0000
        /*0062*/ 	.short	0x0000
        /*0064*/ 	.byte	0x00, 0xf5, 0x21, 0x00


	//----- nvinfo : EIATTR_SPARSE_MMA_MASK
	.align		4
.L_235:
        /*0068*/ 	.byte	0x03, 0x50
        /*006a*/ 	.short	0x0000


	//----- nvinfo : EIATTR_MAXREG_COUNT
	.align		4
        /*006c*/ 	.byte	0x03, 0x1b
        /*006e*/ 	.short	0x00ff


	//----- nvinfo : EIATTR_MERCURY_ISA_VERSION
	.align		4
        /*0070*/ 	.byte	0x03, 0x5f
        /*0072*/ 	.short	0x0101


	//----- nvinfo : EIATTR_VRC_CTA_INIT_COUNT
	.align		4
        /*0074*/ 	.byte	0x02, 0x4a
	.zero		1
	.zero		1


	//----- nvinfo : EIATTR_EXIT_INSTR_OFFSETS
	.align		4
        /*0078*/ 	.byte	0x04, 0x1c
        /*007a*/ 	.short	(.L_237 - .L_236)


	//   ....[0]....
.L_236:
        /*007c*/ 	.word	0x00000070


	//   ....[1]....
        /*0080*/ 	.word	0x000001d0


	//   ....[2]....
        /*0084*/ 	.word	0x00000210


	//----- nvinfo : EIATTR_CRS_STACK_SIZE
	.align		4
.L_237:
        /*0088*/ 	.byte	0x04, 0x1e
        /*008a*/ 	.short	(.L_239 - .L_238)
.L_238:
        /*008c*/ 	.word	0x00000000


	//----- nvinfo : EIATTR_CBANK_PARAM_SIZE
	.align		4
.L_239:
        /*0090*/ 	.byte	0x03, 0x19
        /*0092*/ 	.short	0x0028


	//----- nvinfo : EIATTR_PARAM_CBANK
	.align		4
        /*0094*/ 	.byte	0x04, 0x0a
        /*0096*/ 	.short	(.L_241 - .L_240)
	.align		4
.L_240:
        /*0098*/ 	.word	index@(.nv.constant0._Z10voxels_maxP6RegionPcPdiiS2_)
        /*009c*/ 	.short	0x0380
        /*009e*/ 	.short	0x0028


	//----- nvinfo : EIATTR_SW_WAR
	.align		4
.L_241:
        /*00a0*/ 	.byte	0x04, 0x36
        /*00a2*/ 	.short	(.L_243 - .L_242)
.L_242:
        /*00a4*/ 	.word	0x00000008
.L_243:


//--------------------- .nv.info._Z14voxels_min_oldP6RegionPcPdiiS2_ --------------------------
	.section	.nv.info._Z14voxels_min_oldP6RegionPcPdiiS2_,"",@"SHT_CUDA_INFO"
	.sectionflags	@""
	.align	4


	//----- nvinfo : EIATTR_CUDA_API_VERSION
	.align		4
        /*0000*/ 	.byte	0x04, 0x37
        /*0002*/ 	.short	(.L_245 - .L_244)
.L_244:
        /*0004*/ 	.word	0x00000082


	//----- nvinfo : EIATTR_KPARAM_INFO
	.align		4
.L_245:
        /*0008*/ 	.byte	0x04, 0x17
        /*000a*/ 	.short	(.L_247 - .L_246)
.L_246:
        /*000c*/ 	.word	0x00000000
        /*0010*/ 	.short	0x0005
        /*0012*/ 	.short	0x0020
        /*0014*/ 	.byte	0x00, 0xf5, 0x21, 0x00


	//----- nvinfo : EIATTR_KPARAM_INFO
	.align		4
.L_247:
        /*0018*/ 	.byte	0x04, 0x17
        /*001a*/ 	.short	(.L_249 - .L_248)
.L_248:
        /*001c*/ 	.word	0x00000000
        /*0020*/ 	.short	0x0004
        /*0022*/ 	.short	0x001c
        /*0024*/ 	.byte	0x00, 0xf0, 0x11, 0x00


	//----- nvinfo : EIATTR_KPARAM_INFO
	.align		4
.L_249:
        /*0028*/ 	.byte	0x04, 0x17
        /*002a*/ 	.short	(.L_251 - .L_250)
.L_250:
        /*002c*/ 	.word	0x00000000
        /*0030*/ 	.short	0x0003
        /*0032*/ 	.short	0x0018
        /*0034*/ 	.byte	0x00, 0xf0, 0x11, 0x00


	//----- nvinfo : EIATTR_KPARAM_INFO
	.align		4
.L_251:
        /*0038*/ 	.byte	0x04, 0x17
        /*003a*/ 	.short	(.L_253 - .L_252)
.L_252:
        /*003c*/ 	.word	0x00000000
        /*0040*/ 	.short	0x0002
        /*0042*/ 	.short	0x0010
        /*0044*/ 	.byte	0x00, 0xf5, 0x21, 0x00


	//----- nvinfo : EIATTR_KPARAM_INFO
	.align		4
.L_253:
        /*0048*/ 	.byte	0x04, 0x17
        /*004a*/ 	.short	(.L_255 - .L_254)
.L_254:
        /*004c*/ 	.word	0x00000000
        /*0050*/ 	.short	0x0001
        /*0052*/ 	.short	0x0008
        /*0054*/ 	.byte	0x00, 0xf5, 0x21, 0x00


	//----- nvinfo : EIATTR_KPARAM_INFO
	.align		4
.L_255:
        /*0058*/ 	.byte	0x04, 0x17
        /*005a*/ 	.short	(.L_257 - .L_256)
.L_256:
        /*005c*/ 	.word	0x00000000
        /*0060*/ 	.short	0x0000
        /*0062*/ 	.short	0x0000
        /*0064*/ 	.byte	0x00, 0xf5, 0x21, 0x00


	//----- nvinfo : EIATTR_SPARSE_MMA_MASK
	.align		4
.L_257:
        /*0068*/ 	.byte	0x03, 0x50
        /*006a*/ 	.short	0x0000


	//----- nvinfo : EIATTR_MAXREG_COUNT
	.align		4
        /*006c*/ 	.byte	0x03, 0x1b
        /*006e*/ 	.short	0x00ff


	//----- nvinfo : EIATTR_MERCURY_ISA_VERSION
	.align		4
        /*0070*/ 	.byte	0x03, 0x5f
        /*0072*/ 	.short	0x0101


	//----- nvinfo : EIATTR_VRC_CTA_INIT_COUNT
	.align		4
        /*0074*/ 	.byte	0x02, 0x4a
	.zero		1
	.zero		1


	//----- nvinfo : EIATTR_EXIT_INSTR_OFFSETS
	.align		4
        /*0078*/ 	.byte	0x04, 0x1c
        /*007a*/ 	.short	(.L_259 - .L_258)


	//   ....[0]....
.L_258:
        /*007c*/ 	.word	0x00000070


	//   ....[1]....
        /*0080*/ 	.word	0x000001d0


	//   ....[2]....
        /*0084*/ 	.word	0x00000220


	//----- nvinfo : EIATTR_CRS_STACK_SIZE
	.align		4
.L_259:
        /*0088*/ 	.byte	0x04, 0x1e
        /*008a*/ 	.short	(.L_261 - .L_260)
.L_260:
        /*008c*/ 	.word	0x00000000


	//----- nvinfo : EIATTR_CBANK_PARAM_SIZE
	.align		4
.L_261:
        /*0090*/ 	.byte	0x03, 0x19
        /*0092*/ 	.short	0x0028


	//----- nvinfo : EIATTR_PARAM_CBANK
	.align		4
        /*0094*/ 	.byte	0x04, 0x0a
        /*0096*/ 	.short	(.L_263 - .L_262)
	.align		4
.L_262:
        /*0098*/ 	.word	index@(.nv.constant0._Z14voxels_min_oldP6RegionPcPdiiS2_)
        /*009c*/ 	.short	0x0380
        /*009e*/ 	.short	0x0028


	//----- nvinfo : EIATTR_SW_WAR
	.align		4
.L_263:
        /*00a0*/ 	.byte	0x04, 0x36
        /*00a2*/ 	.short	(.L_265 - .L_264)
.L_264:
        /*00a4*/ 	.word	0x00000008
.L_265:


//--------------------- .nv.info._Z10voxels_minP6RegionPcPdiiS2_ --------------------------
	.section	.nv.info._Z10voxels_minP6RegionPcPdiiS2_,"",@"SHT_CUDA_INFO"
	.sectionflags	@""
	.align	4


	//----- nvinfo : EIATTR_CUDA_API_VERSION
	.align		4
        /*0000*/ 	.byte	0x04, 0x37
        /*0002*/ 	.short	(.L_267 - .L_266)
.L_266:
        /*0004*/ 	.word	0x00000082


	//----- nvinfo : EIATTR_KPARAM_INFO
	.align		4
.L_267:
        /*0008*/ 	.byte	0x04, 0x17
        /*000a*/ 	.short	(.L_269 - .L_268)
.L_268:
        /*000c*/ 	.word	0x00000000
        /*0010*/ 	.short	0x0005
        /*0012*/ 	.short	0x0020
        /*0014*/ 	.byte	0x00, 0xf5, 0x21, 0x00


	//----- nvinfo : EIATTR_KPARAM_INFO
	.align		4
.L_269:
        /*0018*/ 	.byte	0x04, 0x17
        /*001a*/ 	.short	(.L_271 - .L_270)
.L_270:
        /*001c*/ 	.word	0x00000000
        /*0020*/ 	.short	0x0004
        /*0022*/ 	.short	0x001c
        /*0024*/ 	.byte	0x00, 0xf0, 0x11, 0x00


	//----- nvinfo : EIATTR_KPARAM_INFO
	.align		4
.L_271:
        /*0028*/ 	.byte	0x04, 0x17
        /*002a*/ 	.short	(.L_273 - .L_272)
.L_272:
        /*002c*/ 	.word	0x00000000
        /*0030*/ 	.short	0x0003
        /*0032*/ 	.short	0x0018
        /*0034*/ 	.byte	0x00, 0xf0, 0x11, 0x00


	//----- nvinfo : EIATTR_KPARAM_INFO
	.align		4
.L_273:
        /*0038*/ 	.byte	0x04, 0x17
        /*003a*/ 	.short	(.L_275 - .L_274)
.L_274:
        /*003c*/ 	.word	0x00000000
        /*0040*/ 	.short	0x0002
        /*0042*/ 	.short	0x0010
        /*0044*/ 	.byte	0x00, 0xf5, 0x21, 0x00


	//----- nvinfo : EIATTR_KPARAM_INFO
	.align		4
.L_275:
        /*0048*/ 	.byte	0x04, 0x17
        /*004a*/ 	.short	(.L_277 - .L_276)
.L_276:
        /*004c*/ 	.word	0x00000000
        /*0050*/ 	.short	0x0001
        /*0052*/ 	.short	0x0008
        /*0054*/ 	.byte	0x00, 0xf5, 0x21, 0x00


	//----- nvinfo : EIATTR_KPARAM_INFO
	.align		4
.L_277:
        /*0058*/ 	.byte	0x04, 0x17
        /*005a*/ 	.short	(.L_279 - .L_278)
.L_278:
        /*005c*/ 	.word	0x00000000
        /*0060*/ 	.short	0x0000
        /*0062*/ 	.short	0x0000
        /*0064*/ 	.byte	0x00, 0xf5, 0x21, 0x00


	//----- nvinfo : EIATTR_SPARSE_MMA_MASK
	.align		4
.L_279:
        /*0068*/ 	.byte	0x03, 0x50
        /*006a*/ 	.short	0x0000


	//----- nvinfo : EIATTR_MAXREG_COUNT
	.align		4
        /*006c*/ 	.byte	0x03, 0x1b
        /*006e*/ 	.short	0x00ff


	//----- nvinfo : EIATTR_MERCURY_ISA_VERSION
	.align		4
        /*0070*/ 	.byte	0x03, 0x5f
        /*0072*/ 	.short	0x0101


	//----- nvinfo : EIATTR_VRC_CTA_INIT_COUNT
	.align		4
        /*0074*/ 	.byte	0x02, 0x4a
	.zero		1
	.zero		1


	//----- nvinfo : EIATTR_EXIT_INSTR_OFFSETS
	.align		4
        /*0078*/ 	.byte	0x04, 0x1c
        /*007a*/ 	.short	(.L_281 - .L_280)


	//   ....[0]....
.L_280:
        /*007c*/ 	.word	0x00000070


	//   ....[1]....
        /*0080*/ 	.word	0x000001d0


	//   ....[2]....
        /*0084*/ 	.word	0x00000210


	//----- nvinfo : EIATTR_CRS_STACK_SIZE
	.align		4
.L_281:
        /*0088*/ 	.byte	0x04, 0x1e
        /*008a*/ 	.short	(.L_283 - .L_282)
.L_282:
        /*008c*/ 	.word	0x00000000


	//----- nvinfo : EIATTR_CBANK_PARAM_SIZE
	.align		4
.L_283:
        /*0090*/ 	.byte	0x03, 0x19
        /*0092*/ 	.short	0x0028


	//----- nvinfo : EIATTR_PARAM_CBANK
	.align		4
        /*0094*/ 	.byte	0x04, 0x0a
        /*0096*/ 	.short	(.L_285 - .L_284)
	.align		4
.L_284:
        /*0098*/ 	.word	index@(.nv.constant0._Z10voxels_minP6RegionPcPdiiS2_)
        /*009c*/ 	.short	0x0380
        /*009e*/ 	.short	0x0028


	//----- nvinfo : EIATTR_SW_WAR
	.align		4
.L_285:
        /*00a0*/ 	.byte	0x04, 0x36
        /*00a2*/ 	.short	(.L_287 - .L_286)
.L_286:
        /*00a4*/ 	.word	0x00000008
.L_287:


//--------------------- .nv.info._Z15apply_gradientsPdS_iifS_ --------------------------
	.section	.nv.info._Z15apply_gradientsPdS_iifS_,"",@"SHT_CUDA_INFO"
	.sectionflags	@""
	.align	4


	//----- nvinfo : EIATTR_CUDA_API_VERSION
	.align		4
        /*0000*/ 	.byte	0x04, 0x37
        /*0002*/ 	.short	(.L_289 - .L_288)
.L_288:
        /*0004*/ 	.word	0x00000082


	//----- nvinfo : EIATTR_KPARAM_INFO
	.align		4
.L_289:
        /*0008*/ 	.byte	0x04, 0x17
        /*000a*/ 	.short	(.L_291 - .L_290)
.L_290:
        /*000c*/ 	.word	0x00000000
        /*0010*/ 	.short	0x0005
        /*0012*/ 	.short	0x0020
        /*0014*/ 	.byte	0x00, 0xf5, 0x21, 0x00


	//----- nvinfo : EIATTR_KPARAM_INFO
	.align		4
.L_291:
        /*0018*/ 	.byte	0x04, 0x17
        /*001a*/ 	.short	(.L_293 - .L_292)
.L_292:
        /*001c*/ 	.word	0x00000000
        /*0020*/ 	.short	0x0004
        /*0022*/ 	.short	0x0018
        /*0024*/ 	.byte	0x00, 0xf0, 0x11, 0x00


	//----- nvinfo : EIATTR_KPARAM_INFO
	.align		4
.L_293:
        /*0028*/ 	.byte	0x04, 0x17
        /*002a*/ 	.short	(.L_295 - .L_294)
.L_294:
        /*002c*/ 	.word	0x00000000
        /*0030*/ 	.short	0x0003
        /*0032*/ 	.short	0x0014
        /*0034*/ 	.byte	0x00, 0xf0, 0x11, 0x00


	//----- nvinfo : EIATTR_KPARAM_INFO
	.align		4
.L_295:
        /*0038*/ 	.byte	0x04, 0x17
        /*003a*/ 	.short	(.L_297 - .L_296)
.L_296:
        /*003c*/ 	.word	0x00000000
        /*0040*/ 	.short	0x0002
        /*0042*/ 	.short	0x0010
        /*0044*/ 	.byte	0x00, 0xf0, 0x11, 0x00


	//----- nvinfo : EIATTR_KPARAM_INFO
	.align		4
.L_297:
        /*0048*/ 	.byte	0x04, 0x17
        /*004a*/ 	.short	(.L_299 - .L_298)
.L_298:
        /*004c*/ 	.word	0x00000000
        /*0050*/ 	.short	0x0001
        /*0052*/ 	.short	0x0008
        /*0054*/ 	.byte	0x00, 0xf5, 0x21, 0x00


	//----- nvinfo : EIATTR_KPARAM_INFO
	.align		4
.L_299:
        /*0058*/ 	.byte	0x04, 0x17
        /*005a*/ 	.short	(.L_301 - .L_300)
.L_300:
        /*005c*/ 	.word	0x00000000
        /*0060*/ 	.short	0x0000
        /*0062*/ 	.short	0x0000
        /*0064*/ 	.byte	0x00, 0xf5, 0x21, 0x00


	//----- nvinfo : EIATTR_SPARSE_MMA_MASK
	.align		4
.L_301:
        /*0068*/ 	.byte	0x03, 0x50
        /*006a*/ 	.short	0x0000


	//----- nvinfo : EIATTR_MAXREG_COUNT
	.align		4
        /*006c*/ 	.byte	0x03, 0x1b
        /*006e*/ 	.short	0x00ff


	//----- nvinfo : EIATTR_MERCURY_ISA_VERSION
	.align		4
        /*0070*/ 	.byte	0x03, 0x5f
        /*0072*/ 	.short	0x0101


	//----- nvinfo : EIATTR_VRC_CTA_INIT_COUNT
	.align		4
        /*0074*/ 	.byte	0x02, 0x4a
	.zero		1
	.zero		1


	//----- nvinfo : EIATTR_EXIT_INSTR_OFFSETS
	.align		4
        /*0078*/ 	.byte	0x04, 0x1c
        /*007a*/ 	.short	(.L_303 - .L_302)


	//   ....[0]....
.L_302:
        /*007c*/ 	.word	0x00000070


	//   ....[1]....
        /*0080*/ 	.word	0x000001e0


	//   ....[2]....
        /*0084*/ 	.word	0x00000200


	//----- nvinfo : EIATTR_CBANK_PARAM_SIZE
	.align		4
.L_303:
        /*0088*/ 	.byte	0x03, 0x19
        /*008a*/ 	.short	0x0028


	//----- nvinfo : EIATTR_PARAM_CBANK
	.align		4
        /*008c*/ 	.byte	0x04, 0x0a
        /*008e*/ 	.short	(.L_305 - .L_304)
	.align		4
.L_304:
        /*0090*/ 	.word	index@(.nv.constant0._Z15apply_gradientsPdS_iifS_)
        /*0094*/ 	.short	0x0380
        /*0096*/ 	.short	0x0028


	//----- nvinfo : EIATTR_SW_WAR
	.align		4
.L_305:
        /*0098*/ 	.byte	0x04, 0x36
        /*009a*/ 	.short	(.L_307 - .L_306)
.L_306:
        /*009c*/ 	.word	0x00000008
.L_307:


//--------------------- .nv.info._Z19apply_gradients_OLDPdS_iifS_ --------------------------
	.section	.nv.info._Z19apply_gradients_OLDPdS_iifS_,"",@"SHT_CUDA_INFO"
	.sectionflags	@""
	.align	4


	//----- nvinfo : EIATTR_CUDA_API_VERSION
	.align		4
        /*0000*/ 	.byte	0x04, 0x37
        /*0002*/ 	.short	(.L_309 - .L_308)
.L_308:
        /*0004*/ 	.word	0x00000082


	//----- nvinfo : EIATTR_KPARAM_INFO
	.align		4
.L_309:
        /*0008*/ 	.byte	0x04, 0x17
        /*000a*/ 	.short	(.L_311 - .L_310)
.L_310:
        /*000c*/ 	.word	0x00000000
        /*0010*/ 	.short	0x0005
        /*0012*/ 	.short	0x0020
        /*0014*/ 	.byte	0x00, 0xf5, 0x21, 0x00


	//----- nvinfo : EIATTR_KPARAM_INFO
	.align		4
.L_311:
        /*0018*/ 	.byte	0x04, 0x17
        /*001a*/ 	.short	(.L_313 - .L_312)
.L_312:
        /*001c*/ 	.word	0x00000000
        /*0020*/ 	.short	0x0004
        /*0022*/ 	.short	0x0018
        /*0024*/ 	.byte	0x00, 0xf0, 0x11, 0x00


	//----- nvinfo : EIATTR_KPARAM_INFO
	.align		4
.L_313:
        /*0028*/ 	.byte	0x04, 0x17
        /*002a*/ 	.short	(.L_315 - .L_314)
.L_314:
        /*002c*/ 	.word	0x00000000
        /*0030*/ 	.short	0x0003
        /*0032*/ 	.short	0x0014
        /*0034*/ 	.byte	0x00, 0xf0, 0x11, 0x00


	//----- nvinfo : EIATTR_KPARAM_INFO
	.align		4
.L_315:
        /*0038*/ 	.byte	0x04, 0x17
        /*003a*/ 	.short	(.L_317 - .L_316)
.L_316:
        /*003c*/ 	.word	0x00000000
        /*0040*/ 	.short	0x0002
        /*0042*/ 	.short	0x0010
        /*0044*/ 	.byte	0x00, 0xf0, 0x11, 0x00


	//----- nvinfo : EIATTR_KPARAM_INFO
	.align		4
.L_317:
        /*0048*/ 	.byte	0x04, 0x17
        /*004a*/ 	.short	(.L_319 - .L_318)
.L_318:
        /*004c*/ 	.word	0x00000000
        /*0050*/ 	.short	0x0001
        /*0052*/ 	.short	0x0008
        /*0054*/ 	.byte	0x00, 0xf5, 0x21, 0x00


	//----- nvinfo : EIATTR_KPARAM_INFO
	.align		4
.L_319:
        /*0058*/ 	.byte	0x04, 0x17
        /*005a*/ 	.short	(.L_321 - .L_320)
.L_320:
        /*005c*/ 	.word	0x00000000
        /*0060*/ 	.short	0x0000
        /*0062*/ 	.short	0x0000
        /*0064*/ 	.byte	0x00, 0xf5, 0x21, 0x00


	//----- nvinfo : EIATTR_SPARSE_MMA_MASK
	.align		4
.L_321:
        /*0068*/ 	.byte	0x03, 0x50
        /*006a*/ 	.short	0x0000


	//----- nvinfo : EIATTR_MAXREG_COUNT
	.align		4
        /*006c*/ 	.byte	0x03, 0x1b
        /*006e*/ 	.short	0x00ff


	//----- nvinfo : EIATTR_MERCURY_ISA_VERSION
	.align		4
        /*0070*/ 	.byte	0x03, 0x5f
        /*0072*/ 	.short	0x0101


	//----- nvinfo : EIATTR_VRC_CTA_INIT_COUNT
	.align		4
        /*0074*/ 	.byte	0x02, 0x4a
	.zero		1
	.zero		1


	//----- nvinfo : EIATTR_EXIT_INSTR_OFFSETS
	.align		4
        /*0078*/ 	.byte	0x04, 0x1c
        /*007a*/ 	.short	(.L_323 - .L_322)


	//   ....[0]....
.L_322:
        /*007c*/ 	.word	0x00000070


	//   ....[1]....
        /*0080*/ 	.word	0x000009b0


	//   ....[2]....
        /*0084*/ 	.word	0x000009f0


	//----- nvinfo : EIATTR_CBANK_PARAM_SIZE
	.align		4
.L_323:
        /*0088*/ 	.byte	0x03, 0x19
        /*008a*/ 	.short	0x0028


	//----- nvinfo : EIATTR_PARAM_CBANK
	.align		4
        /*008c*/ 	.byte	0x04, 0x0a
        /*008e*/ 	.short	(.L_325 - .L_324)
	.align		4
.L_324:
        /*0090*/ 	.word	index@(.nv.constant0._Z19apply_gradients_OLDPdS_iifS_)
        /*0094*/ 	.short	0x0380
        /*0096*/ 	.short	0x0028


	//----- nvinfo : EIATTR_SW_WAR
	.align		4
.L_325:
        /*0098*/ 	.byte	0x04, 0x36
        /*009a*/ 	.short	(.L_327 - .L_326)
.L_326:
        /*009c*/ 	.word	0x00000008
.L_327:


//--------------------- .nv.info._Z11scale_dosesPdid --------------------------
	.section	.nv.info._Z11scale_dosesPdid,"",@"SHT_CUDA_INFO"
	.sectionflags	@""
	.align	4


	//----- nvinfo : EIATTR_CUDA_API_VERSION
	.align		4
        /*0000*/ 	.byte	0x04, 0x37
        /*0002*/ 	.short	(.L_329 - .L_328)
.L_328:
        /*0004*/ 	.word	0x00000082


	//----- nvinfo : EIATTR_KPARAM_INFO
	.align		4
.L_329:
        /*0008*/ 	.byte	0x04, 0x17
        /*000a*/ 	.short	(.L_331 - .L_330)
.L_330:
        /*000c*/ 	.word	0x00000000
        /*0010*/ 	.short	0x0002
        /*0012*/ 	.short	0x0010
        /*0014*/ 	.byte	0x00, 0xf0, 0x21, 0x00


	//----- nvinfo : EIATTR_KPARAM_INFO
	.align		4
.L_331:
        /*0018*/ 	.byte	0x04, 0x17
        /*001a*/ 	.short	(.L_333 - .L_332)
.L_332:
        /*001c*/ 	.word	0x00000000
        /*0020*/ 	.short	0x0001
        /*0022*/ 	.short	0x0008
        /*0024*/ 	.byte	0x00, 0xf0, 0x11, 0x00


	//----- nvinfo : EIATTR_KPARAM_INFO
	.align		4
.L_333:
        /*0028*/ 	.byte	0x04, 0x17
        /*002a*/ 	.short	(.L_335 - .L_334)
.L_334:
        /*002c*/ 	.word	0x00000000
        /*0030*/ 	.short	0x0000
        /*0032*/ 	.short	0x0000
        /*0034*/ 	.byte	0x00, 0xf5, 0x21, 0x00


	//----- nvinfo : EIATTR_SPARSE_MMA_MASK
	.align		4
.L_335:
        /*0038*/ 	.byte	0x03, 0x50
        /*003a*/ 	.short	0x0000


	//----- nvinfo : EIATTR_MAXREG_COUNT
	.align		4
        /*003c*/ 	.byte	0x03, 0x1b
        /*003e*/ 	.short	0x00ff


	//----- nvinfo : EIATTR_MERCURY_ISA_VERSION
	.align		4
        /*0040*/ 	.byte	0x03, 0x5f
        /*0042*/ 	.short	0x0101


	//----- nvinfo : EIATTR_VRC_CTA_INIT_COUNT
	.align		4
        /*0044*/ 	.byte	0x02, 0x4a
	.zero		1
	.zero		1


	//----- nvinfo : EIATTR_EXIT_INSTR_OFFSETS
	.align		4
        /*0048*/ 	.byte	0x04, 0x1c
        /*004a*/ 	.short	(.L_337 - .L_336)


	//   ....[0]....
.L_336:
        /*004c*/ 	.word	0x00000070


	//   ....[1]....
        /*0050*/ 	.word	0x000000f0


	//----- nvinfo : EIATTR_CBANK_PARAM_SIZE
	.align		4
.L_337:
        /*0054*/ 	.byte	0x03, 0x19
        /*0056*/ 	.short	0x0018


	//----- nvinfo : EIATTR_PARAM_CBANK
	.align		4
        /*0058*/ 	.byte	0x04, 0x0a
        /*005a*/ 	.short	(.L_339 - .L_338)
	.align		4
.L_338:
        /*005c*/ 	.word	index@(.nv.constant0._Z11scale_dosesPdid)
        /*0060*/ 	.short	0x0380
        /*0062*/ 	.short	0x0018


	//----- nvinfo : EIATTR_SW_WAR
	.align		4
.L_339:
        /*0064*/ 	.byte	0x04, 0x36
        /*0066*/ 	.short	(.L_341 - .L_340)
.L_340:
        /*0068*/ 	.word	0x00000008
.L_341:


//--------------------- .nv.info._Z12init_fluencePdid --------------------------
	.section	.nv.info._Z12init_fluencePdid,"",@"SHT_CUDA_INFO"
	.sectionflags	@""
	.align	4


	//----- nvinfo : EIATTR_CUDA_API_VERSION
	.align		4
        /*0000*/ 	.byte	0x04, 0x37
        /*0002*/ 	.short	(.L_343 - .L_342)
.L_342:
        /*0004*/ 	.word	0x00000082


	//----- nvinfo : EIATTR_KPARAM_INFO
	.align		4
.L_343:
        /*0008*/ 	.byte	0x04, 0x17
        /*000a*/ 	.short	(.L_345 - .L_344)
.L_344:
        /*000c*/ 	.word	0x00000000
        /*0010*/ 	.short	0x0002
        /*0012*/ 	.short	0x0010
        /*0014*/ 	.byte	0x00, 0xf0, 0x21, 0x00


	//----- nvinfo : EIATTR_KPARAM_INFO
	.align		4
.L_345:
        /*0018*/ 	.byte	0x04, 0x17
        /*001a*/ 	.short	(.L_347 - .L_346)
.L_346:
        /*001c*/ 	.word	0x00000000
        /*0020*/ 	.short	0x0001
        /*0022*/ 	.short	0x0008
        /*0024*/ 	.byte	0x00, 0xf0, 0x11, 0x00


	//----- nvinfo : EIATTR_KPARAM_INFO
	.align		4
.L_347:
        /*0028*/ 	.byte	0x04, 0x17
        /*002a*/ 	.short	(.L_349 - .L_348)
.L_348:
        /*002c*/ 	.word	0x00000000
        /*0030*/ 	.short	0x0000
        /*0032*/ 	.short	0x0000
        /*0034*/ 	.byte	0x00, 0xf5, 0x21, 0x00


	//----- nvinfo : EIATTR_SPARSE_MMA_MASK
	.align		4
.L_349:
        /*0038*/ 	.byte	0x03, 0x50
        /*003a*/ 	.short	0x0000


	//----- nvinfo : EIATTR_MAXREG_COUNT
	.align		4
        /*003c*/ 	.byte	0x03, 0x1b
        /*003e*/ 	.short	0x00ff


	//----- nvinfo : EIATTR_MERCURY_ISA_VERSION
	.align		4
        /*0040*/ 	.byte	0x03, 0x5f
        /*0042*/ 	.short	0x0101


	//----- nvinfo : EIATTR_VRC_CTA_INIT_COUNT
	.align		4
        /*0044*/ 	.byte	0x02, 0x4a
	.zero		1
	.zero		1


	//----- nvinfo : EIATTR_EXIT_INSTR_OFFSETS
	.align		4
        /*0048*/ 	.byte	0x04, 0x1c
        /*004a*/ 	.short	(.L_351 - .L_350)


	//   ....[0]....
.L_350:
        /*004c*/ 	.word	0x00000070


	//   ....[1]....
        /*0050*/ 	.word	0x000000d0


	//----- nvinfo : EIATTR_CBANK_PARAM_SIZE
	.align		4
.L_351:
        /*0054*/ 	.byte	0x03, 0x19
        /*0056*/ 	.short	0x0018


	//----- nvinfo : EIATTR_PARAM_CBANK
	.align		4
        /*0058*/ 	.byte	0x04, 0x0a
        /*005a*/ 	.short	(.L_353 - .L_352)
	.align		4
.L_352:
        /*005c*/ 	.word	index@(.nv.constant0._Z12init_fluencePdid)
        /*0060*/ 	.short	0x0380
        /*0062*/ 	.short	0x0018


	//----- nvinfo : EIATTR_SW_WAR
	.align		4
.L_353:
        /*0064*/ 	.byte	0x04, 0x36
        /*0066*/ 	.short	(.L_355 - .L_354)
.L_354:
        /*0068*/ 	.word	0x00000008
.L_355:


//--------------------- .nv.info._Z9stats_gpuPdPciiP6Region --------------------------
	.section	.nv.info._Z9stats_gpuPdPciiP6Region,"",@"SHT_CUDA_INFO"
	.sectionflags	@""
	.align	4


	//----- nvinfo : EIATTR_CUDA_API_VERSION
	.align		4
        /*0000*/ 	.byte	0x04, 0x37
        /*0002*/ 	.short	(.L_357 - .L_356)
.L_356:
        /*0004*/ 	.word	0x00000082


	//----- nvinfo : EIATTR_KPARAM_INFO
	.align		4
.L_357:
        /*0008*/ 	.byte	0x04, 0x17
        /*000a*/ 	.short	(.L_359 - .L_358)
.L_358:
        /*000c*/ 	.word	0x00000000
        /*0010*/ 	.short	0x0004
        /*0012*/ 	.short	0x0018
        /*0014*/ 	.byte	0x00, 0xf5, 0x21, 0x00


	//----- nvinfo : EIATTR_KPARAM_INFO
	.align		4
.L_359:
        /*0018*/ 	.byte	0x04, 0x17
        /*001a*/ 	.short	(.L_361 - .L_360)
.L_360:
        /*001c*/ 	.word	0x00000000
        /*0020*/ 	.short	0x0003
        /*0022*/ 	.short	0x0014
        /*0024*/ 	.byte	0x00, 0xf0, 0x11, 0x00


	//----- nvinfo : EIATTR_KPARAM_INFO
	.align		4
.L_361:
        /*0028*/ 	.byte	0x04, 0x17
        /*002a*/ 	.short	(.L_363 - .L_362)
.L_362:
        /*002c*/ 	.word	0x00000000
        /*0030*/ 	.short	0x0002
        /*0032*/ 	.short	0x0010
        /*0034*/ 	.byte	0x00, 0xf0, 0x11, 0x00


	//----- nvinfo : EIATTR_KPARAM_INFO
	.align		4
.L_363:
        /*0038*/ 	.byte	0x04, 0x17
        /*003a*/ 	.short	(.L_365 - .L_364)
.L_364:
        /*003c*/ 	.word	0x00000000
        /*0040*/ 	.short	0x0001
        /*0042*/ 	.short	0x0008
        /*0044*/ 	.byte	0x00, 0xf5, 0x21, 0x00


	//----- nvinfo : EIATTR_KPARAM_INFO
	.align		4
.L_365:
        /*0048*/ 	.byte	0x04, 0x17
        /*004a*/ 	.short	(.L_367 - .L_366)
.L_366:
        /*004c*/ 	.word	0x00000000
        /*0050*/ 	.short	0x0000
        /*0052*/ 	.short	0x0000
        /*0054*/ 	.byte	0x00, 0xf5, 0x21, 0x00


	//----- nvinfo : EIATTR_SPARSE_MMA_MASK
	.align		4
.L_367:
        /*0058*/ 	.byte	0x03, 0x50
        /*005a*/ 	.short	0x0000


	//----- nvinfo : EIATTR_MAXREG_COUNT
	.align		4
        /*005c*/ 	.byte	0x03, 0x1b
        /*005e*/ 	.short	0x00ff


	//----- nvinfo : EIATTR_NUM_BARRIERS
	.align		4
        /*0060*/ 	.byte	0x02, 0x4c
        /*0062*/ 	.byte	0x01
	.zero		1


	//----- nvinfo : EIATTR_MERCURY_ISA_VERSION
	.align		4
        /*0064*/ 	.byte	0x03, 0x5f
        /*0066*/ 	.short	0x0101


	//----- nvinfo : EIATTR_COOP_GROUP_MASK_REGIDS
	.align		4
        /*0068*/ 	.byte	0x04, 0x29
        /*006a*/ 	.short	(.L_369 - .L_368)


	//   ....[0]....
.L_368:
        /*006c*/ 	.word	0xffffffff


	//   ....[1]....
        /*0070*/ 	.word	0xffffffff


	//   ....[2]....
        /*0074*/ 	.word	0xffffffff


	//   ....[3]....
        /*0078*/ 	.word	0xffffffff


	//   ....[4]....
        /*007c*/ 	.word	0xffffffff


	//   ....[5]....
        /*0080*/ 	.word	0xffffffff


	//   ....[6]....
        /*0084*/ 	.word	0xffffffff


	//   ....[7]....
        /*0088*/ 	.word	0xffffffff


	//   ....[8]....
        /*008c*/ 	.word	0xffffffff


	//   ....[9]....
        /*0090*/ 	.word	0xffffffff


	//   ....[10]....
        /*0094*/ 	.word	0xffffffff


	//   ....[11]....
        /*0098*/ 	.word	0xffffffff


	//   ....[12]....
        /*009c*/ 	.word	0xffffffff


	//   ....[13]....
        /*00a0*/ 	.word	0xffffffff


	//   ....[14]....
        /*00a4*/ 	.word	0xffffffff


	//   ....[15]....
        /*00a8*/ 	.word	0xffffffff


	//   ....[16]....
        /*00ac*/ 	.word	0xffffffff


	//   ....[17]....
        /*00b0*/ 	.word	0xffffffff


	//   ....[18]....
        /*00b4*/ 	.word	0xffffffff


	//   ....[19]....
        /*00b8*/ 	.word	0xffffffff


	//   ....[20]....
        /*00bc*/ 	.word	0xffffffff


	//   ....[21]....
        /*00c0*/ 	.word	0xffffffff


	//   ....[22]....
        /*00c4*/ 	.word	0xffffffff


	//   ....[23]....
        /*00c8*/ 	.word	0xffffffff


	//   ....[24]....
        /*00cc*/ 	.word	0xffffffff


	//   ....[25]....
        /*00d0*/ 	.word	0xffffffff


	//   ....[26]....
        /*00d4*/ 	.word	0xffffffff


	//   ....[27]....
        /*00d8*/ 	.word	0xffffffff


	//   ....[28]....
        /*00dc*/ 	.word	0xffffffff


	//   ....[29]....
        /*00e0*/ 	.word	0xffffffff


	//   ....[30]....
        /*00e4*/ 	.word	0xffffffff


	//   ....[31]....
        /*00e8*/ 	.word	0xffffffff


	//   ....[32]....
        /*00ec*/ 	.word	0xffffffff


	//   ....[33]....
        /*00f0*/ 	.word	0xffffffff


	//   ....[34]....
        /*00f4*/ 	.word	0xffffffff


	//   ....[35]....
        /*00f8*/ 	.word	0xffffffff


	//   ....[36]....
        /*00fc*/ 	.word	0xffffffff


	//   ....[37]....
        /*0100*/ 	.word	0xffffffff


	//   ....[38]....
        /*0104*/ 	.word	0xffffffff


	//   ....[39]....
        /*0108*/ 	.word	0xffffffff


	//   ....[40]....
        /*010c*/ 	.word	0xffffffff


	//   ....[41]....
        /*0110*/ 	.word	0xffffffff


	//   ....[42]....
        /*0114*/ 	.word	0xffffffff


	//   ....[43]....
        /*0118*/ 	.word	0xffffffff


	//   ....[44]....
        /*011c*/ 	.word	0xffffffff


	//   ....[45]....
        /*0120*/ 	.word	0xffffffff


	//   ....[46]....
        /*0124*/ 	.word	0xffffffff


	//   ....[47]....
        /*0128*/ 	.word	0xffffffff


	//   ....[48]....
        /*012c*/ 	.word	0xffffffff


	//   ....[49]....
        /*0130*/ 	.word	0xffffffff


	//   ....[50]....
        /*0134*/ 	.word	0xffffffff


	//   ....[51]....
        /*0138*/ 	.word	0xffffffff


	//   ....[52]....
        /*013c*/ 	.word	0xffffffff


	//   ....[53]....
        /*0140*/ 	.word	0xffffffff


	//   ....[54]....
        /*0144*/ 	.word	0xffffffff


	//   ....[55]....
        /*0148*/ 	.word	0xffffffff


	//   ....[56]....
        /*014c*/ 	.word	0xffffffff


	//   ....[57]....
        /*0150*/ 	.word	0xffffffff


	//   ....[58]....
        /*0154*/ 	.word	0xffffffff


	//   ....[59]....
        /*0158*/ 	.word	0xffffffff


	//   ....[60]....
        /*015c*/ 	.word	0xffffffff


	//   ....[61]....
        /*0160*/ 	.word	0xffffffff


	//   ....[62]....
        /*0164*/ 	.word	0xffffffff


	//   ....[63]....
        /*0168*/ 	.word	0xffffffff


	//   ....[64]....
        /*016c*/ 	.word	0xffffffff


	//   ....[65]....
        /*0170*/ 	.word	0xffffffff


	//   ....[66]....
        /*0174*/ 	.word	0xffffffff


	//   ....[67]....
        /*0178*/ 	.word	0xffffffff


	//   ....[68]....
        /*017c*/ 	.word	0xffffffff


	//   ....[69]....
        /*0180*/ 	.word	0xffffffff


	//   ....[70]....
        /*0184*/ 	.word	0x05000000


	//   ....[71]....
        /*0188*/ 	.word	0x05000000


	//   ....[72]....
        /*018c*/ 	.word	0x05000000


	//   ....[73]....
        /*0190*/ 	.word	0x05000000


	//   ....[74]....
        /*0194*/ 	.word	0x05000000


	//   ....[75]....
        /*0198*/ 	.word	0x05000000


	//   ....[76]....
        /*019c*/ 	.word	0x05000000


	//   ....[77]....
        /*01a0*/ 	.word	0x05000000


	//   ....[78]....
        /*01a4*/ 	.word	0x05000000


	//   ....[79]....
        /*01a8*/ 	.word	0x05000000


	//   ....[80]....
        /*01ac*/ 	.word	0x05000000


	//   ....[81]....
        /*01b0*/ 	.word	0x05000000


	//   ....[82]....
        /*01b4*/ 	.word	0x05000000


	//   ....[83]....
        /*01b8*/ 	.word	0x05000000


	//   ....[84]....
        /*01bc*/ 	.word	0x05000000


	//   ....[85]....
        /*01c0*/ 	.word	0x05000000


	//   ....[86]....
        /*01c4*/ 	.word	0x05000000


	//   ....[87]....
        /*01c8*/ 	.word	0x05000000


	//   ....[88]....
        /*01cc*/ 	.word	0x05000000


	//   ....[89]....
        /*01d0*/ 	.word	0x05000000


	//   ....[90]....
        /*01d4*/ 	.word	0x05000000


	//   ....[91]....
        /*01d8*/ 	.word	0x05000000


	//   ....[92]....
        /*01dc*/ 	.word	0x05000000


	//   ....[93]....
        /*01e0*/ 	.word	0x05000000


	//   ....[94]....
        /*01e4*/ 	.word	0x05000000


	//   ....[95]....
        /*01e8*/ 	.word	0x05000000


	//   ....[96]....
        /*01ec*/ 	.word	0x05000000


	//   ....[97]....
        /*01f0*/ 	.word	0x05000000


	//   ....[98]....
        /*01f4*/ 	.word	0x05000000


	//   ....[99]....
        /*01f8*/ 	.word	0x05000000


	//   ....[100]....
        /*01fc*/ 	.word	0x05000000


	//   ....[101]....
        /*0200*/ 	.word	0x05000000


	//   ....[102]....
        /*0204*/ 	.word	0x05000000


	//   ....[103]....
        /*0208*/ 	.word	0x05000000


	//   ....[104]....
        /*020c*/ 	.word	0x05000000


	//   ....[105]....
        /*0210*/ 	.word	0x05000000


	//   ....[106]....
        /*0214*/ 	.word	0x05000000


	//   ....[107]....
        /*0218*/ 	.word	0x05000000


	//   ....[108]....
        /*021c*/ 	.word	0x05000000


	//   ....[109]....
        /*0220*/ 	.word	0x05000000


	//   ....[110]....
        /*0224*/ 	.word	0x05000000


	//   ....[111]....
        /*0228*/ 	.word	0x05000000


	//   ....[112]....
        /*022c*/ 	.word	0x05000000


	//   ....[113]....
        /*0230*/ 	.word	0x05000000


	//   ....[114]....
        /*0234*/ 	.word	0x05000000


	//   ....[115]....
        /*0238*/ 	.word	0x05000000


	//   ....[116]....
        /*023c*/ 	.word	0x05000000


	//   ....[117]....
        /*0240*/ 	.word	0x05000000


	//   ....[118]....
        /*0244*/ 	.word	0x05000000


	//   ....[119]....
        /*0248*/ 	.word	0x05000000


	//   ....[120]....
        /*024c*/ 	.word	0x05000000


	//   ....[121]....
        /*0250*/ 	.word	0x05000000


	//   ....[122]....
        /*0254*/ 	.word	0x05000000


	//   ....[123]....
        /*0258*/ 	.word	0x05000000


	//   ....[124]....
        /*025c*/ 	.word	0x05000000


	//----- nvinfo : EIATTR_COOP_GROUP_INSTR_OFFSETS
	.align		4
.L_369:
        /*0260*/ 	.byte	0x04, 0x28
        /*0262*/ 	.short	(.L_371 - .L_370)


	//   ....[0]....
.L_370:
        /*0264*/ 	.word	0x000007f0


	//   ....[1]....
        /*0268*/ 	.word	0x00000890


	//   ....[2]....
        /*026c*/ 	.word	0x000008c0


	//   ....[3]....
        /*0270*/ 	.word	0x000008f0


	//   ....[4]....
        /*0274*/ 	.word	0x00000940


	//   ....[5]....
        /*0278*/ 	.word	0x00000a10


	//   ....[6]....
        /*027c*/ 	.word	0x00000a40


	//   ....[7]....
        /*0280*/ 	.word	0x00000a70


	//   ....[8]....
        /*0284*/ 	.word	0x00000aa0


	//   ....[9]....
        /*0288*/ 	.word	0x00000ad0


	//   ....[10]....
        /*028c*/ 	.word	0x00000b40


	//   ....[11]....
        /*0290*/ 	.word	0x00000b70


	//   ....[12]....
        /*0294*/ 	.word	0x00000ba0


	//   ....[13]....
        /*0298*/ 	.word	0x00000bd0


	//   ....[14]....
        /*029c*/ 	.word	0x00000c00


	//   ....[15]....
        /*02a0*/ 	.word	0x00000cc0


	//   ....[16]....
        /*02a4*/ 	.word	0x00000cf0


	//   ....[17]....
        /*02a8*/ 	.word	0x00000d20


	//   ....[18]....
        /*02ac*/ 	.word	0x00000d50


	//   ....[19]....
        /*02b0*/ 	.word	0x00000d80


	//   ....[20]....
        /*02b4*/ 	.word	0x00000de0


	//   ....[21]....
        /*02b8*/ 	.word	0x00000e00


	//   ....[22]....
        /*02bc*/ 	.word	0x00000e20


	//   ....[23]....
        /*02c0*/ 	.word	0x00000e40


	//   ....[24]....
        /*02c4*/ 	.word	0x00000e60


	//   ....[25]....
        /*02c8*/ 	.word	0x00000f10


	//   ....[26]....
        /*02cc*/ 	.word	0x00000f30


	//   ....[27]....
        /*02d0*/ 	.word	0x00000f50


	//   ....[28]....
        /*02d4*/ 	.word	0x00000f70


	//   ....[29]....
        /*02d8*/ 	.word	0x00000f90


	//   ....[30]....
        /*02dc*/ 	.word	0x00000fe0


	//   ....[31]....
        /*02e0*/ 	.word	0x00000ff0


	//   ....[32]....
        /*02e4*/ 	.word	0x00001030


	//   ....[33]....
        /*02e8*/ 	.word	0x00001040


	//   ....[34]....
        /*02ec*/ 	.word	0x00001080


	//   ....[35]....
        /*02f0*/ 	.word	0x00001090


	//   ....[36]....
        /*02f4*/ 	.word	0x000010d0


	//   ....[37]....
        /*02f8*/ 	.word	0x000010e0


	//   ....[38]....
        /*02fc*/ 	.word	0x00001120


	//   ....[39]....
        /*0300*/ 	.word	0x00001130


	//   ....[40]....
        /*0304*/ 	.word	0x00001240


	//   ....[41]....
        /*0308*/ 	.word	0x00001250


	//   ....[42]....
        /*030c*/ 	.word	0x00001270


	//   ....[43]....
        /*0310*/ 	.word	0x00001280


	//   ....[44]....
        /*0314*/ 	.word	0x000012c0


	//   ....[45]....
        /*0318*/ 	.word	0x000012d0


	//   ....[46]....
        /*031c*/ 	.word	0x00001310


	//   ....[47]....
        /*0320*/ 	.word	0x00001320


	//   ....[48]....
        /*0324*/ 	.word	0x00001360


	//   ....[49]....
        /*0328*/ 	.word	0x00001370


	//   ....[50]....
        /*032c*/ 	.word	0x00001410


	//   ....[51]....
        /*0330*/ 	.word	0x00001420


	//   ....[52]....
        /*0334*/ 	.word	0x00001460


	//   ....[53]....
        /*0338*/ 	.word	0x00001470


	//   ....[54]....
        /*033c*/ 	.word	0x000014b0


	//   ....[55]....
        /*0340*/ 	.word	0x000014c0


	//   ....[56]....
        /*0344*/ 	.word	0x00001500


	//   ....[57]....
        /*0348*/ 	.word	0x00001510


	//   ....[58]....
        /*034c*/ 	.word	0x00001550


	//   ....[59]....
        /*0350*/ 	.word	0x00001560


	//   ....[60]....
        /*0354*/ 	.word	0x00001600


	//   ....[61]....
        /*0358*/ 	.word	0x00001610


	//   ....[62]....
        /*035c*/ 	.word	0x00001630


	//   ....[63]....
        /*0360*/ 	.word	0x00001640


	//   ....[64]....
        /*0364*/ 	.word	0x00001660


	//   ....[65]....
        /*0368*/ 	.word	0x00001670


	//   ....[66]....
        /*036c*/ 	.word	0x00001690


	//   ....[67]....
        /*0370*/ 	.word	0x000016a0


	//   ....[68]....
        /*0374*/ 	.word	0x000016c0


	//   ....[69]....
        /*0378*/ 	.word	0x000016d0


	//   ....[70]....
        /*037c*/ 	.word	0x00003ef0


	//   ....[71]....
        /*0380*/ 	.word	0x00003f60


	//   ....[72]....
        /*0384*/ 	.word	0x00003fd0


	//   ....[73]....
        /*0388*/ 	.word	0x00004040


	//   ....[74]....
        /*038c*/ 	.word	0x000040b0


	//   ....[75]....
        /*0390*/ 	.word	0x00004140


	//   ....[76]....
        /*0394*/ 	.word	0x000041d0


	//   ....[77]....
        /*0398*/ 	.word	0x00004240


	//   ....[78]....
        /*039c*/ 	.word	0x000042b0


	//   ....[79]....
        /*03a0*/ 	.word	0x00004320


	//   ....[80]....
        /*03a4*/ 	.word	0x000043a0


	//   ....[81]....
        /*03a8*/ 	.word	0x00004410


	//   ....[82]....
        /*03ac*/ 	.word	0x00004480


	//   ....[83]....
        /*03b0*/ 	.word	0x000044f0


	//   ....[84]....
        /*03b4*/ 	.word	0x00004560


	//   ....[85]....
        /*03b8*/ 	.word	0x000045f0


	//   ....[86]....
        /*03bc*/ 	.word	0x00004670


	//   ....[87]....
        /*03c0*/ 	.word	0x000046d0


	//   ....[88]....
        /*03c4*/ 	.word	0x00004730


	//   ....[89]....
        /*03c8*/ 	.word	0x00004790


	//   ....[90]....
        /*03cc*/ 	.word	0x00004810


	//   ....[91]....
        /*03d0*/ 	.word	0x00004870


	//   ....[92]....
        /*03d4*/ 	.word	0x000048d0


	//   ....[93]....
        /*03d8*/ 	.word	0x00004930


	//   ....[94]....
        /*03dc*/ 	.word	0x00004990


	//   ....[95]....
        /*03e0*/ 	.word	0x00004a20


	//   ....[96]....
        /*03e4*/ 	.word	0x00004ab0


	//   ....[97]....
        /*03e8*/ 	.word	0x00004b20


	//   ....[98]....
        /*03ec*/ 	.word	0x00004b70


	//   ....[99]....
        /*03f0*/ 	.word	0x00004be0


	//   ....[100]....
        /*03f4*/ 	.word	0x00004c30


	//   ....[101]....
        /*03f8*/ 	.word	0x00004ca0


	//   ....[102]....
        /*03fc*/ 	.word	0x00004cf0


	//   ....[103]....
        /*0400*/ 	.word	0x00004d60


	//   ....[104]....
        /*0404*/ 	.word	0x00004db0


	//   ....[105]....
        /*0408*/ 	.word	0x00004e30


	//   ....[106]....
        /*040c*/ 	.word	0x00004e80


	//   ....[107]....
        /*0410*/ 	.word	0x00004ef0


	//   ....[108]....
        /*0414*/ 	.word	0x00004f40


	//   ....[109]....
        /*0418*/ 	.word	0x00004fb0


	//   ....[110]....
        /*041c*/ 	.word	0x00005000


	//   ....[111]....
        /*0420*/ 	.word	0x00005070


	//   ....[112]....
        /*0424*/ 	.word	0x000050c0


	//   ....[113]....
        /*0428*/ 	.word	0x00005130


	//   ....[114]....
        /*042c*/ 	.word	0x00005180


	//   ....[115]....
        /*0430*/ 	.word	0x00005220


	//   ....[116]....
        /*0434*/ 	.word	0x000052b0


	//   ....[117]....
        /*0438*/ 	.word	0x00005320


	//   ....[118]....
        /*043c*/ 	.word	0x00005370


	//   ....[119]....
        /*0440*/ 	.word	0x000053e0


	//   ....[120]....
        /*0444*/ 	.word	0x00005430


	//   ....[121]....
        /*0448*/ 	.word	0x000054a0


	//   ....[122]....
        /*044c*/ 	.word	0x000054f0


	//   ....[123]....
        /*0450*/ 	.word	0x00005560


	//   ....[124]....
        /*0454*/ 	.word	0x000055b0


	//----- nvinfo : EIATTR_VRC_CTA_INIT_COUNT
	.align		4
.L_371:
        /*0458*/ 	.byte	0x02, 0x4a
	.zero		1
	.zero		1


	//----- nvinfo : EIATTR_EXIT_INSTR_OFFSETS
	.align		4
        /*045c*/ 	.byte	0x04, 0x1c
        /*045e*/ 	.short	(.L_373 - .L_372)


	//   ....[0]....
.L_372:
        /*0460*/ 	.word	0x000015f0


	//   ....[1]....
        /*0464*/ 	.word	0x00001700


	//   ....[2]....
        /*0468*/ 	.word	0x00002710


	//   ....[3]....
        /*046c*/ 	.word	0x000036c0


	//   ....[4]....
        /*0470*/ 	.word	0x00003e90


	//----- nvinfo : EIATTR_CRS_STACK_SIZE
	.align		4
.L_373:
        /*0474*/ 	.byte	0x04, 0x1e
        /*0476*/ 	.short	(.L_375 - .L_374)
.L_374:
        /*0478*/ 	.word	0x00000000


	//----- nvinfo : EIATTR_CBANK_PARAM_SIZE
	.align		4
.L_375:
        /*047c*/ 	.byte	0x03, 0x19
        /*047e*/ 	.short	0x0020


	//----- nvinfo : EIATTR_PARAM_CBANK
	.align		4
        /*0480*/ 	.byte	0x04, 0x0a
        /*0482*/ 	.short	(.L_377 - .L_376)
	.align		4
.L_376:
        /*0484*/ 	.word	index@(.nv.constant0._Z9stats_gpuPdPciiP6Region)
        /*0488*/ 	.short	0x0380
        /*048a*/ 	.short	0x0020


	//----- nvinfo : EIATTR_SW_WAR
	.align		4
.L_377:
        /*048c*/ 	.byte	0x04, 0x36
        /*048e*/ 	.short	(.L_379 - .L_378)
.L_378:
        /*0490*/ 	.word	0x00000008
.L_379:


//--------------------- .nv.info._Z13gather_valuesPdS_Pii --------------------------
	.section	.nv.info._Z13gather_valuesPdS_Pii,"",@"SHT_CUDA_INFO"
	.sectionflags	@""
	.align	4


	//----- nvinfo : EIATTR_CUDA_API_VERSION
	.align		4
        /*0000*/ 	.byte	0x04, 0x37
        /*0002*/ 	.short	(.L_381 - .L_380)
.L_380:
        /*0004*/ 	.word	0x00000082


	//----- nvinfo : EIATTR_KPARAM_INFO
	.align		4
.L_381:
        /*0008*/ 	.byte	0x04, 0x17
        /*000a*/ 	.short	(.L_383 - .L_382)
.L_382:
        /*000c*/ 	.word	0x00000000
        /*0010*/ 	.short	0x0003
        /*0012*/ 	.short	0x0018
        /*0014*/ 	.byte	0x00, 0xf0, 0x11, 0x00


	//----- nvinfo : EIATTR_KPARAM_INFO
	.align		4
.L_383:
        /*0018*/ 	.byte	0x04, 0x17
        /*001a*/ 	.short	(.L_385 - .L_384)
.L_384:
        /*001c*/ 	.word	0x00000000
        /*0020*/ 	.short	0x0002
        /*0022*/ 	.short	0x0010
        /*0024*/ 	.byte	0x00, 0xf5, 0x21, 0x00


	//----- nvinfo : EIATTR_KPARAM_INFO
	.align		4
.L_385:
        /*0028*/ 	.byte	0x04, 0x17
        /*002a*/ 	.short	(.L_387 - .L_386)
.L_386:
        /*002c*/ 	.word	0x00000000
        /*0030*/ 	.short	0x0001
        /*0032*/ 	.short	0x0008
        /*0034*/ 	.byte	0x00, 0xf5, 0x21, 0x00


	//----- nvinfo : EIATTR_KPARAM_INFO
	.align		4
.L_387:
        /*0038*/ 	.byte	0x04, 0x17
        /*003a*/ 	.short	(.L_389 - .L_388)
.L_388:
        /*003c*/ 	.word	0x00000000
        /*0040*/ 	.short	0x0000
        /*0042*/ 	.short	0x0000
        /*0044*/ 	.byte	0x00, 0xf5, 0x21, 0x00


	//----- nvinfo : EIATTR_SPARSE_MMA_MASK
	.align		4
.L_389:
        /*0048*/ 	.byte	0x03, 0x50
        /*004a*/ 	.short	0x0000


	//----- nvinfo : EIATTR_MAXREG_COUNT
	.align		4
        /*004c*/ 	.byte	0x03, 0x1b
        /*004e*/ 	.short	0x00ff


	//----- nvinfo : EIATTR_MERCURY_ISA_VERSION
	.align		4
        /*0050*/ 	.byte	0x03, 0x5f
        /*0052*/ 	.short	0x0101


	//----- nvinfo : EIATTR_VRC_CTA_INIT_COUNT
	.align		4
        /*0054*/ 	.byte	0x02, 0x4a
	.zero		1
	.zero		1


	//----- nvinfo : EIATTR_EXIT_INSTR_OFFSETS
	.align		4
        /*0058*/ 	.byte	0x04, 0x1c
        /*005a*/ 	.short	(.L_391 - .L_390)


	//   ....[0]....
.L_390:
        /*005c*/ 	.word	0x00000070


	//   ....[1]....
        /*0060*/ 	.word	0x00000120


	//----- nvinfo : EIATTR_CBANK_PARAM_SIZE
	.align		4
.L_391:
        /*0064*/ 	.byte	0x03, 0x19
        /*0066*/ 	.short	0x001c


	//----- nvinfo : EIATTR_PARAM_CBANK
	.align		4
        /*0068*/ 	.byte	0x04, 0x0a
        /*006a*/ 	.short	(.L_393 - .L_392)
	.align		4
.L_392:
        /*006c*/ 	.word	index@(.nv.constant0._Z13gather_valuesPdS_Pii)
        /*0070*/ 	.short	0x0380
        /*0072*/ 	.short	0x001c


	//----- nvinfo : EIATTR_SW_WAR
	.align		4
.L_393:
        /*0074*/ 	.byte	0x04, 0x36
        /*0076*/ 	.short	(.L_395 - .L_394)
.L_394:
        /*0078*/ 	.word	0x00000008
.L_395:


//--------------------- .nv.callgraph             --------------------------
	.section	.nv.callgraph,"",@"SHT_CUDA_CALLGRAPH"
	.align	4
	.sectionentsize	8
	.align		4
        /*0000*/ 	.word	0x00000000
	.align		4
        /*0004*/ 	.word	0xffffffff
	.align		4
        /*0008*/ 	.word	0x00000000
	.align		4
        /*000c*/ 	.word	0xfffffffe
	.align		4
        /*0010*/ 	.word	0x00000000
	.align		4
        /*0014*/ 	.word	0xfffffffd
	.align		4
        /*0018*/ 	.word	0x00000000
	.align		4
        /*001c*/ 	.word	0xfffffffc


//--------------------- .text._Z15reduce_gradientPdii --------------------------
	.section	.text._Z15reduce_gradientPdii,"ax",@progbits
	.align	128
        .global         _Z15reduce_gradientPdii
        .type           _Z15reduce_gradientPdii,@function
        .size           _Z15reduce_gradientPdii,(.L_x_221 - _Z15reduce_gradientPdii)
        .other          _Z15reduce_gradientPdii,@"STO_CUDA_ENTRY STV_DEFAULT"
_Z15reduce_gradientPdii:
.text._Z15reduce_gradientPdii:
[----:B------:R-:W-:Y:S01]  /*0000*/  LDC R1, c[0x0][0x37c] ;  /* 0x0000df00ff017b82 */ /* 0x000fe20000000800 */
[----:B------:R-:W0:Y:S07]  /*0010*/  S2R R3, SR_TID.X ;  /* 0x0000000000037919 */ /* 0x000e2e0000002100 */
[----:B------:R-:W0:Y:S08]  /*0020*/  S2UR UR4, SR_CTAID.X ;  /* 0x00000000000479c3 */ /* 0x000e300000002500 */
[----:B------:R-:W0:Y:S08]  /*0030*/  LDC R0, c[0x0][0x360] ;  /* 0x0000d800ff007b82 */ /* 0x000e300000000800 */
[----:B------:R-:W1:Y:S01]  /*0040*/  LDC R25, c[0x0][0x388] ;  /* 0x0000e200ff197b82 */ /* 0x000e620000000800 */
[----:B0-----:R-:W-:-:S05]  /*0050*/  IMAD R0, R0, UR4, R3 ;  /* 0x0000000400007c24 */ /* 0x001fca000f8e0203 */
[----:B-1----:R-:W-:-:S13]  /*0060*/  ISETP.GE.AND P0, PT, R0, R25, PT ;  /* 0x000000190000720c */ /* 0x002fda0003f06270 */
[----:B------:R-:W-:Y:S05]  /*0070*/  @P0 EXIT ;  /* 0x000000000000094d */ /* 0x000fea0003800000 */
[----:B------:R-:W0:Y:S01]  /*0080*/  LDCU UR5, c[0x0][0x38c] ;  /* 0x00007180ff0577ac */ /* 0x000e220008000800 */
[----:B------:R-:W-:Y:S01]  /*0090*/  CS2R R10, SRZ ;  /* 0x00000000000a7805 */ /* 0x000fe2000001ff00 */
[----:B------:R-:W1:Y:S01]  /*00a0*/  LDCU.64 UR8, c[0x0][0x358] ;  /* 0x00006b00ff0877ac */ /* 0x000e620008000a00 */
[----:B0-----:R-:W-:-:S09]  /*00b0*/  UISETP.GE.AND UP0, UPT, UR5, 0x1, UPT ;  /* 0x000000010500788c */ /* 0x001fd2000bf06270 */
[----:B-1----:R-:W-:Y:S05]  /*00c0*/  BRA.U !UP0, `(.L_x_0) ;  /* 0x0000000508f87547 */ /* 0x002fea000b800000 */
[----:B------:R-:W-:Y:S01]  /*00d0*/  UISETP.GE.U32.AND UP1, UPT, UR5, 0x10, UPT ;  /* 0x000000100500788c */ /* 0x000fe2000bf26070 */
[----:B------:R-:W-:Y:S01]  /*00e0*/  CS2R R10, SRZ ;  /* 0x00000000000a7805 */ /* 0x000fe2000001ff00 */
[----:B------:R-:W-:Y:S01]  /*00f0*/  ULOP3.LUT UR6, UR5, 0xf, URZ, 0xc0, !UPT ;  /* 0x0000000f05067892 */ /* 0x000fe2000f8ec0ff */
[----:B------:R-:W-:-:S03]  /*0100*/  UMOV UR4, URZ ;  /* 0x000000ff00047c82 */ /* 0x000fc60008000000 */
[----:B------:R-:W-:-:S03]  /*0110*/  UISETP.NE.AND UP0, UPT, UR6, URZ, UPT ;  /* 0x000000ff0600728c */ /* 0x000fc6000bf05270 */
[----:B------:R-:W-:Y:S08]  /*0120*/  BRA.U !UP1, `(.L_x_1) ;  /* 0x0000000109e47547 */ /* 0x000ff0000b800000 */
[----:B------:R-:W-:Y:S01]  /*0130*/  ULOP3.LUT UR4, UR5, 0x7ffffff0, URZ, 0xc0, !UPT ;  /* 0x7ffffff005047892 */ /* 0x000fe2000f8ec0ff */
[----:B------:R-:W-:Y:S02]  /*0140*/  MOV R24, R0 ;  /* 0x0000000000187202 */ /* 0x000fe40000000f00 */
[----:B------:R-:W-:Y:S01]  /*0150*/  CS2R R10, SRZ ;  /* 0x00000000000a7805 */ /* 0x000fe2000001ff00 */
[----:B------:R-:W-:-:S12]  /*0160*/  UIADD3 UR7, UPT, UPT, -UR4, URZ, URZ ;  /* 0x000000ff04077290 */ /* 0x000fd8000fffe1ff */
.L_x_2:
[----:B------:R-:W0:Y:S02]  /*0170*/  LDC.64 R2, c[0x0][0x380] ;  /* 0x0000e000ff027b82 */ /* 0x000e240000000a00 */
[----:B0-----:R-:W-:-:S05]  /*0180*/  IMAD.WIDE R2, R24, 0x8, R2 ;  /* 0x0000000818027825 */ /* 0x001fca00078e0202 */
[----:B------:R-:W2:Y:S01]  /*0190*/  LDG.E.64 R12, desc[UR8][R2.64] ;  /* 0x00000008020c7981 */ /* 0x000ea2000c1e1b00 */
[----:B------:R-:W-:-:S05]  /*01a0*/  IMAD.WIDE R14, R25, 0x8, R2 ;  /* 0x00000008190e7825 */ /* 0x000fca00078e0202 */
[----:B------:R-:W3:Y:S01]  /*01b0*/  LDG.E.64 R20, desc[UR8][R14.64] ;  /* 0x000000080e147981 */ /* 0x000ee2000c1e1b00 */
[----:B------:R-:W-:-:S05]  /*01c0*/  IMAD.WIDE R22, R25, 0x8, R14 ;  /* 0x0000000819167825 */ /* 0x000fca00078e020e */
[----:B------:R-:W4:Y:S01]  /*01d0*/  LDG.E.64 R18, desc[UR8][R22.64] ;  /* 0x0000000816127981 */ /* 0x000f22000c1e1b00 */
[----:B------:R-:W-:-:S05]  /*01e0*/  IMAD.WIDE R26, R25, 0x8, R22 ;  /* 0x00000008191a7825 */ /* 0x000fca00078e0216 */
[----:B------:R-:W5:Y:S01]  /*01f0*/  LDG.E.64 R8, desc[UR8][R26.64] ;  /* 0x000000081a087981 */ /* 0x000f62000c1e1b00 */
[----:B------:R-:W-:-:S05]  /*0200*/  IMAD.WIDE R28, R25, 0x8, R26 ;  /* 0x00000008191c7825 */ /* 0x000fca00078e021a */
[----:B------:R0:W5:Y:S02]  /*0210*/  LDG.E.64 R6, desc[UR8][R28.64] ;  /* 0x000000081c067981 */ /* 0x000164000c1e1b00 */
[----:B0-----:R-:W-:-:S05]  /*0220*/  IMAD.WIDE R28, R25, 0x8, R28 ;  /* 0x00000008191c7825 */ /* 0x001fca00078e021c */
[----:B------:R-:W5:Y:S01]  /*0230*/  LDG.E.64 R4, desc[UR8][R28.64] ;  /* 0x000000081c047981 */ /* 0x000f62000c1e1b00 */
[----:B------:R-:W-:-:S05]  /*0240*/  IMAD.WIDE R16, R25, 0x8, R28 ;  /* 0x0000000819107825 */ /* 0x000fca00078e021c */
[----:B------:R-:W5:Y:S01]  /*0250*/  LDG.E.64 R2, desc[UR8][R16.64] ;  /* 0x0000000810027981 */ /* 0x000f62000c1e1b00 */
[----:B------:R-:W-:-:S04]  /*0260*/  IMAD.WIDE R14, R25, 0x8, R16 ;  /* 0x00000008190e7825 */ /* 0x000fc800078e0210 */
[C---:B------:R-:W-:Y:S01]  /*0270*/  IMAD.WIDE R22, R25.reuse, 0x8, R14 ;  /* 0x0000000819167825 */ /* 0x040fe200078e020e */
[----:B------:R-:W5:Y:S04]  /*0280*/  LDG.E.64 R16, desc[UR8][R14.64] ;  /* 0x000000080e107981 */ /* 0x000f68000c1e1b00 */
[----:B------:R0:W5:Y:S02]  /*0290*/  LDG.E.64 R14, desc[UR8][R22.64] ;  /* 0x00000008160e7981 */ /* 0x000164000c1e1b00 */
[----:B0-----:R-:W-:-:S04]  /*02a0*/  IMAD.WIDE R22, R25, 0x8, R22 ;  /* 0x0000000819167825 */ /* 0x001fc800078e0216 */
[C---:B------:R-:W-:Y:S01]  /*02b0*/  IMAD.WIDE R26, R25.reuse, 0x8, R22 ;  /* 0x00000008191a7825 */ /* 0x040fe200078e0216 */
[----:B--2---:R-:W-:Y:S01]  /*02c0*/  DADD R10, R12, R10 ;  /* 0x000000000c0a7229 */ /* 0x004fe2000000000a */
[----:B------:R-:W2:Y:S07]  /*02d0*/  LDG.E.64 R12, desc[UR8][R22.64] ;  /* 0x00000008160c7981 */ /* 0x000eae000c1e1b00 */
[----:B---3--:R-:W-:Y:S02]  /*02e0*/  DADD R20, R10, R20 ;  /* 0x000000000a147229 */ /* 0x008fe40000000014 */
[----:B------:R0:W3:Y:S06]  /*02f0*/  LDG.E.64 R10, desc[UR8][R26.64] ;  /* 0x000000081a0a7981 */ /* 0x0000ec000c1e1b00 */
[----:B----4-:R-:W-:Y:S01]  /*0300*/  DADD R18, R20, R18 ;  /* 0x0000000014127229 */ /* 0x010fe20000000012 */
[----:B0-----:R-:W-:-:S05]  /*0310*/  IMAD.WIDE R26, R25, 0x8, R26 ;  /* 0x00000008191a7825 */ /* 0x001fca00078e021a */
[----:B------:R-:W4:Y:S01]  /*0320*/  LDG.E.64 R20, desc[UR8][R26.64] ;  /* 0x000000081a147981 */ /* 0x000f22000c1e1b00 */
[----:B------:R-:W-:Y:S01]  /*0330*/  IMAD.WIDE R22, R25, 0x8, R26 ;  /* 0x0000000819167825 */ /* 0x000fe200078e021a */
[----:B-----5:R-:W-:-:S04]  /*0340*/  DADD R18, R18, R8 ;  /* 0x0000000012127229 */ /* 0x020fc80000000008 */
[----:B------:R-:W5:Y:S01]  /*0350*/  LDG.E.64 R8, desc[UR8][R22.64] ;  /* 0x0000000816087981 */ /* 0x000f62000c1e1b00 */
[----:B------:R-:W-:-:S03]  /*0360*/  IMAD.WIDE R28, R25, 0x8, R22 ;  /* 0x00000008191c7825 */ /* 0x000fc600078e0216 */
[----:B------:R-:W-:Y:S02]  /*0370*/  DADD R18, R18, R6 ;  /* 0x0000000012127229 */ /* 0x000fe40000000006 */
[----:B------:R0:W5:Y:S06]  /*0380*/  LDG.E.64 R6, desc[UR8][R28.64] ;  /* 0x000000081c067981 */ /* 0x00016c000c1e1b00 */
[----:B------:R-:W-:Y:S01]  /*0390*/  DADD R18, R18, R4 ;  /* 0x0000000012127229 */ /* 0x000fe20000000004 */
[----:B0-----:R-:W-:-:S05]  /*03a0*/  IMAD.WIDE R28, R25, 0x8, R28 ;  /* 0x00000008191c7825 */ /* 0x001fca00078e021c */
[----:B------:R-:W5:Y:S01]  /*03b0*/  LDG.E.64 R4, desc[UR8][R28.64] ;  /* 0x000000081c047981 */ /* 0x000f62000c1e1b00 */
[----:B------:R-:W-:-:S06]  /*03c0*/  IMAD.WIDE R26, R25, 0x8, R28 ;  /* 0x00000008191a7825 */ /* 0x000fcc00078e021c */
[----:B------:R-:W5:Y:S01]  /*03d0*/  LDG.E.64 R26, desc[UR8][R26.64] ;  /* 0x000000081a1a7981 */ /* 0x000f62000c1e1b00 */
[----:B------:R-:W-:Y:S01]  /*03e0*/  DADD R2, R18, R2 ;  /* 0x0000000012027229 */ /* 0x000fe20000000002 */
[----:B------:R-:W-:Y:S01]  /*03f0*/  UIADD3 UR7, UPT, UPT, UR7, 0x10, URZ ;  /* 0x0000001007077890 */ /* 0x000fe2000fffe0ff */
[----:B------:R-:W-:-:S03]  /*0400*/  LEA R24, R25, R24, 0x4 ;  /* 0x0000001819187211 */ /* 0x000fc600078e20ff */
[----:B------:R-:W-:-:S03]  /*0410*/  UISETP.NE.AND UP1, UPT, UR7, URZ, UPT ;  /* 0x000000ff0700728c */ /* 0x000fc6000bf25270 */
[----:B------:R-:W-:-:S08]  /*0420*/  DADD R2, R2, R16 ;  /* 0x0000000002027229 */ /* 0x000fd00000000010 */
[----:B------:R-:W-:-:S08]  /*0430*/  DADD R2, R2, R14 ;  /* 0x0000000002027229 */ /* 0x000fd0000000000e */
[----:B--2---:R-:W-:-:S08]  /*0440*/  DADD R2, R2, R12 ;  /* 0x0000000002027229 */ /* 0x004fd0000000000c */
[----:B---3--:R-:W-:-:S08]  /*0450*/  DADD R2, R2, R10 ;  /* 0x0000000002027229 */ /* 0x008fd0000000000a */
[----:B----4-:R-:W-:-:S08]  /*0460*/  DADD R2, R2, R20 ;  /* 0x0000000002027229 */ /* 0x010fd00000000014 */
[----:B-----5:R-:W-:-:S08]  /*0470*/  DADD R2, R2, R8 ;  /* 0x0000000002027229 */ /* 0x020fd00000000008 */
[----:B------:R-:W-:-:S08]  /*0480*/  DADD R2, R2, R6 ;  /* 0x0000000002027229 */ /* 0x000fd00000000006 */
[----:B------:R-:W-:-:S08]  /*0490*/  DADD R2, R2, R4 ;  /* 0x0000000002027229 */ /* 0x000fd00000000004 */
[----:B------:R-:W-:Y:S01]  /*04a0*/  DADD R10, R2, R26 ;  /* 0x00000000020a7229 */ /* 0x000fe2000000001a */
[----:B------:R-:W-:Y:S10]  /*04b0*/  BRA.U UP1, `(.L_x_2) ;  /* 0xfffffffd012c7547 */ /* 0x000ff4000b83ffff */
.L_x_1:
[----:B------:R-:W-:Y:S05]  /*04c0*/  BRA.U !UP0, `(.L_x_0) ;  /* 0x0000000108f87547 */ /* 0x000fea000b800000 */
[----:B------:R-:W-:Y:S02]  /*04d0*/  UISETP.GE.U32.AND UP0, UPT, UR6, 0x8, UPT ;  /* 0x000000080600788c */ /* 0x000fe4000bf06070 */
[----:B------:R-:W-:-:S04]  /*04e0*/  ULOP3.LUT UR7, UR5, 0x7, URZ, 0xc0, !UPT ;  /* 0x0000000705077892 */ /* 0x000fc8000f8ec0ff */
[----:B------:R-:W-:-:S03]  /*04f0*/  UISETP.NE.AND UP1, UPT, UR7, URZ, UPT ;  /* 0x000000ff0700728c */ /* 0x000fc6000bf25270 */
[----:B------:R-:W-:Y:S08]  /*0500*/  BRA.U !UP0, `(.L_x_3) ;  /* 0x00000001086c7547 */ /* 0x000ff0000b800000 */
[----:B------:R-:W0:Y:S01]  /*0510*/  LDC.64 R12, c[0x0][0x380] ;  /* 0x0000e000ff0c7b82 */ /* 0x000e220000000a00 */
[----:B------:R-:W-:-:S04]  /*0520*/  IMAD R3, R25, UR4, R0 ;  /* 0x0000000419037c24 */ /* 0x000fc8000f8e0200 */
        /* <DEDUP_REMOVED lines=14> */
[----:B------:R-:W-:-:S05]  /*0610*/  IMAD.WIDE R20, R25, 0x8, R12 ;  /* 0x0000000819147825 */ /* 0x000fca00078e020c */
[----:B------:R-:W5:Y:S01]  /*0620*/  LDG.E.64 R12, desc[UR8][R20.64] ;  /* 0x00000008140c7981 */ /* 0x000f62000c1e1b00 */
[----:B------:R-:W-:Y:S01]  /*0630*/  UIADD3 UR4, UPT, UPT, UR4, 0x8, URZ ;  /* 0x0000000804047890 */ /* 0x000fe2000fffe0ff */
[----:B--2---:R-:W-:-:S08]  /*0640*/  DADD R2, R10, R2 ;  /* 0x000000000a027229 */ /* 0x004fd00000000002 */
[----:B---3--:R-:W-:-:S08]  /*0650*/  DADD R2, R2, R4 ;  /* 0x0000000002027229 */ /* 0x008fd00000000004 */
[----:B----4-:R-:W-:-:S08]  /*0660*/  DADD R2, R2, R6 ;  /* 0x0000000002027229 */ /* 0x010fd00000000006 */
[----:B-----5:R-:W-:-:S08]  /*0670*/  DADD R2, R2, R8 ;  /* 0x0000000002027229 */ /* 0x020fd00000000008 */
[----:B------:R-:W-:-:S08]  /*0680*/  DADD R2, R2, R18 ;  /* 0x0000000002027229 */ /* 0x000fd00000000012 */
[----:B------:R-:W-:-:S08]  /*0690*/  DADD R2, R2, R16 ;  /* 0x0000000002027229 */ /* 0x000fd00000000010 */
[----:B------:R-:W-:-:S08]  /*06a0*/  DADD R2, R2, R14 ;  /* 0x0000000002027229 */ /* 0x000fd0000000000e */
[----:B------:R-:W-:-:S11]  /*06b0*/  DADD R10, R2, R12 ;  /* 0x00000000020a7229 */ /* 0x000fd6000000000c */
.L_x_3:
        /* <DEDUP_REMOVED lines=13> */
[----:B------:R-:W-:-:S06]  /*0790*/  IMAD.WIDE R16, R25, 0x8, R12 ;  /* 0x0000000819107825 */ /* 0x000fcc00078e020c */
[----:B------:R-:W5:Y:S01]  /*07a0*/  LDG.E.64 R16, desc[UR8][R16.64] ;  /* 0x0000000810107981 */ /* 0x000f62000c1e1b00 */
[----:B------:R-:W-:Y:S01]  /*07b0*/  UIADD3 UR4, UPT, UPT, UR4, 0x4, URZ ;  /* 0x0000000404047890 */ /* 0x000fe2000fffe0ff */
[----:B--2---:R-:W-:-:S08]  /*07c0*/  DADD R4, R10, R4 ;  /* 0x000000000a047229 */ /* 0x004fd00000000004 */
[----:B---3--:R-:W-:-:S08]  /*07d0*/  DADD R4, R4, R8 ;  /* 0x0000000004047229 */ /* 0x008fd00000000008 */
[----:B----4-:R-:W-:-:S08]  /*07e0*/  DADD R4, R4, R14 ;  /* 0x0000000004047229 */ /* 0x010fd0000000000e */
[----:B-----5:R-:W-:-:S11]  /*07f0*/  DADD R10, R4, R16 ;  /* 0x00000000040a7229 */ /* 0x020fd60000000010 */
.L_x_4:
[----:B------:R-:W-:Y:S05]  /*0800*/  BRA.U !UP1, `(.L_x_0) ;  /* 0x0000000109287547 */ /* 0x000fea000b800000 */
[----:B------:R-:W0:Y:S01]  /*0810*/  LDC.64 R4, c[0x0][0x380] ;  /* 0x0000e000ff047b82 */ /* 0x000e220000000a00 */
[----:B------:R-:W-:Y:S01]  /*0820*/  IMAD R6, R25, UR4, R0 ;  /* 0x0000000419067c24 */ /* 0x000fe2000f8e0200 */
[----:B------:R-:W-:-:S12]  /*0830*/  UIADD3 UR5, UPT, UPT, -UR5, URZ, URZ ;  /* 0x000000ff05057290 */ /* 0x000fd8000fffe1ff */
.L_x_5:
[----:B0-----:R-:W-:-:S06]  /*0840*/  IMAD.WIDE R2, R6, 0x8, R4 ;  /* 0x0000000806027825 */ /* 0x001fcc00078e0204 */
[----:B------:R-:W2:Y:S01]  /*0850*/  LDG.E.64 R2, desc[UR8][R2.64] ;  /* 0x0000000802027981 */ /* 0x000ea2000c1e1b00 */
[----:B------:R-:W-:Y:S01]  /*0860*/  UIADD3 UR5, UPT, UPT, UR5, 0x1, URZ ;  /* 0x0000000105057890 */ /* 0x000fe2000fffe0ff */
[----:B------:R-:W-:-:S03]  /*0870*/  IADD3 R6, PT, PT, R6, R25, RZ ;  /* 0x0000001906067210 */ /* 0x000fc60007ffe0ff */
[----:B------:R-:W-:Y:S01]  /*0880*/  UISETP.NE.AND UP0, UPT, UR5, URZ, UPT ;  /* 0x000000ff0500728c */ /* 0x000fe2000bf05270 */
[----:B--2---:R-:W-:-:S08]  /*0890*/  DADD R10, R2, R10 ;  /* 0x00000000020a7229 */ /* 0x004fd0000000000a */
[----:B------:R-:W-:Y:S05]  /*08a0*/  BRA.U UP0, `(.L_x_5) ;  /* 0xfffffffd00e47547 */ /* 0x000fea000b83ffff */
.L_x_0:
[----:B------:R-:W0:Y:S02]  /*08b0*/  LDC.64 R2, c[0x0][0x380] ;  /* 0x0000e000ff027b82 */ /* 0x000e240000000a00 */
[----:B0-----:R-:W-:-:S05]  /*08c0*/  IMAD.WIDE R2, R0, 0x8, R2 ;  /* 0x0000000800027825 */ /* 0x001fca00078e0202 */
[----:B------:R-:W-:Y:S01]  /*08d0*/  STG.E.64 desc[UR8][R2.64], R10 ;  /* 0x0000000a02007986 */ /* 0x000fe2000c101b08 */
[----:B------:R-:W-:Y:S05]  /*08e0*/  EXIT ;  /* 0x000000000000794d */ /* 0x000fea0003800000 */
.L_x_6:
[----:B------:R-:W-:-:S00]  /*08f0*/  BRA `(.L_x_6) ;  /* 0xfffffffc00fc7947 */ /* 0x000fc0000383ffff */
[----:B------:R-:W-:-:S00]  /*0900*/  NOP ;  /* 0x0000000000007918 */ /* 0x000fc00000000000 */
[----:B------:R-:W-:-:S00]  /*0910*/  NOP ;  /* 0x0000000000007918 */ /* 0x000fc00000000000 */
[----:B------:R-:W-:-:S00]  /*0920*/  NOP ;  /* 0x0000000000007918 */ /* 0x000fc00000000000 */
[----:B------:R-:W-:-:S00]  /*0930*/  NOP ;  /* 0x0000000000007918 */ /* 0x000fc00000000000 */
[----:B------:R-:W-:-:S00]  /*0940*/  NOP ;  /* 0x0000000000007918 */ /* 0x000fc00000000000 */
[----:B------:R-:W-:-:S00]  /*0950*/  NOP ;  /* 0x0000000000007918 */ /* 0x000fc00000000000 */
[----:B------:R-:W-:-:S00]  /*0960*/  NOP ;  /* 0x0000000000007918 */ /* 0x000fc00000000000 */
[----:B------:R-:W-:-:S00]  /*0970*/  NOP ;  /* 0x0000000000007918 */ /* 0x000fc00000000000 */
.L_x_221:


//--------------------- .text._Z24voxels_average_objectiveP6RegionPciifPd --------------------------
	.section	.text._Z24voxels_average_objectiveP6RegionPciifPd,"ax",@progbits
	.align	128
        .global         _Z24voxels_average_objectiveP6RegionPciifPd
        .type           _Z24voxels_average_objectiveP6RegionPciifPd,@function
        .size           _Z24voxels_average_objectiveP6RegionPciifPd,(.L_x_222 - _Z24voxels_average_objectiveP6RegionPciifPd)
        .other          _Z24voxels_average_objectiveP6RegionPciifPd,@"STO_CUDA_ENTRY STV_DEFAULT"
_Z24voxels_average_objectiveP6RegionPciifPd:
.text._Z24voxels_average_objectiveP6RegionPciifPd:
[----:B------:R-:W-:Y:S01]  /*0000*/  LDC R1, c[0x0][0x37c] ;  /* 0x0000df00ff017b82 */ /* 0x000fe20000000800 */
[----:B------:R-:W0:Y:S07]  /*0010*/  S2R R0, SR_TID.X ;  /* 0x0000000000007919 */ /* 0x000e2e0000002100 */
[----:B------:R-:W0:Y:S01]  /*0020*/  S2UR UR4, SR_CTAID.X ;  /* 0x00000000000479c3 */ /* 0x000e220000002500 */
[----:B------:R-:W1:Y:S07]  /*0030*/  LDCU UR6, c[0x0][0x390] ;  /* 0x00007200ff0677ac */ /* 0x000e6e0008000800 */
[----:B------:R-:W0:Y:S02]  /*0040*/  LDC R9, c[0x0][0x360] ;  /* 0x0000d800ff097b82 */ /* 0x000e240000000800 */
[----:B0-----:R-:W-:-:S05]  /*0050*/  IMAD R9, R9, UR4, R0 ;  /* 0x0000000409097c24 */ /* 0x001fca000f8e0200 */
[----:B-1----:R-:W-:-:S13]  /*0060*/  ISETP.GE.AND P0, PT, R9, UR6, PT ;  /* 0x0000000609007c0c */ /* 0x002fda000bf06270 */
[----:B------:R-:W-:Y:S05]  /*0070*/  @P0 EXIT ;  /* 0x000000000000094d */ /* 0x000fea0003800000 */
[----:B------:R-:W0:Y:S01]  /*0080*/  LDC R0, c[0x0][0x394] ;  /* 0x0000e500ff007b82 */ /* 0x000e220000000800 */
[----:B------:R-:W1:Y:S01]  /*0090*/  LDCU.64 UR8, c[0x0][0x388] ;  /* 0x00007100ff0877ac */ /* 0x000e620008000a00 */
[----:B------:R-:W2:Y:S06]  /*00a0*/  LDCU.64 UR4, c[0x0][0x358] ;  /* 0x00006b00ff0477ac */ /* 0x000eac0008000a00 */
[----:B------:R-:W3:Y:S01]  /*00b0*/  LDC.64 R4, c[0x0][0x3a0] ;  /* 0x0000e800ff047b82 */ /* 0x000ee20000000a00 */
[----:B------:R-:W4:Y:S01]  /*00c0*/  LDCU UR7, c[0x0][0x398] ;  /* 0x00007300ff0777ac */ /* 0x000f220008000800 */
[----:B0-----:R-:W-:-:S05]  /*00d0*/  IMAD R0, R0, UR6, R9 ;  /* 0x0000000600007c24 */ /* 0x001fca000f8e0209 */
[----:B-1----:R-:W-:-:S04]  /*00e0*/  IADD3 R6, P0, PT, R0, UR8, RZ ;  /* 0x0000000800067c10 */ /* 0x002fc8000ff1e0ff */
[----:B------:R-:W-:-:S05]  /*00f0*/  LEA.HI.X.SX32 R7, R0, UR9, 0x1, P0 ;  /* 0x0000000900077c11 */ /* 0x000fca00080f0eff */
[----:B--2---:R-:W2:Y:S01]  /*0100*/  LDG.E.S8 R6, desc[UR4][R6.64] ;  /* 0x0000000406067981 */ /* 0x004ea2000c1e1300 */
[----:B---3--:R-:W-:Y:S01]  /*0110*/  IMAD.WIDE R4, R9, 0x8, R4 ;  /* 0x0000000809047825 */ /* 0x008fe200078e0204 */
[----:B--2---:R-:W4:Y:S03]  /*0120*/  I2F.S16 R0, R6 ;  /* 0x0000000600007306 */ /* 0x004f260000101400 */
[----:B----4-:R-:W-:-:S05]  /*0130*/  FMUL R0, R0, UR7 ;  /* 0x0000000700007c20 */ /* 0x010fca0008400000 */
[----:B------:R-:W0:Y:S02]  /*0140*/  F2F.F64.F32 R2, R0 ;  /* 0x0000000000027310 */ /* 0x000e240000201800 */
[----:B0-----:R-:W-:Y:S01]  /*0150*/  STG.E.64 desc[UR4][R4.64], R2 ;  /* 0x0000000204007986 */ /* 0x001fe2000c101b04 */
[----:B------:R-:W-:Y:S05]  /*0160*/  EXIT ;  /* 0x000000000000794d */ /* 0x000fea0003800000 */
.L_x_7:
        /* <DEDUP_REMOVED lines=9> */
.L_x_222:


//--------------------- .text._Z18voxels_average_oldP6RegionPcPdiiS2_ --------------------------
	.section	.text._Z18voxels_average_oldP6RegionPcPdiiS2_,"ax",@progbits
	.align	128
        .global         _Z18voxels_average_oldP6RegionPcPdiiS2_
        .type           _Z18voxels_average_oldP6RegionPcPdiiS2_,@function
        .size           _Z18voxels_average_oldP6RegionPcPdiiS2_,(.L_x_223 - _Z18voxels_average_oldP6RegionPcPdiiS2_)
        .other          _Z18voxels_average_oldP6RegionPcPdiiS2_,@"STO_CUDA_ENTRY STV_DEFAULT"
_Z18voxels_average_oldP6RegionPcPdiiS2_:
.text._Z18voxels_average_oldP6RegionPcPdiiS2_:
        /* <DEDUP_REMOVED lines=10> */
[----:B------:R-:W2:Y:S01]  /*00a0*/  LDCU.64 UR4, c[0x0][0x358] ;  /* 0x00006b00ff0477ac */ /* 0x000ea20008000a00 */
[----:B0-----:R-:W-:-:S05]  /*00b0*/  IMAD R3, R5, UR6, R0 ;  /* 0x0000000605037c24 */ /* 0x001fca000f8e0200 */
[----:B-1----:R-:W-:-:S04]  /*00c0*/  IADD3 R2, P0, PT, R3, UR8, RZ ;  /* 0x0000000803027c10 */ /* 0x002fc8000ff1e0ff */
[----:B------:R-:W-:-:S05]  /*00d0*/  LEA.HI.X.SX32 R3, R3, UR9, 0x1, P0 ;  /* 0x0000000903037c11 */ /* 0x000fca00080f0eff */
[----:B--2---:R-:W2:Y:S01]  /*00e0*/  LDG.E.U8 R2, desc[UR4][R2.64] ;  /* 0x0000000402027981 */ /* 0x004ea2000c1e1100 */
[----:B------:R-:W-:Y:S01]  /*00f0*/  BSSY.RECONVERGENT B0, `(.L_x_8) ;  /* 0x0000014000007945 */ /* 0x000fe20003800200 */
[----:B--2---:R-:W-:-:S13]  /*0100*/  ISETP.NE.AND P0, PT, R2, RZ, PT ;  /* 0x000000ff0200720c */ /* 0x004fda0003f05270 */
[----:B------:R-:W-:Y:S05]  /*0110*/  @!P0 BRA `(.L_x_9) ;  /* 0x0000000000448947 */ /* 0x000fea0003800000 */
[----:B------:R-:W0:Y:S02]  /*0120*/  LDC.64 R2, c[0x0][0x380] ;  /* 0x0000e000ff027b82 */ /* 0x000e240000000a00 */
[----:B0-----:R-:W-:-:S05]  /*0130*/  IMAD.WIDE R2, R5, 0xa8, R2 ;  /* 0x000000a805027825 */ /* 0x001fca00078e0202 */
[----:B------:R-:W2:Y:S04]  /*0140*/  LDG.E.64 R4, desc[UR4][R2.64+0x20] ;  /* 0x0000200402047981 */ /* 0x000ea8000c1e1b00 */
[----:B------:R-:W2:Y:S02]  /*0150*/  LDG.E.64 R6, desc[UR4][R2.64+0x80] ;  /* 0x0000800402067981 */ /* 0x000ea4000c1e1b00 */
[----:B--2---:R-:W-:-:S14]  /*0160*/  DSETP.GEU.AND P0, PT, R4, R6, PT ;  /* 0x000000060400722a */ /* 0x004fdc0003f0e000 */
[----:B------:R-:W0:Y:S01]  /*0170*/  @!P0 LDC.64 R8, c[0x0][0x3a0] ;  /* 0x0000e800ff088b82 */ /* 0x000e220000000a00 */
[----:B------:R-:W-:Y:S01]  /*0180*/  @!P0 DADD R6, -R4, R6 ;  /* 0x0000000004068229 */ /* 0x000fe20000000106 */
[----:B0-----:R-:W-:-:S06]  /*0190*/  @!P0 IMAD.WIDE R8, R0, 0x8, R8 ;  /* 0x0000000800088825 */ /* 0x001fcc00078e0208 */
[----:B------:R0:W-:Y:S01]  /*01a0*/  @!P0 STG.E.64 desc[UR4][R8.64], R6 ;  /* 0x0000000608008986 */ /* 0x0001e2000c101b04 */
[----:B------:R-:W-:Y:S05]  /*01b0*/  @!P0 EXIT ;  /* 0x000000000000894d */ /* 0x000fea0003800000 */
[----:B------:R-:W2:Y:S02]  /*01c0*/  LDG.E.64 R2, desc[UR4][R2.64+0x88] ;  /* 0x0000880402027981 */ /* 0x000ea4000c1e1b00 */
[----:B--2---:R-:W-:-:S14]  /*01d0*/  DSETP.GT.AND P0, PT, R4, R2, PT ;  /* 0x000000020400722a */ /* 0x004fdc0003f04000 */
[----:B0-----:R-:W0:Y:S01]  /*01e0*/  @P0 LDC.64 R6, c[0x0][0x3a0] ;  /* 0x0000e800ff060b82 */ /* 0x001e220000000a00 */
[----:B------:R-:W-:Y:S01]  /*01f0*/  @P0 DADD R4, -R4, R2 ;  /* 0x0000000004040229 */ /* 0x000fe20000000102 */
[----:B0-----:R-:W-:-:S06]  /*0200*/  @P0 IMAD.WIDE R6, R0, 0x8, R6 ;  /* 0x0000000800060825 */ /* 0x001fcc00078e0206 */
[----:B------:R0:W-:Y:S01]  /*0210*/  @P0 STG.E.64 desc[UR4][R6.64], R4 ;  /* 0x0000000406000986 */ /* 0x0001e2000c101b04 */
[----:B------:R-:W-:Y:S05]  /*0220*/  @P0 EXIT ;  /* 0x000000000000094d */ /* 0x000fea0003800000 */
.L_x_9:
[----:B------:R-:W-:Y:S05]  /*0230*/  BSYNC.RECONVERGENT B0 ;  /* 0x0000000000007941 */ /* 0x000fea0003800200 */
.L_x_8:
[----:B------:R-:W1:Y:S02]  /*0240*/  LDC.64 R2, c[0x0][0x3a0] ;  /* 0x0000e800ff027b82 */ /* 0x000e640000000a00 */
[----:B-1----:R-:W-:-:S05]  /*0250*/  IMAD.WIDE R2, R0, 0x8, R2 ;  /* 0x0000000800027825 */ /* 0x002fca00078e0202 */
[----:B------:R-:W-:Y:S01]  /*0260*/  STG.E.64 desc[UR4][R2.64], RZ ;  /* 0x000000ff02007986 */ /* 0x000fe2000c101b04 */
[----:B------:R-:W-:Y:S05]  /*0270*/  EXIT ;  /* 0x000000000000794d */ /* 0x000fea0003800000 */
.L_x_10:
        /* <DEDUP_REMOVED lines=16> */
.L_x_223:


//--------------------- .text._Z10voxels_eudP6RegionPcPdiiS2_ --------------------------
	.section	.text._Z10voxels_eudP6RegionPcPdiiS2_,"ax",@progbits
	.align	128
        .global         _Z10voxels_eudP6RegionPcPdiiS2_
        .type           _Z10voxels_eudP6RegionPcPdiiS2_,@function
        .size           _Z10voxels_eudP6RegionPcPdiiS2_,(.L_x_216 - _Z10voxels_eudP6RegionPcPdiiS2_)
        .other          _Z10voxels_eudP6RegionPcPdiiS2_,@"STO_CUDA_ENTRY STV_DEFAULT"
_Z10voxels_eudP6RegionPcPdiiS2_:
.text._Z10voxels_eudP6RegionPcPdiiS2_:
[----:B------:R-:W-:Y:S01]  /*0000*/  LDC R1, c[0x0][0x37c] ;  /* 0x0000df00ff017b82 */ /* 0x000fe20000000800 */
[----:B------:R-:W0:Y:S07]  /*0010*/  S2R R0, SR_TID.X ;  /* 0x0000000000007919 */ /* 0x000e2e0000002100 */
[----:B------:R-:W0:Y:S08]  /*0020*/  S2UR UR4, SR_CTAID.X ;  /* 0x00000000000479c3 */ /* 0x000e300000002500 */
[----:B------:R-:W0:Y:S08]  /*0030*/  LDC R3, c[0x0][0x360] ;  /* 0x0000d800ff037b82 */ /* 0x000e300000000800 */
[----:B------:R-:W1:Y:S01]  /*0040*/  LDC.64 R6, c[0x0][0x398] ;  /* 0x0000e600ff067b82 */ /* 0x000e620000000a00 */
[----:B0-----:R-:W-:-:S05]  /*0050*/  IMAD R3, R3, UR4, R0 ;  /* 0x0000000403037c24 */ /* 0x001fca000f8e0200 */
[----:B-1----:R-:W-:-:S13]  /*0060*/  ISETP.GE.AND P0, PT, R3, R6, PT ;  /* 0x000000060300720c */ /* 0x002fda0003f06270 */
[----:B------:R-:W-:Y:S05]  /*0070*/  @P0 EXIT ;  /* 0x000000000000094d */ /* 0x000fea0003800000 */
[----:B------:R-:W0:Y:S01]  /*0080*/  LDCU.64 UR6, c[0x0][0x388] ;  /* 0x00007100ff0677ac */ /* 0x000e220008000a00 */
[----:B------:R-:W-:Y:S01]  /*0090*/  IMAD R0, R7, R6, R3 ;  /* 0x0000000607007224 */ /* 0x000fe200078e0203 */
[----:B------:R-:W1:Y:S01]  /*00a0*/  LDC.64 R24, c[0x0][0x380] ;  /* 0x0000e000ff187b82 */ /* 0x000e620000000a00 */
[----:B------:R-:W2:Y:S03]  /*00b0*/  LDCU.64 UR4, c[0x0][0x358] ;  /* 0x00006b00ff0477ac */ /* 0x000ea60008000a00 */
[----:B0-----:R-:W-:-:S04]  /*00c0*/  IADD3 R4, P0, PT, R0, UR6, RZ ;  /* 0x0000000600047c10 */ /* 0x001fc8000ff1e0ff */
[----:B------:R-:W-:-:S05]  /*00d0*/  LEA.HI.X.SX32 R5, R0, UR7, 0x1, P0 ;  /* 0x0000000700057c11 */ /* 0x000fca00080f0eff */
[----:B--2---:R-:W2:Y:S01]  /*00e0*/  LDG.E.U8 R4, desc[UR4][R4.64] ;  /* 0x0000000404047981 */ /* 0x004ea2000c1e1100 */
[----:B-1----:R-:W-:-:S05]  /*00f0*/  IMAD.WIDE R24, R7, 0xa8, R24 ;  /* 0x000000a807187825 */ /* 0x002fca00078e0218 */
[----:B------:R0:W5:Y:S01]  /*0100*/  LDG.E.U8 R2, desc[UR4][R24.64+0x69] ;  /* 0x0000690418027981 */ /* 0x000162000c1e1100 */
[----:B--2---:R-:W-:-:S13]  /*0110*/  ISETP.NE.AND P0, PT, R4, RZ, PT ;  /* 0x000000ff0400720c */ /* 0x004fda0003f05270 */
[----:B0-----:R-:W-:Y:S05]  /*0120*/  @!P0 BRA `(.L_x_11) ;  /* 0x0000000800e08947 */ /* 0x001fea0003800000 */
[----:B------:R-:W2:Y:S01]  /*0130*/  LDG.E R4, desc[UR4][R24.64+0xa4] ;  /* 0x0000a40418047981 */ /* 0x000ea2000c1e1900 */
[----:B------:R-:W0:Y:S03]  /*0140*/  LDC.64 R22, c[0x0][0x390] ;  /* 0x0000e400ff167b82 */ /* 0x000e260000000a00 */
[----:B------:R1:W5:Y:S04]  /*0150*/  LDG.E.64 R18, desc[UR4][R24.64+0x60] ;  /* 0x0000600418127981 */ /* 0x000368000c1e1b00 */
[----:B------:R1:W5:Y:S04]  /*0160*/  LDG.E.64 R16, desc[UR4][R24.64+0x58] ;  /* 0x0000580418107981 */ /* 0x000368000c1e1b00 */
[----:B------:R1:W5:Y:S04]  /*0170*/  LDG.E.64 R14, desc[UR4][R24.64+0x50] ;  /* 0x00005004180e7981 */ /* 0x000368000c1e1b00 */
[----:B------:R1:W5:Y:S04]  /*0180*/  LDG.E.64 R12, desc[UR4][R24.64+0x40] ;  /* 0x00004004180c7981 */ /* 0x000368000c1e1b00 */
[----:B------:R1:W5:Y:S04]  /*0190*/  LDG.E.64 R10, desc[UR4][R24.64+0x38] ;  /* 0x00003804180a7981 */ /* 0x000368000c1e1b00 */
[----:B------:R1:W5:Y:S01]  /*01a0*/  LDG.E.64 R8, desc[UR4][R24.64+0x30] ;  /* 0x0000300418087981 */ /* 0x000362000c1e1b00 */
[----:B0-----:R-:W-:-:S05]  /*01b0*/  IMAD.WIDE R22, R3, 0x8, R22 ;  /* 0x0000000803167825 */ /* 0x001fca00078e0216 */
[----:B------:R-:W3:Y:S01]  /*01c0*/  LDG.E.64 R20, desc[UR4][R22.64] ;  /* 0x0000000416147981 */ /* 0x000ee2000c1e1b00 */
[----:B------:R-:W-:Y:S01]  /*01d0*/  BSSY.RECONVERGENT B0, `(.L_x_12) ;  /* 0x0000010000007945 */ /* 0x000fe20003800200 */
[----:B--2---:R-:W-:-:S04]  /*01e0*/  VIADD R5, R4, 0xffffffff ;  /* 0xffffffff04057836 */ /* 0x004fc80000000000 */
[----:B------:R-:W0:Y:S02]  /*01f0*/  I2F.F64 R6, R5 ;  /* 0x0000000500067312 */ /* 0x000e240000201c00 */
[----:B0-----:R-:W-:-:S04]  /*0200*/  SHF.R.U32.HI R0, RZ, 0x14, R7 ;  /* 0x00000014ff007819 */ /* 0x001fc80000011607 */
[----:B------:R-:W-:-:S05]  /*0210*/  LOP3.LUT R0, R0, 0x7ff, RZ, 0xc0, !PT ;  /* 0x000007ff00007812 */ /* 0x000fca00078ec0ff */
[----:B------:R-:W-:-:S05]  /*0220*/  VIADD R41, R0, 0xfffffc0c ;  /* 0xfffffc0c00297836 */ /* 0x000fca0000000000 */
[CC--:B------:R-:W-:Y:S02]  /*0230*/  SHF.L.U32 R40, R6.reuse, R41.reuse, RZ ;  /* 0x0000002906287219 */ /* 0x0c0fe400000006ff */
[----:B------:R-:W-:Y:S02]  /*0240*/  SHF.L.U64.HI R41, R6, R41, R7 ;  /* 0x0000002906297219 */ /* 0x000fe40000010207 */
[----:B------:R-:W-:Y:S01]  /*0250*/  ISETP.NE.U32.AND P0, PT, R40, RZ, PT ;  /* 0x000000ff2800720c */ /* 0x000fe20003f05070 */
[----:B---3--:R-:W-:-:S03]  /*0260*/  DADD R34, -RZ, |R20| ;  /* 0x00000000ff227229 */ /* 0x008fc60000000514 */
[----:B------:R-:W-:Y:S01]  /*0270*/  ISETP.NE.AND.EX P0, PT, R41, -0x80000000, PT, P0 ;  /* 0x800000002900780c */ /* 0x000fe20003f05300 */
[----:B------:R-:W-:Y:S01]  /*0280*/  IMAD.MOV.U32 R42, RZ, RZ, R6 ;  /* 0x000000ffff2a7224 */ /* 0x000fe200078e0006 */
[----:B------:R-:W-:Y:S01]  /*0290*/  MOV R0, 0x2d0 ;  /* 0x000002d000007802 */ /* 0x000fe20000000f00 */
[----:B------:R-:W-:Y:S01]  /*02a0*/  IMAD.MOV.U32 R43, RZ, RZ, R7 ;  /* 0x000000ffff2b7224 */ /* 0x000fe200078e0007 */
[----:B-1----:R-:W-:-:S13]  /*02b0*/  PLOP3.LUT P0, PT, P0, PT, PT, 0x8, 0x80 ;  /* 0x000000000080781c */ /* 0x002fda000070e170 */
[----:B-----5:R-:W-:Y:S05]  /*02c0*/  CALL.REL.NOINC `($_Z10voxels_eudP6RegionPcPdiiS2_$__internal_accurate_pow) ;  /* 0x0000001000087944 */ /* 0x020fea0003c00000 */
[----:B------:R-:W-:Y:S05]  /*02d0*/  BSYNC.RECONVERGENT B0 ;  /* 0x0000000000007941 */ /* 0x000fea0003800200 */
.L_x_12:
[C---:B------:R-:W-:Y:S01]  /*02e0*/  DSETP.NEU.AND P2, PT, R20.reuse, RZ, PT ;  /* 0x000000ff1400722a */ /* 0x040fe20003f4d000 */
[----:B------:R-:W-:Y:S01]  /*02f0*/  BSSY.RECONVERGENT B0, `(.L_x_13) ;  /* 0x0000020000007945 */ /* 0x000fe20003800200 */
[----:B------:R-:W-:Y:S02]  /*0300*/  DADD R24, R20, R6 ;  /* 0x0000000014187229 */ /* 0x000fe40000000006 */
[----:B------:R-:W-:Y:S02]  /*0310*/  DADD R26, -RZ, -R30 ;  /* 0x00000000ff1a7229 */ /* 0x000fe4000000091e */
[----:B------:R-:W-:-:S06]  /*0320*/  ISETP.GE.OR P3, PT, R7, RZ, P2 ;  /* 0x000000ff0700720c */ /* 0x000fcc0001766670 */
[----:B------:R-:W-:Y:S02]  /*0330*/  LOP3.LUT R24, R25, 0x7ff00000, RZ, 0xc0, !PT ;  /* 0x7ff0000019187812 */ /* 0x000fe400078ec0ff */
[----:B------:R-:W-:Y:S02]  /*0340*/  @!P2 ISETP.NE.U32.AND P1, PT, R40, RZ, PT ;  /* 0x000000ff2800a20c */ /* 0x000fe40003f25070 */
[----:B------:R-:W-:Y:S02]  /*0350*/  FSEL R29, R26, R30, P0 ;  /* 0x0000001e1a1d7208 */ /* 0x000fe40000000000 */
[----:B------:R-:W-:Y:S02]  /*0360*/  @!P2 ISETP.NE.AND.EX P1, PT, R41, -0x80000000, PT, P1 ;  /* 0x800000002900a80c */ /* 0x000fe40003f25310 */
[----:B------:R-:W-:Y:S02]  /*0370*/  FSEL R26, R27, R31, P0 ;  /* 0x0000001f1b1a7208 */ /* 0x000fe40000000000 */
[----:B------:R-:W-:-:S09]  /*0380*/  ISETP.NE.AND P4, PT, R24, 0x7ff00000, PT ;  /* 0x7ff000001800780c */ /* 0x000fd20003f85270 */
[----:B------:R-:W-:Y:S01]  /*0390*/  @!P2 DSETP.NEU.AND P0, PT, |R6|, 0.5, !P1 ;  /* 0x3fe000000600a42a */ /* 0x000fe20004f0d200 */
[----:B------:R-:W-:-:S04]  /*03a0*/  ISETP.GE.AND P1, PT, R21, RZ, PT ;  /* 0x000000ff1500720c */ /* 0x000fc80003f26270 */
[----:B------:R-:W-:Y:S01]  /*03b0*/  FSEL R30, R29, R30, !P1 ;  /* 0x0000001e1d1e7208 */ /* 0x000fe20004800000 */
[----:B------:R-:W-:Y:S01]  /*03c0*/  @!P2 IMAD.MOV.U32 R30, RZ, RZ, RZ ;  /* 0x000000ffff1ea224 */ /* 0x000fe200078e00ff */
[----:B------:R-:W-:Y:S02]  /*03d0*/  @!P2 SEL R0, R21, RZ, P0 ;  /* 0x000000ff1500a207 */ /* 0x000fe40000000000 */
[----:B------:R-:W-:Y:S02]  /*03e0*/  FSEL R31, R26, R31, !P1 ;  /* 0x0000001f1a1f7208 */ /* 0x000fe40004800000 */
[----:B------:R-:W-:-:S05]  /*03f0*/  @!P3 LOP3.LUT R0, R0, 0x7ff00000, RZ, 0xfc, !PT ;  /* 0x7ff000000000b812 */ /* 0x000fca00078efcff */
[----:B------:R-:W-:Y:S01]  /*0400*/  @!P2 IMAD.MOV.U32 R31, RZ, RZ, R0 ;  /* 0x000000ffff1fa224 */ /* 0x000fe200078e0000 */
[----:B------:R-:W-:Y:S06]  /*0410*/  @P4 BRA `(.L_x_14) ;  /* 0x0000000000344947 */ /* 0x000fec0003800000 */
[----:B------:R-:W-:-:S14]  /*0420*/  DSETP.NAN.AND P2, PT, R20, R20, PT ;  /* 0x000000141400722a */ /* 0x000fdc0003f48000 */
[----:B------:R-:W-:Y:S01]  /*0430*/  @P2 DADD R30, R20, R6 ;  /* 0x00000000141e2229 */ /* 0x000fe20000000006 */
[----:B------:R-:W-:Y:S10]  /*0440*/  @P2 BRA `(.L_x_14) ;  /* 0x0000000000282947 */ /* 0x000ff40003800000 */
[----:B------:R-:W-:-:S14]  /*0450*/  DSETP.NEU.AND P2, PT, |R20|, +INF , PT ;  /* 0x7ff000001400742a */ /* 0x000fdc0003f4d200 */
[----:B------:R-:W-:Y:S05]  /*0460*/  @P2 BRA `(.L_x_14) ;  /* 0x0000000000202947 */ /* 0x000fea0003800000 */
[C---:B------:R-:W-:Y:S01]  /*0470*/  ISETP.GE.AND P2, PT, R7.reuse, RZ, PT ;  /* 0x000000ff0700720c */ /* 0x040fe20003f46270 */
[----:B------:R-:W-:Y:S01]  /*0480*/  IMAD.MOV.U32 R30, RZ, RZ, RZ ;  /* 0x000000ffff1e7224 */ /* 0x000fe200078e00ff */
[----:B------:R-:W-:Y:S02]  /*0490*/  LOP3.LUT R6, R7, 0x7fffffff, RZ, 0xc0, !PT ;  /* 0x7fffffff07067812 */ /* 0x000fe400078ec0ff */
[----:B------:R-:W-:Y:S02]  /*04a0*/  SEL R31, RZ, 0x7ff00000, !P2 ;  /* 0x7ff00000ff1f7807 */ /* 0x000fe40005000000 */
[----:B------:R-:W-:-:S03]  /*04b0*/  ISETP.NE.AND P2, PT, R6, 0x3fe00000, PT ;  /* 0x3fe000000600780c */ /* 0x000fc60003f45270 */
[----:B------:R-:W-:-:S05]  /*04c0*/  VIADD R0, R31, 0x80000000 ;  /* 0x800000001f007836 */ /* 0x000fca0000000000 */
[----:B------:R-:W-:-:S04]  /*04d0*/  SEL R0, R0, R31, P2 ;  /* 0x0000001f00007207 */ /* 0x000fc80001000000 */
[----:B------:R-:W-:-:S07]  /*04e0*/  @!P1 SEL R31, R0, R31, P0 ;  /* 0x0000001f001f9207 */ /* 0x000fce0000000000 */
.L_x_14:
[----:B------:R-:W-:Y:S05]  /*04f0*/  BSYNC.RECONVERGENT B0 ;  /* 0x0000000000007941 */ /* 0x000fea0003800200 */
.L_x_13:
[----:B------:R-:W0:Y:S01]  /*0500*/  MUFU.RCP64H R7, R13 ;  /* 0x0000000d00077308 */ /* 0x000e220000001800 */
[----:B------:R-:W-:Y:S01]  /*0510*/  IMAD.MOV.U32 R6, RZ, RZ, 0x1 ;  /* 0x00000001ff067424 */ /* 0x000fe200078e00ff */
[----:B------:R-:W-:Y:S01]  /*0520*/  ISETP.NE.AND P1, PT, R5, RZ, PT ;  /* 0x000000ff0500720c */ /* 0x000fe20003f25270 */
[----:B------:R-:W-:Y:S01]  /*0530*/  DSETP.NEU.AND P0, PT, R20, 1, PT ;  /* 0x3ff000001400742a */ /* 0x000fe20003f0d000 */
[----:B------:R-:W-:Y:S02]  /*0540*/  BSSY.RECONVERGENT B0, `(.L_x_15) ;  /* 0x0000018000007945 */ /* 0x000fe40003800200 */
[----:B------:R-:W-:Y:S02]  /*0550*/  FSEL R20, R30, RZ, P1 ;  /* 0x000000ff1e147208 */ /* 0x000fe40000800000 */
[----:B------:R-:W-:Y:S02]  /*0560*/  FSEL R30, R31, 1.875, P1 ;  /* 0x3ff000001f1e7808 */ /* 0x000fe40000800000 */
[----:B------:R-:W-:-:S02]  /*0570*/  FSEL R20, R20, RZ, P0 ;  /* 0x000000ff14147208 */ /* 0x000fc40000000000 */
[----:B------:R-:W-:Y:S01]  /*0580*/  FSEL R21, R30, 1.875, P0 ;  /* 0x3ff000001e157808 */ /* 0x000fe20000000000 */
[----:B0-----:R-:W-:-:S05]  /*0590*/  DFMA R24, -R12, R6, 1 ;  /* 0x3ff000000c18742b */ /* 0x001fca0000000106 */
[----:B------:R-:W-:-:S03]  /*05a0*/  DMUL R26, R8, R20 ;  /* 0x00000014081a7228 */ /* 0x000fc60000000000 */
[----:B------:R-:W-:-:S07]  /*05b0*/  DFMA R24, R24, R24, R24 ;  /* 0x000000181818722b */ /* 0x000fce0000000018 */
[----:B------:R-:W-:Y:S01]  /*05c0*/  FSETP.GEU.AND P1, PT, |R27|, 6.5827683646048100446e-37, PT ;  /* 0x036000001b00780b */ /* 0x000fe20003f2e200 */
[----:B------:R-:W-:-:S08]  /*05d0*/  DFMA R24, R6, R24, R6 ;  /* 0x000000180618722b */ /* 0x000fd00000000006 */
[----:B------:R-:W-:-:S08]  /*05e0*/  DFMA R6, -R12, R24, 1 ;  /* 0x3ff000000c06742b */ /* 0x000fd00000000118 */
[----:B------:R-:W-:-:S08]  /*05f0*/  DFMA R6, R24, R6, R24 ;  /* 0x000000061806722b */ /* 0x000fd00000000018 */
[----:B------:R-:W-:-:S08]  /*0600*/  DMUL R8, R26, R6 ;  /* 0x000000061a087228 */ /* 0x000fd00000000000 */
[----:B------:R-:W-:-:S08]  /*0610*/  DFMA R20, -R12, R8, R26 ;  /* 0x000000080c14722b */ /* 0x000fd0000000011a */
[----:B------:R-:W-:-:S10]  /*0620*/  DFMA R6, R6, R20, R8 ;  /* 0x000000140606722b */ /* 0x000fd40000000008 */
[----:B------:R-:W-:-:S05]  /*0630*/  FFMA R0, RZ, R13, R7 ;  /* 0x0000000dff007223 */ /* 0x000fca0000000007 */
[----:B------:R-:W-:-:S13]  /*0640*/  FSETP.GT.AND P0, PT, |R0|, 1.469367938527859385e-39, PT ;  /* 0x001000000000780b */ /* 0x000fda0003f04200 */
[----:B------:R-:W-:Y:S05]  /*0650*/  @P0 BRA P1, `(.L_x_16) ;  /* 0x0000000000180947 */ /* 0x000fea0000800000 */
[----:B------:R-:W-:Y:S01]  /*0660*/  IMAD.MOV.U32 R20, RZ, RZ, R26 ;  /* 0x000000ffff147224 */ /* 0x000fe200078e001a */
[----:B------:R-:W-:Y:S01]  /*0670*/  MOV R0, 0x6a0 ;  /* 0x000006a000007802 */ /* 0x000fe20000000f00 */
[----:B------:R-:W-:-:S07]  /*0680*/  IMAD.MOV.U32 R21, RZ, RZ, R27 ;  /* 0x000000ffff157224 */ /* 0x000fce00078e001b */
[----:B------:R-:W-:Y:S05]  /*0690*/  CALL.REL.NOINC `($__internal_0_$__cuda_sm20_div_rn_f64_full) ;  /* 0x0000000400a47944 */ /* 0x000fea0003c00000 */
[----:B------:R-:W-:Y:S02]  /*06a0*/  IMAD.MOV.U32 R6, RZ, RZ, R28 ;  /* 0x000000ffff067224 */ /* 0x000fe400078e001c */
[----:B------:R-:W-:-:S07]  /*06b0*/  IMAD.MOV.U32 R7, RZ, RZ, R29 ;  /* 0x000000ffff077224 */ /* 0x000fce00078e001d */
.L_x_16:
[----:B------:R-:W-:Y:S05]  /*06c0*/  BSYNC.RECONVERGENT B0 ;  /* 0x0000000000007941 */ /* 0x000fea0003800200 */
.L_x_15:
[----:B------:R-:W0:Y:S01]  /*06d0*/  LDC.64 R8, c[0x0][0x3a0] ;  /* 0x0000e800ff087b82 */ /* 0x000e220000000a00 */
[----:B------:R-:W-:Y:S01]  /*06e0*/  ISETP.NE.AND P0, PT, R2, RZ, PT ;  /* 0x000000ff0200720c */ /* 0x000fe20003f05270 */
[----:B------:R-:W-:Y:S01]  /*06f0*/  DMUL R10, R10, R6 ;  /* 0x000000060a0a7228 */ /* 0x000fe20000000000 */
[----:B0-----:R-:W-:-:S06]  /*0700*/  IMAD.WIDE R6, R3, 0x8, R8 ;  /* 0x0000000803067825 */ /* 0x001fcc00078e0208 */
[----:B------:R0:W-:Y:S05]  /*0710*/  STG.E.64 desc[UR4][R6.64], R10 ;  /* 0x0000000a06007986 */ /* 0x0001ea000c101b04 */
[----:B------:R-:W-:Y:S05]  /*0720*/  @!P0 EXIT ;  /* 0x000000000000894d */ /* 0x000fea0003800000 */
[----:B------:R-:W2:Y:S01]  /*0730*/  LDG.E.64 R22, desc[UR4][R22.64] ;  /* 0x0000000416167981 */ /* 0x000ea2000c1e1b00 */
[----:B------:R-:W-:Y:S01]  /*0740*/  LOP3.LUT R8, RZ, R4, RZ, 0x33, !PT ;  /* 0x00000004ff087212 */ /* 0x000fe200078e33ff */
[----:B------:R-:W-:Y:S05]  /*0750*/  BSSY.RECONVERGENT B0, `(.L_x_17) ;  /* 0x000000f000007945 */ /* 0x000fea0003800200 */
[----:B------:R-:W1:Y:S02]  /*0760*/  I2F.F64 R8, R8 ;  /* 0x0000000800087312 */ /* 0x000e640000201c00 */
[----:B-1----:R-:W-:Y:S01]  /*0770*/  SHF.R.U32.HI R0, RZ, 0x14, R9 ;  /* 0x00000014ff007819 */ /* 0x002fe20000011609 */
[----:B------:R-:W-:-:S02]  /*0780*/  IMAD.MOV.U32 R42, RZ, RZ, R8 ;  /* 0x000000ffff2a7224 */ /* 0x000fc400078e0008 */
[----:B------:R-:W-:Y:S01]  /*0790*/  IMAD.MOV.U32 R43, RZ, RZ, R9 ;  /* 0x000000ffff2b7224 */ /* 0x000fe200078e0009 */
[----:B------:R-:W-:-:S05]  /*07a0*/  LOP3.LUT R0, R0, 0x7ff, RZ, 0xc0, !PT ;  /* 0x000007ff00007812 */ /* 0x000fca00078ec0ff */
[----:B------:R-:W-:Y:S01]  /*07b0*/  VIADD R3, R0, 0xfffffc0c ;  /* 0xfffffc0c00037836 */ /* 0x000fe20000000000 */
[----:B------:R-:W-:-:S04]  /*07c0*/  MOV R0, 0x840 ;  /* 0x0000084000007802 */ /* 0x000fc80000000f00 */
[CC--:B------:R-:W-:Y:S02]  /*07d0*/  SHF.L.U32 R2, R8.reuse, R3.reuse, RZ ;  /* 0x0000000308027219 */ /* 0x0c0fe400000006ff */
[----:B------:R-:W-:Y:S02]  /*07e0*/  SHF.L.U64.HI R3, R8, R3, R9 ;  /* 0x0000000308037219 */ /* 0x000fe40000010209 */
[----:B------:R-:W-:-:S04]  /*07f0*/  ISETP.NE.U32.AND P0, PT, R2, RZ, PT ;  /* 0x000000ff0200720c */ /* 0x000fc80003f05070 */
[----:B------:R-:W-:-:S04]  /*0800*/  ISETP.NE.AND.EX P0, PT, R3, -0x80000000, PT, P0 ;  /* 0x800000000300780c */ /* 0x000fc80003f05300 */
[----:B------:R-:W-:Y:S01]  /*0810*/  PLOP3.LUT P0, PT, P0, PT, PT, 0x8, 0x80 ;  /* 0x000000000080781c */ /* 0x000fe2000070e170 */
[----:B--2---:R-:W-:-:S12]  /*0820*/  DADD R34, -RZ, |R22| ;  /* 0x00000000ff227229 */ /* 0x004fd80000000516 */
[----:B0-----:R-:W-:Y:S05]  /*0830*/  CALL.REL.NOINC `($_Z10voxels_eudP6RegionPcPdiiS2_$__internal_accurate_pow) ;  /* 0x0000000800ac7944 */ /* 0x001fea0003c00000 */
[----:B------:R-:W-:Y:S05]  /*0840*/  BSYNC.RECONVERGENT B0 ;  /* 0x0000000000007941 */ /* 0x000fea0003800200 */
.L_x_17:
[----:B------:R-:W-:Y:S01]  /*0850*/  DSETP.NEU.AND P2, PT, R22, RZ, PT ;  /* 0x000000ff1600722a */ /* 0x000fe20003f4d000 */
[----:B------:R-:W-:Y:S01]  /*0860*/  BSSY.RECONVERGENT B0, `(.L_x_18) ;  /* 0x0000020000007945 */ /* 0x000fe20003800200 */
[----:B------:R-:W-:-:S04]  /*0870*/  DADD R10, -RZ, -R30 ;  /* 0x00000000ff0a7229 */ /* 0x000fc8000000091e */
[----:B------:R-:W-:-:S06]  /*0880*/  ISETP.GE.OR P3, PT, R9, RZ, P2 ;  /* 0x000000ff0900720c */ /* 0x000fcc0001766670 */
[----:B------:R-:W-:Y:S02]  /*0890*/  FSEL R5, R10, R30, P0 ;  /* 0x0000001e0a057208 */ /* 0x000fe40000000000 */
[----:B------:R-:W-:Y:S02]  /*08a0*/  @!P2 ISETP.NE.U32.AND P1, PT, R2, RZ, PT ;  /* 0x000000ff0200a20c */ /* 0x000fe40003f25070 */
[----:B------:R-:W-:Y:S02]  /*08b0*/  FSEL R10, R11, R31, P0 ;  /* 0x0000001f0b0a7208 */ /* 0x000fe40000000000 */
[----:B------:R-:W-:Y:S01]  /*08c0*/  @!P2 ISETP.NE.AND.EX P1, PT, R3, -0x80000000, PT, P1 ;  /* 0x800000000300a80c */ /* 0x000fe20003f25310 */
[----:B------:R-:W-:-:S10]  /*08d0*/  DADD R2, R22, R8 ;  /* 0x0000000016027229 */ /* 0x000fd40000000008 */
[----:B------:R-:W-:Y:S02]  /*08e0*/  LOP3.LUT R2, R3, 0x7ff00000, RZ, 0xc0, !PT ;  /* 0x7ff0000003027812 */ /* 0x000fe400078ec0ff */
[----:B------:R-:W-:Y:S01]  /*08f0*/  @!P2 DSETP.NEU.AND P0, PT, |R8|, 0.5, !P1 ;  /* 0x3fe000000800a42a */ /* 0x000fe20004f0d200 */
[----:B------:R-:W-:Y:S02]  /*0900*/  ISETP.GE.AND P1, PT, R23, RZ, PT ;  /* 0x000000ff1700720c */ /* 0x000fe40003f26270 */
[----:B------:R-:W-:Y:S02]  /*0910*/  ISETP.NE.AND P4, PT, R2, 0x7ff00000, PT ;  /* 0x7ff000000200780c */ /* 0x000fe40003f85270 */
[----:B------:R-:W-:Y:S01]  /*0920*/  FSEL R30, R5, R30, !P1 ;  /* 0x0000001e051e7208 */ /* 0x000fe20004800000 */
[----:B------:R-:W-:Y:S01]  /*0930*/  @!P2 IMAD.MOV.U32 R30, RZ, RZ, RZ ;  /* 0x000000ffff1ea224 */ /* 0x000fe200078e00ff */
[----:B------:R-:W-:Y:S02]  /*0940*/  @!P2 SEL R0, R23, RZ, P0 ;  /* 0x000000ff1700a207 */ /* 0x000fe40000000000 */
[----:B------:R-:W-:-:S02]  /*0950*/  FSEL R31, R10, R31, !P1 ;  /* 0x0000001f0a1f7208 */ /* 0x000fc40004800000 */
        /* <DEDUP_REMOVED lines=16> */
.L_x_19:
[----:B------:R-:W-:Y:S05]  /*0a60*/  BSYNC.RECONVERGENT B0 ;  /* 0x0000000000007941 */ /* 0x000fea0003800200 */
.L_x_18:
[----:B------:R-:W0:Y:S01]  /*0a70*/  MUFU.RCP64H R3, R19 ;  /* 0x0000001300037308 */ /* 0x000e220000001800 */
[----:B------:R-:W-:Y:S01]  /*0a80*/  IMAD.MOV.U32 R2, RZ, RZ, 0x1 ;  /* 0x00000001ff027424 */ /* 0x000fe200078e00ff */
[----:B------:R-:W-:Y:S01]  /*0a90*/  ISETP.NE.AND P1, PT, R4, -0x1, PT ;  /* 0xffffffff0400780c */ /* 0x000fe20003f25270 */
        /* <DEDUP_REMOVED lines=21> */
[----:B------:R-:W-:Y:S02]  /*0bf0*/  IMAD.MOV.U32 R21, RZ, RZ, R15 ;  /* 0x000000ffff157224 */ /* 0x000fe400078e000f */
[----:B------:R-:W-:Y:S02]  /*0c00*/  IMAD.MOV.U32 R12, RZ, RZ, R18 ;  /* 0x000000ffff0c7224 */ /* 0x000fe400078e0012 */
[----:B------:R-:W-:-:S07]  /*0c10*/  IMAD.MOV.U32 R13, RZ, RZ, R19 ;  /* 0x000000ffff0d7224 */ /* 0x000fce00078e0013 */
[----:B------:R-:W-:Y:S05]  /*0c20*/  CALL.REL.NOINC `($__internal_0_$__cuda_sm20_div_rn_f64_full) ;  /* 0x0000000000407944 */ /* 0x000fea0003c00000 */
[----:B------:R-:W-:Y:S02]  /*0c30*/  IMAD.MOV.U32 R2, RZ, RZ, R28 ;  /* 0x000000ffff027224 */ /* 0x000fe400078e001c */
[----:B------:R-:W-:-:S07]  /*0c40*/  IMAD.MOV.U32 R3, RZ, RZ, R29 ;  /* 0x000000ffff037224 */ /* 0x000fce00078e001d */
.L_x_21:
[----:B------:R-:W-:Y:S05]  /*0c50*/  BSYNC.RECONVERGENT B0 ;  /* 0x0000000000007941 */ /* 0x000fea0003800200 */
.L_x_20:
[----:B------:R-:W0:Y:S01]  /*0c60*/  LDC R5, c[0x0][0x398] ;  /* 0x0000e600ff057b82 */ /* 0x000e220000000800 */
[----:B------:R-:W-:Y:S01]  /*0c70*/  DMUL R16, R16, R2 ;  /* 0x0000000210107228 */ /* 0x000fe20000000000 */
[----:B0-----:R-:W-:-:S06]  /*0c80*/  IMAD.WIDE R6, R5, 0x8, R6 ;  /* 0x0000000805067825 */ /* 0x001fcc00078e0206 */
[----:B------:R-:W-:Y:S01]  /*0c90*/  STG.E.64 desc[UR4][R6.64], R16 ;  /* 0x0000001006007986 */ /* 0x000fe2000c101b04 */
[----:B------:R-:W-:Y:S05]  /*0ca0*/  EXIT ;  /* 0x000000000000794d */ /* 0x000fea0003800000 */
.L_x_11:
[----:B------:R-:W0:Y:S01]  /*0cb0*/  LDC.64 R4, c[0x0][0x3a0] ;  /* 0x0000e800ff047b82 */ /* 0x000e220000000a00 */
[----:B-----5:R-:W-:Y:S01]  /*0cc0*/  ISETP.NE.AND P0, PT, R2, RZ, PT ;  /* 0x000000ff0200720c */ /* 0x020fe20003f05270 */
[----:B0-----:R-:W-:-:S05]  /*0cd0*/  IMAD.WIDE R4, R3, 0x8, R4 ;  /* 0x0000000803047825 */ /* 0x001fca00078e0204 */
[----:B------:R0:W-:Y:S07]  /*0ce0*/  STG.E.64 desc[UR4][R4.64], RZ ;  /* 0x000000ff04007986 */ /* 0x0001ee000c101b04 */
[----:B------:R-:W-:Y:S05]  /*0cf0*/  @!P0 EXIT ;  /* 0x000000000000894d */ /* 0x000fea0003800000 */
[----:B0-----:R-:W-:-:S05]  /*0d00*/  IMAD.WIDE R4, R6, 0x8, R4 ;  /* 0x0000000806047825 */ /* 0x001fca00078e0204 */
[----:B------:R-:W-:Y:S01]  /*0d10*/  STG.E.64 desc[UR4][R4.64], RZ ;  /* 0x000000ff04007986 */ /* 0x000fe2000c101b04 */
[----:B------:R-:W-:Y:S05]  /*0d20*/  EXIT ;  /* 0x000000000000794d */ /* 0x000fea0003800000 */
        .weak           $__internal_0_$__cuda_sm20_div_rn_f64_full
        .type           $__internal_0_$__cuda_sm20_div_rn_f64_full,@function
        .size           $__internal_0_$__cuda_sm20_div_rn_f64_full,($_Z10voxels_eudP6RegionPcPdiiS2_$__internal_accurate_pow - $__internal_0_$__cuda_sm20_div_rn_f64_full)
$__internal_0_$__cuda_sm20_div_rn_f64_full:
[C---:B------:R-:W-:Y:S01]  /*0d30*/  FSETP.GEU.AND P0, PT, |R13|.reuse, 1.469367938527859385e-39, PT ;  /* 0x001000000d00780b */ /* 0x040fe20003f0e200 */
[----:B------:R-:W-:Y:S01]  /*0d40*/  IMAD.MOV.U32 R30, RZ, RZ, 0x1 ;  /* 0x00000001ff1e7424 */ /* 0x000fe200078e00ff */
[----:B------:R-:W-:Y:S01]  /*0d50*/  LOP3.LUT R8, R13, 0x800fffff, RZ, 0xc0, !PT ;  /* 0x800fffff0d087812 */ /* 0x000fe200078ec0ff */
[----:B------:R-:W-:Y:S01]  /*0d60*/  BSSY.RECONVERGENT B1, `(.L_x_22) ;  /* 0x0000055000017945 */ /* 0x000fe20003800200 */
[C---:B------:R-:W-:Y:S02]  /*0d70*/  FSETP.GEU.AND P2, PT, |R21|.reuse, 1.469367938527859385e-39, PT ;  /* 0x001000001500780b */ /* 0x040fe40003f4e200 */
[----:B------:R-:W-:Y:S01]  /*0d80*/  LOP3.LUT R9, R8, 0x3ff00000, RZ, 0xfc, !PT ;  /* 0x3ff0000008097812 */ /* 0x000fe200078efcff */
[----:B------:R-:W-:Y:S01]  /*0d90*/  IMAD.MOV.U32 R8, RZ, RZ, R12 ;  /* 0x000000ffff087224 */ /* 0x000fe200078e000c */
[----:B------:R-:W-:Y:S02]  /*0da0*/  LOP3.LUT R5, R21, 0x7ff00000, RZ, 0xc0, !PT ;  /* 0x7ff0000015057812 */ /* 0x000fe400078ec0ff */
[----:B------:R-:W-:-:S03]  /*0db0*/  LOP3.LUT R26, R13, 0x7ff00000, RZ, 0xc0, !PT ;  /* 0x7ff000000d1a7812 */ /* 0x000fc600078ec0ff */
[----:B------:R-:W-:Y:S01]  /*0dc0*/  @!P0 DMUL R8, R12, 8.98846567431157953865e+307 ;  /* 0x7fe000000c088828 */ /* 0x000fe20000000000 */
[----:B------:R-:W-:-:S03]  /*0dd0*/  ISETP.GE.U32.AND P1, PT, R5, R26, PT ;  /* 0x0000001a0500720c */ /* 0x000fc60003f26070 */
[----:B------:R-:W-:Y:S01]  /*0de0*/  @!P2 LOP3.LUT R28, R13, 0x7ff00000, RZ, 0xc0, !PT ;  /* 0x7ff000000d1ca812 */ /* 0x000fe200078ec0ff */
[----:B------:R-:W-:Y:S01]  /*0df0*/  @!P2 IMAD.MOV.U32 R32, RZ, RZ, RZ ;  /* 0x000000ffff20a224 */ /* 0x000fe200078e00ff */
[----:B------:R-:W0:Y:S02]  /*0e00*/  MUFU.RCP64H R31, R9 ;  /* 0x00000009001f7308 */ /* 0x000e240000001800 */
[----:B------:R-:W-:Y:S01]  /*0e10*/  @!P2 ISETP.GE.U32.AND P3, PT, R5, R28, PT ;  /* 0x0000001c0500a20c */ /* 0x000fe20003f66070 */
[----:B------:R-:W-:-:S05]  /*0e20*/  IMAD.MOV.U32 R28, RZ, RZ, 0x1ca00000 ;  /* 0x1ca00000ff1c7424 */ /* 0x000fca00078e00ff */
[----:B------:R-:W-:-:S04]  /*0e30*/  @!P2 SEL R27, R28, 0x63400000, !P3 ;  /* 0x634000001c1ba807 */ /* 0x000fc80005800000 */
[----:B------:R-:W-:-:S04]  /*0e40*/  @!P2 LOP3.LUT R27, R27, 0x80000000, R21, 0xf8, !PT ;  /* 0x800000001b1ba812 */ /* 0x000fc800078ef815 */
[----:B------:R-:W-:Y:S01]  /*0e50*/  @!P2 LOP3.LUT R33, R27, 0x100000, RZ, 0xfc, !PT ;  /* 0x001000001b21a812 */ /* 0x000fe200078efcff */
[----:B0-----:R-:W-:-:S08]  /*0e60*/  DFMA R24, R30, -R8, 1 ;  /* 0x3ff000001e18742b */ /* 0x001fd00000000808 */
[----:B------:R-:W-:-:S08]  /*0e70*/  DFMA R24, R24, R24, R24 ;  /* 0x000000181818722b */ /* 0x000fd00000000018 */
[----:B------:R-:W-:Y:S01]  /*0e80*/  DFMA R30, R30, R24, R30 ;  /* 0x000000181e1e722b */ /* 0x000fe2000000001e */
[----:B------:R-:W-:Y:S01]  /*0e90*/  SEL R25, R28, 0x63400000, !P1 ;  /* 0x634000001c197807 */ /* 0x000fe20004800000 */
[----:B------:R-:W-:-:S03]  /*0ea0*/  IMAD.MOV.U32 R24, RZ, RZ, R20 ;  /* 0x000000ffff187224 */ /* 0x000fc600078e0014 */
[----:B------:R-:W-:-:S03]  /*0eb0*/  LOP3.LUT R25, R25, 0x800fffff, R21, 0xf8, !PT ;  /* 0x800fffff19197812 */ /* 0x000fc600078ef815 */
[----:B------:R-:W-:-:S03]  /*0ec0*/  DFMA R34, R30, -R8, 1 ;  /* 0x3ff000001e22742b */ /* 0x000fc60000000808 */
[----:B------:R-:W-:-:S05]  /*0ed0*/  @!P2 DFMA R24, R24, 2, -R32 ;  /* 0x400000001818a82b */ /* 0x000fca0000000820 */
[----:B------:R-:W-:Y:S01]  /*0ee0*/  DFMA R30, R30, R34, R30 ;  /* 0x000000221e1e722b */ /* 0x000fe2000000001e */
[----:B------:R-:W-:Y:S02]  /*0ef0*/  IMAD.MOV.U32 R35, RZ, RZ, R5 ;  /* 0x000000ffff237224 */ /* 0x000fe400078e0005 */
[----:B------:R-:W-:Y:S01]  /*0f00*/  IMAD.MOV.U32 R34, RZ, RZ, R26 ;  /* 0x000000ffff227224 */ /* 0x000fe200078e001a */
[----:B------:R-:W-:Y:S02]  /*0f10*/  @!P0 LOP3.LUT R34, R9, 0x7ff00000, RZ, 0xc0, !PT ;  /* 0x7ff0000009228812 */ /* 0x000fe400078ec0ff */
[----:B------:R-:W-:Y:S02]  /*0f20*/  @!P2 LOP3.LUT R35, R25, 0x7ff00000, RZ, 0xc0, !PT ;  /* 0x7ff000001923a812 */ /* 0x000fe400078ec0ff */
[----:B------:R-:W-:Y:S01]  /*0f30*/  DMUL R32, R30, R24 ;  /* 0x000000181e207228 */ /* 0x000fe20000000000 */
[----:B------:R-:W-:Y:S02]  /*0f40*/  VIADD R36, R34, 0xffffffff ;  /* 0xffffffff22247836 */ /* 0x000fe40000000000 */
[----:B------:R-:W-:-:S05]  /*0f50*/  VIADD R29, R35, 0xffffffff ;  /* 0xffffffff231d7836 */ /* 0x000fca0000000000 */
[----:B------:R-:W-:Y:S01]  /*0f60*/  DFMA R26, R32, -R8, R24 ;  /* 0x80000008201a722b */ /* 0x000fe20000000018 */
[----:B------:R-:W-:-:S04]  /*0f70*/  ISETP.GT.U32.AND P0, PT, R29, 0x7feffffe, PT ;  /* 0x7feffffe1d00780c */ /* 0x000fc80003f04070 */
[----:B------:R-:W-:-:S03]  /*0f80*/  ISETP.GT.U32.OR P0, PT, R36, 0x7feffffe, P0 ;  /* 0x7feffffe2400780c */ /* 0x000fc60000704470 */
[----:B------:R-:W-:-:S10]  /*0f90*/  DFMA R26, R30, R26, R32 ;  /* 0x0000001a1e1a722b */ /* 0x000fd40000000020 */
[----:B------:R-:W-:Y:S05]  /*0fa0*/  @P0 BRA `(.L_x_23) ;  /* 0x00000000006c0947 */ /* 0x000fea0003800000 */
[----:B------:R-:W-:-:S04]  /*0fb0*/  LOP3.LUT R30, R13, 0x7ff00000, RZ, 0xc0, !PT ;  /* 0x7ff000000d1e7812 */ /* 0x000fc800078ec0ff */
[CC--:B------:R-:W-:Y:S02]  /*0fc0*/  VIADDMNMX R20, R5.reuse, -R30.reuse, 0xb9600000, !PT ;  /* 0xb960000005147446 */ /* 0x0c0fe4000780091e */
[----:B------:R-:W-:Y:S02]  /*0fd0*/  ISETP.GE.U32.AND P0, PT, R5, R30, PT ;  /* 0x0000001e0500720c */ /* 0x000fe40003f06070 */
[----:B------:R-:W-:Y:S02]  /*0fe0*/  VIMNMX R20, PT, PT, R20, 0x46a00000, PT ;  /* 0x46a0000014147848 */ /* 0x000fe40003fe0100 */
[----:B------:R-:W-:-:S05]  /*0ff0*/  SEL R5, R28, 0x63400000, !P0 ;  /* 0x634000001c057807 */ /* 0x000fca0004000000 */
[----:B------:R-:W-:Y:S02]  /*1000*/  IMAD.IADD R5, R20, 0x1, -R5 ;  /* 0x0000000114057824 */ /* 0x000fe400078e0a05 */
[----:B------:R-:W-:Y:S02]  /*1010*/  IMAD.MOV.U32 R20, RZ, RZ, RZ ;  /* 0x000000ffff147224 */ /* 0x000fe400078e00ff */
[----:B------:R-:W-:-:S06]  /*1020*/  VIADD R21, R5, 0x7fe00000 ;  /* 0x7fe0000005157836 */ /* 0x000fcc0000000000 */
[----:B------:R-:W-:-:S10]  /*1030*/  DMUL R28, R26, R20 ;  /* 0x000000141a1c7228 */ /* 0x000fd40000000000 */
[----:B------:R-:W-:-:S13]  /*1040*/  FSETP.GTU.AND P0, PT, |R29|, 1.469367938527859385e-39, PT ;  /* 0x001000001d00780b */ /* 0x000fda0003f0c200 */
[----:B------:R-:W-:Y:S05]  /*1050*/  @P0 BRA `(.L_x_24) ;  /* 0x0000000000940947 */ /* 0x000fea0003800000 */
[----:B------:R-:W-:Y:S01]  /*1060*/  DFMA R8, R26, -R8, R24 ;  /* 0x800000081a08722b */ /* 0x000fe20000000018 */
[----:B------:R-:W-:-:S09]  /*1070*/  IMAD.MOV.U32 R20, RZ, RZ, RZ ;  /* 0x000000ffff147224 */ /* 0x000fd200078e00ff */
[C---:B------:R-:W-:Y:S02]  /*1080*/  FSETP.NEU.AND P0, PT, R9.reuse, RZ, PT ;  /* 0x000000ff0900720b */ /* 0x040fe40003f0d000 */
[----:B------:R-:W-:-:S04]  /*1090*/  LOP3.LUT R13, R9, 0x80000000, R13, 0x48, !PT ;  /* 0x80000000090d7812 */ /* 0x000fc800078e480d */
[----:B------:R-:W-:-:S07]  /*10a0*/  LOP3.LUT R21, R13, R21, RZ, 0xfc, !PT ;  /* 0x000000150d157212 */ /* 0x000fce00078efcff */
[----:B------:R-:W-:Y:S05]  /*10b0*/  @!P0 BRA `(.L_x_24) ;  /* 0x00000000007c8947 */ /* 0x000fea0003800000 */
[----:B------:R-:W-:Y:S01]  /*10c0*/  IMAD.MOV R9, RZ, RZ, -R5 ;  /* 0x000000ffff097224 */ /* 0x000fe200078e0a05 */
[----:B------:R-:W-:Y:S01]  /*10d0*/  DMUL.RP R20, R26, R20 ;  /* 0x000000141a147228 */ /* 0x000fe20000008000 */
[----:B------:R-:W-:Y:S01]  /*10e0*/  IMAD.MOV.U32 R8, RZ, RZ, RZ ;  /* 0x000000ffff087224 */ /* 0x000fe200078e00ff */
[----:B------:R-:W-:-:S05]  /*10f0*/  IADD3 R5, PT, PT, -R5, -0x43300000, RZ ;  /* 0xbcd0000005057810 */ /* 0x000fca0007ffe1ff */
[----:B------:R-:W-:-:S03]  /*1100*/  DFMA R8, R28, -R8, R26 ;  /* 0x800000081c08722b */ /* 0x000fc6000000001a */
[----:B------:R-:W-:-:S07]  /*1110*/  LOP3.LUT R13, R21, R13, RZ, 0x3c, !PT ;  /* 0x0000000d150d7212 */ /* 0x000fce00078e3cff */
[----:B------:R-:W-:-:S04]  /*1120*/  FSETP.NEU.AND P0, PT, |R9|, R5, PT ;  /* 0x000000050900720b */ /* 0x000fc80003f0d200 */
[----:B------:R-:W-:Y:S02]  /*1130*/  FSEL R28, R20, R28, !P0 ;  /* 0x0000001c141c7208 */ /* 0x000fe40004000000 */
[----:B------:R-:W-:Y:S01]  /*1140*/  FSEL R29, R13, R29, !P0 ;  /* 0x0000001d0d1d7208 */ /* 0x000fe20004000000 */
[----:B------:R-:W-:Y:S06]  /*1150*/  BRA `(.L_x_24) ;  /* 0x0000000000547947 */ /* 0x000fec0003800000 */
.L_x_23:
[----:B------:R-:W-:-:S14]  /*1160*/  DSETP.NAN.AND P0, PT, R20, R20, PT ;  /* 0x000000141400722a */ /* 0x000fdc0003f08000 */
[----:B------:R-:W-:Y:S05]  /*1170*/  @P0 BRA `(.L_x_25) ;  /* 0x0000000000440947 */ /* 0x000fea0003800000 */
[----:B------:R-:W-:-:S14]  /*1180*/  DSETP.NAN.AND P0, PT, R12, R12, PT ;  /* 0x0000000c0c00722a */ /* 0x000fdc0003f08000 */
[----:B------:R-:W-:Y:S05]  /*1190*/  @P0 BRA `(.L_x_26) ;  /* 0x0000000000300947 */ /* 0x000fea0003800000 */
[----:B------:R-:W-:Y:S01]  /*11a0*/  ISETP.NE.AND P0, PT, R35, R34, PT ;  /* 0x000000222300720c */ /* 0x000fe20003f05270 */
[----:B------:R-:W-:Y:S02]  /*11b0*/  IMAD.MOV.U32 R28, RZ, RZ, 0x0 ;  /* 0x00000000ff1c7424 */ /* 0x000fe400078e00ff */
[----:B------:R-:W-:-:S10]  /*11c0*/  IMAD.MOV.U32 R29, RZ, RZ, -0x80000 ;  /* 0xfff80000ff1d7424 */ /* 0x000fd400078e00ff */
[----:B------:R-:W-:Y:S05]  /*11d0*/  @!P0 BRA `(.L_x_24) ;  /* 0x0000000000348947 */ /* 0x000fea0003800000 */
[----:B------:R-:W-:Y:S02]  /*11e0*/  ISETP.NE.AND P0, PT, R35, 0x7ff00000, PT ;  /* 0x7ff000002300780c */ /* 0x000fe40003f05270 */
[----:B------:R-:W-:Y:S02]  /*11f0*/  LOP3.LUT R29, R21, 0x80000000, R13, 0x48, !PT ;  /* 0x80000000151d7812 */ /* 0x000fe400078e480d */
[----:B------:R-:W-:-:S13]  /*1200*/  ISETP.EQ.OR P0, PT, R34, RZ, !P0 ;  /* 0x000000ff2200720c */ /* 0x000fda0004702670 */
[----:B------:R-:W-:Y:S01]  /*1210*/  @P0 LOP3.LUT R5, R29, 0x7ff00000, RZ, 0xfc, !PT ;  /* 0x7ff000001d050812 */ /* 0x000fe200078efcff */
[----:B------:R-:W-:Y:S02]  /*1220*/  @!P0 IMAD.MOV.U32 R28, RZ, RZ, RZ ;  /* 0x000000ffff1c8224 */ /* 0x000fe400078e00ff */
[----:B------:R-:W-:Y:S02]  /*1230*/  @P0 IMAD.MOV.U32 R28, RZ, RZ, RZ ;  /* 0x000000ffff1c0224 */ /* 0x000fe400078e00ff */
[----:B------:R-:W-:Y:S01]  /*1240*/  @P0 IMAD.MOV.U32 R29, RZ, RZ, R5 ;  /* 0x000000ffff1d0224 */ /* 0x000fe200078e0005 */
[----:B------:R-:W-:Y:S06]  /*1250*/  BRA `(.L_x_24) ;  /* 0x0000000000147947 */ /* 0x000fec0003800000 */
.L_x_26:
[----:B------:R-:W-:Y:S01]  /*1260*/  LOP3.LUT R29, R13, 0x80000, RZ, 0xfc, !PT ;  /* 0x000800000d1d7812 */ /* 0x000fe200078efcff */
[----:B------:R-:W-:Y:S01]  /*1270*/  IMAD.MOV.U32 R28, RZ, RZ, R12 ;  /* 0x000000ffff1c7224 */ /* 0x000fe200078e000c */
[----:B------:R-:W-:Y:S06]  /*1280*/  BRA `(.L_x_24) ;  /* 0x0000000000087947 */ /* 0x000fec0003800000 */
.L_x_25:
[----:B------:R-:W-:Y:S01]  /*1290*/  LOP3.LUT R29, R21, 0x80000, RZ, 0xfc, !PT ;  /* 0x00080000151d7812 */ /* 0x000fe200078efcff */
[----:B------:R-:W-:-:S07]  /*12a0*/  IMAD.MOV.U32 R28, RZ, RZ, R20 ;  /* 0x000000ffff1c7224 */ /* 0x000fce00078e0014 */
.L_x_24:
[----:B------:R-:W-:Y:S05]  /*12b0*/  BSYNC.RECONVERGENT B1 ;  /* 0x0000000000017941 */ /* 0x000fea0003800200 */
.L_x_22:
[----:B------:R-:W-:Y:S02]  /*12c0*/  IMAD.MOV.U32 R8, RZ, RZ, R0 ;  /* 0x000000ffff087224 */ /* 0x000fe400078e0000 */
[----:B------:R-:W-:-:S04]  /*12d0*/  IMAD.MOV.U32 R9, RZ, RZ, 0x0 ;  /* 0x00000000ff097424 */ /* 0x000fc800078e00ff */
[----:B------:R-:W-:Y:S05]  /*12e0*/  RET.REL.NODEC R8 `(_Z10voxels_eudP6RegionPcPdiiS2_) ;  /* 0xffffffec08447950 */ /* 0x000fea0003c3ffff */
        .type           $_Z10voxels_eudP6RegionPcPdiiS2_$__internal_accurate_pow,@function
        .size           $_Z10voxels_eudP6RegionPcPdiiS2_$__internal_accurate_pow,(.L_x_216 - $_Z10voxels_eudP6RegionPcPdiiS2_$__internal_accurate_pow)
$_Z10voxels_eudP6RegionPcPdiiS2_$__internal_accurate_pow:
[----:B------:R-:W-:Y:S01]  /*12f0*/  ISETP.GT.U32.AND P1, PT, R35, 0xfffff, PT ;  /* 0x000fffff2300780c */ /* 0x000fe20003f24070 */
[--C-:B------:R-:W-:Y:S01]  /*1300*/  IMAD.MOV.U32 R24, RZ, RZ, R35.reuse ;  /* 0x000000ffff187224 */ /* 0x100fe200078e0023 */
[----:B------:R-:W-:Y:S01]  /*1310*/  UMOV UR6, 0x7d2cafe2 ;  /* 0x7d2cafe200067882 */ /* 0x000fe20000000000 */
[----:B------:R-:W-:Y:S01]  /*1320*/  IMAD.MOV.U32 R26, RZ, RZ, R34 ;  /* 0x000000ffff1a7224 */ /* 0x000fe200078e0022 */
[----:B------:R-:W-:Y:S01]  /*1330*/  UMOV UR7, 0x3eb0f5ff ;  /* 0x3eb0f5ff00077882 */ /* 0x000fe20000000000 */
[----:B------:R-:W-:Y:S01]  /*1340*/  IMAD.MOV.U32 R28, RZ, RZ, 0x41ad3b5a ;  /* 0x41ad3b5aff1c7424 */ /* 0x000fe200078e00ff */
[----:B------:R-:W-:Y:S01]  /*1350*/  SHF.R.U32.HI R44, RZ, 0x14, R35 ;  /* 0x00000014ff2c7819 */ /* 0x000fe20000011623 */
[----:B------:R-:W-:Y:S01]  /*1360*/  IMAD.MOV.U32 R29, RZ, RZ, 0x3ed0f5d2 ;  /* 0x3ed0f5d2ff1d7424 */ /* 0x000fe200078e00ff */
[----:B------:R-:W-:Y:S01]  /*1370*/  UMOV UR8, 0x3b39803f ;  /* 0x3b39803f00087882 */ /* 0x000fe20000000000 */
[----:B------:R-:W-:-:S04]  /*1380*/  UMOV UR9, 0x3c7abc9e ;  /* 0x3c7abc9e00097882 */ /* 0x000fc80000000000 */
[----:B------:R-:W-:-:S10]  /*1390*/  @!P1 DMUL R36, R34, 1.80143985094819840000e+16 ;  /* 0x4350000022249828 */ /* 0x000fd40000000000 */
[----:B------:R-:W-:Y:S01]  /*13a0*/  @!P1 IMAD.MOV.U32 R24, RZ, RZ, R37 ;  /* 0x000000ffff189224 */ /* 0x000fe200078e0025 */
[----:B------:R-:W-:Y:S01]  /*13b0*/  @!P1 LEA.HI R44, R37, 0xffffffca, RZ, 0xc ;  /* 0xffffffca252c9811 */ /* 0x000fe200078f60ff */
[----:B------:R-:W-:-:S03]  /*13c0*/  @!P1 IMAD.MOV.U32 R26, RZ, RZ, R36 ;  /* 0x000000ffff1a9224 */ /* 0x000fc600078e0024 */
[----:B------:R-:W-:-:S04]  /*13d0*/  LOP3.LUT R24, R24, 0x800fffff, RZ, 0xc0, !PT ;  /* 0x800fffff18187812 */ /* 0x000fc800078ec0ff */
[----:B------:R-:W-:Y:S01]  /*13e0*/  LOP3.LUT R27, R24, 0x3ff00000, RZ, 0xfc, !PT ;  /* 0x3ff00000181b7812 */ /* 0x000fe200078efcff */
[----:B------:R-:W-:-:S03]  /*13f0*/  IMAD.MOV.U32 R24, RZ, RZ, RZ ;  /* 0x000000ffff187224 */ /* 0x000fc600078e00ff */
[----:B------:R-:W-:-:S13]  /*1400*/  ISETP.GE.U32.AND P2, PT, R27, 0x3ff6a09f, PT ;  /* 0x3ff6a09f1b00780c */ /* 0x000fda0003f46070 */
[----:B------:R-:W-:-:S04]  /*1410*/  @P2 VIADD R25, R27, 0xfff00000 ;  /* 0xfff000001b192836 */ /* 0x000fc80000000000 */
[----:B------:R-:W-:-:S06]  /*1420*/  @P2 IMAD.MOV.U32 R27, RZ, RZ, R25 ;  /* 0x000000ffff1b2224 */ /* 0x000fcc00078e0019 */
[C---:B------:R-:W-:Y:S02]  /*1430*/  DADD R32, R26.reuse, 1 ;  /* 0x3ff000001a207429 */ /* 0x040fe40000000000 */
[----:B------:R-:W-:-:S04]  /*1440*/  DADD R26, R26, -1 ;  /* 0xbff000001a1a7429 */ /* 0x000fc80000000000 */
[----:B------:R-:W0:Y:S02]  /*1450*/  MUFU.RCP64H R25, R33 ;  /* 0x0000002100197308 */ /* 0x000e240000001800 */
[----:B0-----:R-:W-:-:S08]  /*1460*/  DFMA R30, -R32, R24, 1 ;  /* 0x3ff00000201e742b */ /* 0x001fd00000000118 */
[----:B------:R-:W-:-:S08]  /*1470*/  DFMA R30, R30, R30, R30 ;  /* 0x0000001e1e1e722b */ /* 0x000fd0000000001e */
[----:B------:R-:W-:-:S08]  /*1480*/  DFMA R30, R24, R30, R24 ;  /* 0x0000001e181e722b */ /* 0x000fd00000000018 */
[----:B------:R-:W-:-:S08]  /*1490*/  DMUL R24, R26, R30 ;  /* 0x0000001e1a187228 */ /* 0x000fd00000000000 */
[----:B------:R-:W-:-:S08]  /*14a0*/  DFMA R24, R26, R30, R24 ;  /* 0x0000001e1a18722b */ /* 0x000fd00000000018 */
[----:B------:R-:W-:-:S08]  /*14b0*/  DMUL R38, R24, R24 ;  /* 0x0000001818267228 */ /* 0x000fd00000000000 */
[----:B------:R-:W-:Y:S01]  /*14c0*/  DFMA R28, R38, UR6, R28 ;  /* 0x00000006261c7c2b */ /* 0x000fe2000800001c */
[----:B------:R-:W-:Y:S01]  /*14d0*/  UMOV UR6, 0x75488a3f ;  /* 0x75488a3f00067882 */ /* 0x000fe20000000000 */
[----:B------:R-:W-:-:S06]  /*14e0*/  UMOV UR7, 0x3ef3b20a ;  /* 0x3ef3b20a00077882 */ /* 0x000fcc0000000000 */
[----:B------:R-:W-:Y:S01]  /*14f0*/  DFMA R32, R38, R28, UR6 ;  /* 0x0000000626207e2b */ /* 0x000fe2000800001c */
[----:B------:R-:W-:Y:S01]  /*1500*/  UMOV UR6, 0xe4faecd5 ;  /* 0xe4faecd500067882 */ /* 0x000fe20000000000 */
[----:B------:R-:W-:Y:S01]  /*1510*/  UMOV UR7, 0x3f1745cd ;  /* 0x3f1745cd00077882 */ /* 0x000fe20000000000 */
[----:B------:R-:W-:-:S05]  /*1520*/  DADD R28, R26, -R24 ;  /* 0x000000001a1c7229 */ /* 0x000fca0000000818 */
[----:B------:R-:W-:Y:S01]  /*1530*/  DFMA R32, R38, R32, UR6 ;  /* 0x0000000626207e2b */ /* 0x000fe20008000020 */
[----:B------:R-:W-:Y:S01]  /*1540*/  UMOV UR6, 0x258a578b ;  /* 0x258a578b00067882 */ /* 0x000fe20000000000 */
[----:B------:R-:W-:Y:S01]  /*1550*/  UMOV UR7, 0x3f3c71c7 ;  /* 0x3f3c71c700077882 */ /* 0x000fe20000000000 */
[----:B------:R-:W-:-:S05]  /*1560*/  DADD R28, R28, R28 ;  /* 0x000000001c1c7229 */ /* 0x000fca000000001c */
[----:B------:R-:W-:Y:S01]  /*1570*/  DFMA R32, R38, R32, UR6 ;  /* 0x0000000626207e2b */ /* 0x000fe20008000020 */
[----:B------:R-:W-:Y:S01]  /*1580*/  UMOV UR6, 0x9242b910 ;  /* 0x9242b91000067882 */ /* 0x000fe20000000000 */
[----:B------:R-:W-:Y:S01]  /*1590*/  UMOV UR7, 0x3f624924 ;  /* 0x3f62492400077882 */ /* 0x000fe20000000000 */
[----:B------:R-:W-:-:S05]  /*15a0*/  DFMA R28, R26, -R24, R28 ;  /* 0x800000181a1c722b */ /* 0x000fca000000001c */
[----:B------:R-:W-:Y:S01]  /*15b0*/  DFMA R32, R38, R32, UR6 ;  /* 0x0000000626207e2b */ /* 0x000fe20008000020 */
[----:B------:R-:W-:Y:S01]  /*15c0*/  UMOV UR6, 0x99999dfb ;  /* 0x99999dfb00067882 */ /* 0x000fe20000000000 */
[----:B------:R-:W-:Y:S01]  /*15d0*/  UMOV UR7, 0x3f899999 ;  /* 0x3f89999900077882 */ /* 0x000fe20000000000 */
[----:B------:R-:W-:-:S05]  /*15e0*/  DMUL R28, R30, R28 ;  /* 0x0000001c1e1c7228 */ /* 0x000fca0000000000 */
[----:B------:R-:W-:Y:S01]  /*15f0*/  DFMA R32, R38, R32, UR6 ;  /* 0x0000000626207e2b */ /* 0x000fe20008000020 */
[----:B------:R-:W-:Y:S01]  /*1600*/  UMOV UR6, 0x55555555 ;  /* 0x5555555500067882 */ /* 0x000fe20000000000 */
[----:B------:R-:W-:-:S03]  /*1610*/  UMOV UR7, 0x3fb55555 ;  /* 0x3fb5555500077882 */ /* 0x000fc60000000000 */
[----:B------:R-:W-:Y:S02]  /*1620*/  VIADD R35, R29, 0x100000 ;  /* 0x001000001d237836 */ /* 0x000fe40000000000 */
[----:B------:R-:W-:Y:S01]  /*1630*/  IMAD.MOV.U32 R34, RZ, RZ, R28 ;  /* 0x000000ffff227224 */ /* 0x000fe200078e001c */
[----:B------:R-:W-:-:S08]  /*1640*/  DFMA R26, R38, R32, UR6 ;  /* 0x00000006261a7e2b */ /* 0x000fd00008000020 */
[----:B------:R-:W-:Y:S01]  /*1650*/  DADD R30, -R26, UR6 ;  /* 0x000000061a1e7e29 */ /* 0x000fe20008000100 */
[----:B------:R-:W-:Y:S01]  /*1660*/  UMOV UR6, 0xb9e7b0 ;  /* 0x00b9e7b000067882 */ /* 0x000fe20000000000 */
[----:B------:R-:W-:-:S06]  /*1670*/  UMOV UR7, 0x3c46a4cb ;  /* 0x3c46a4cb00077882 */ /* 0x000fcc0000000000 */
[----:B------:R-:W-:Y:S02]  /*1680*/  DFMA R30, R38, R32, R30 ;  /* 0x00000020261e722b */ /* 0x000fe4000000001e */
[----:B------:R-:W-:-:S06]  /*1690*/  DMUL R32, R24, R24 ;  /* 0x0000001818207228 */ /* 0x000fcc0000000000 */
[----:B------:R-:W-:Y:S01]  /*16a0*/  DADD R30, R30, -UR6 ;  /* 0x800000061e1e7e29 */ /* 0x000fe20008000000 */
[----:B------:R-:W-:Y:S01]  /*16b0*/  UMOV UR6, 0x80000000 ;  /* 0x8000000000067882 */ /* 0x000fe20000000000 */
[----:B------:R-:W-:Y:S01]  /*16c0*/  DFMA R36, R24, R24, -R32 ;  /* 0x000000181824722b */ /* 0x000fe20000000820 */
[----:B------:R-:W-:-:S07]  /*16d0*/  UMOV UR7, 0x43300000 ;  /* 0x4330000000077882 */ /* 0x000fce0000000000 */
[C---:B------:R-:W-:Y:S02]  /*16e0*/  DFMA R34, R24.reuse, R34, R36 ;  /* 0x000000221822722b */ /* 0x040fe40000000024 */
[----:B------:R-:W-:-:S08]  /*16f0*/  DMUL R36, R24, R32 ;  /* 0x0000002018247228 */ /* 0x000fd00000000000 */
[----:B------:R-:W-:-:S08]  /*1700*/  DFMA R38, R24, R32, -R36 ;  /* 0x000000201826722b */ /* 0x000fd00000000824 */
[----:B------:R-:W-:Y:S02]  /*1710*/  DFMA R38, R28, R32, R38 ;  /* 0x000000201c26722b */ /* 0x000fe40000000026 */
[----:B------:R-:W-:-:S06]  /*1720*/  DADD R32, R26, R30 ;  /* 0x000000001a207229 */ /* 0x000fcc000000001e */
[----:B------:R-:W-:Y:S02]  /*1730*/  DFMA R34, R24, R34, R38 ;  /* 0x000000221822722b */ /* 0x000fe40000000026 */
[----:B------:R-:W-:-:S08]  /*1740*/  DADD R38, R26, -R32 ;  /* 0x000000001a267229 */ /* 0x000fd00000000820 */
[----:B------:R-:W-:Y:S02]  /*1750*/  DADD R38, R30, R38 ;  /* 0x000000001e267229 */ /* 0x000fe40000000026 */
[----:B------:R-:W-:-:S08]  /*1760*/  DMUL R30, R32, R36 ;  /* 0x00000024201e7228 */ /* 0x000fd00000000000 */
[----:B------:R-:W-:-:S08]  /*1770*/  DFMA R26, R32, R36, -R30 ;  /* 0x00000024201a722b */ /* 0x000fd0000000081e */
[----:B------:R-:W-:-:S08]  /*1780*/  DFMA R26, R32, R34, R26 ;  /* 0x00000022201a722b */ /* 0x000fd0000000001a */
[----:B------:R-:W-:-:S08]  /*1790*/  DFMA R38, R38, R36, R26 ;  /* 0x000000242626722b */ /* 0x000fd0000000001a */
[----:B------:R-:W-:-:S08]  /*17a0*/  DADD R32, R30, R38 ;  /* 0x000000001e207229 */ /* 0x000fd00000000026 */
[--C-:B------:R-:W-:Y:S02]  /*17b0*/  DADD R26, R24, R32.reuse ;  /* 0x00000000181a7229 */ /* 0x100fe40000000020 */
[----:B------:R-:W-:-:S06]  /*17c0*/  DADD R30, R30, -R32 ;  /* 0x000000001e1e7229 */ /* 0x000fcc0000000820 */
[----:B------:R-:W-:Y:S02]  /*17d0*/  DADD R24, R24, -R26 ;  /* 0x0000000018187229 */ /* 0x000fe4000000081a */
[----:B------:R-:W-:-:S06]  /*17e0*/  DADD R30, R38, R30 ;  /* 0x00000000261e7229 */ /* 0x000fcc000000001e */
[----:B------:R-:W-:-:S08]  /*17f0*/  DADD R24, R32, R24 ;  /* 0x0000000020187229 */ /* 0x000fd00000000018 */
[----:B------:R-:W-:Y:S01]  /*1800*/  DADD R24, R30, R24 ;  /* 0x000000001e187229 */ /* 0x000fe20000000018 */
[C---:B------:R-:W-:Y:S02]  /*1810*/  VIADD R30, R44.reuse, 0xfffffc01 ;  /* 0xfffffc012c1e7836 */ /* 0x040fe40000000000 */
[----:B------:R-:W-:-:S05]  /*1820*/  @P2 VIADD R30, R44, 0xfffffc02 ;  /* 0xfffffc022c1e2836 */ /* 0x000fca0000000000 */
[----:B------:R-:W-:Y:S01]  /*1830*/  DADD R32, R28, R24 ;  /* 0x000000001c207229 */ /* 0x000fe20000000018 */
[----:B------:R-:W-:Y:S01]  /*1840*/  LOP3.LUT R28, R30, 0x80000000, RZ, 0x3c, !PT ;  /* 0x800000001e1c7812 */ /* 0x000fe200078e3cff */
[----:B------:R-:W-:-:S06]  /*1850*/  IMAD.MOV.U32 R29, RZ, RZ, 0x43300000 ;  /* 0x43300000ff1d7424 */ /* 0x000fcc00078e00ff */
[----:B------:R-:W-:Y:S02]  /*1860*/  DADD R30, R26, R32 ;  /* 0x000000001a1e7229 */ /* 0x000fe40000000020 */
[----:B------:R-:W-:Y:S01]  /*1870*/  DADD R28, R28, -UR6 ;  /* 0x800000061c1c7e29 */ /* 0x000fe20008000000 */
[----:B------:R-:W-:Y:S01]  /*1880*/  UMOV UR6, 0xfefa39ef ;  /* 0xfefa39ef00067882 */ /* 0x000fe20000000000 */
[----:B------:R-:W-:-:S04]  /*1890*/  UMOV UR7, 0x3fe62e42 ;  /* 0x3fe62e4200077882 */ /* 0x000fc80000000000 */
[--C-:B------:R-:W-:Y:S02]  /*18a0*/  DADD R34, R26, -R30.reuse ;  /* 0x000000001a227229 */ /* 0x100fe4000000081e */
[----:B------:R-:W-:-:S06]  /*18b0*/  DFMA R24, R28, UR6, R30 ;  /* 0x000000061c187c2b */ /* 0x000fcc000800001e */
[----:B------:R-:W-:Y:S02]  /*18c0*/  DADD R34, R32, R34 ;  /* 0x0000000020227229 */ /* 0x000fe40000000022 */
[----:B------:R-:W-:Y:S01]  /*18d0*/  DFMA R26, R28, -UR6, R24 ;  /* 0x800000061c1a7c2b */ /* 0x000fe20008000018 */
[----:B------:R-:W-:Y:S01]  /*18e0*/  LOP3.LUT R33, R43, 0xff0fffff, RZ, 0xc0, !PT ;  /* 0xff0fffff2b217812 */ /* 0x000fe200078ec0ff */
[----:B------:R-:W-:-:S06]  /*18f0*/  IMAD.MOV.U32 R32, RZ, RZ, R42 ;  /* 0x000000ffff207224 */ /* 0x000fcc00078e002a */
[----:B------:R-:W-:-:S08]  /*1900*/  DADD R26, -R30, R26 ;  /* 0x000000001e1a7229 */ /* 0x000fd0000000011a */
[----:B------:R-:W-:-:S08]  /*1910*/  DADD R26, R34, -R26 ;  /* 0x00000000221a7229 */ /* 0x000fd0000000081a */
[----:B------:R-:W-:Y:S01]  /*1920*/  DFMA R28, R28, UR8, R26 ;  /* 0x000000081c1c7c2b */ /* 0x000fe2000800001a */
[----:B------:R-:W-:-:S05]  /*1930*/  IMAD.SHL.U32 R26, R43, 0x2, RZ ;  /* 0x000000022b1a7824 */ /* 0x000fca00078e00ff */
[----:B------:R-:W-:Y:S02]  /*1940*/  ISETP.GT.U32.AND P1, PT, R26, -0x2000001, PT ;  /* 0xfdffffff1a00780c */ /* 0x000fe40003f24070 */
[----:B------:R-:W-:Y:S02]  /*1950*/  DADD R26, R24, R28 ;  /* 0x00000000181a7229 */ /* 0x000fe4000000001c */
[----:B------:R-:W-:-:S06]  /*1960*/  SEL R33, R33, R43, P1 ;  /* 0x0000002b21217207 */ /* 0x000fcc0000800000 */
[----:B------:R-:W-:Y:S02]  /*1970*/  DADD R24, R24, -R26 ;  /* 0x0000000018187229 */ /* 0x000fe4000000081a */
[----:B------:R-:W-:-:S06]  /*1980*/  DMUL R34, R26, R32 ;  /* 0x000000201a227228 */ /* 0x000fcc0000000000 */
[----:B------:R-:W-:Y:S02]  /*1990*/  DADD R24, R28, R24 ;  /* 0x000000001c187229 */ /* 0x000fe40000000018 */
[----:B------:R-:W-:-:S08]  /*19a0*/  DFMA R26, R26, R32, -R34 ;  /* 0x000000201a1a722b */ /* 0x000fd00000000822 */
[----:B------:R-:W-:Y:S01]  /*19b0*/  DFMA R32, R24, R32, R26 ;  /* 0x000000201820722b */ /* 0x000fe2000000001a */
[----:B------:R-:W-:Y:S02]  /*19c0*/  IMAD.MOV.U32 R24, RZ, RZ, 0x652b82fe ;  /* 0x652b82feff187424 */ /* 0x000fe400078e00ff */
[----:B------:R-:W-:-:S05]  /*19d0*/  IMAD.MOV.U32 R25, RZ, RZ, 0x3ff71547 ;  /* 0x3ff71547ff197424 */ /* 0x000fca00078e00ff */
[----:B------:R-:W-:-:S08]  /*19e0*/  DADD R26, R34, R32 ;  /* 0x00000000221a7229 */ /* 0x000fd00000000020 */
[----:B------:R-:W-:Y:S02]  /*19f0*/  DFMA R24, R26, R24, 6.75539944105574400000e+15 ;  /* 0x433800001a18742b */ /* 0x000fe40000000018 */
[----:B------:R-:W-:Y:S01]  /*1a00*/  FSETP.GEU.AND P1, PT, |R27|, 4.1917929649353027344, PT ;  /* 0x4086232b1b00780b */ /* 0x000fe20003f2e200 */
[----:B------:R-:W-:-:S05]  /*1a10*/  DADD R34, R34, -R26 ;  /* 0x0000000022227229 */ /* 0x000fca000000081a */
[----:B------:R-:W-:-:S03]  /*1a20*/  DADD R28, R24, -6.75539944105574400000e+15 ;  /* 0xc3380000181c7429 */ /* 0x000fc60000000000 */
[----:B------:R-:W-:-:S05]  /*1a30*/  DADD R32, R32, R34 ;  /* 0x0000000020207229 */ /* 0x000fca0000000022 */
[----:B------:R-:W-:Y:S01]  /*1a40*/  DFMA R30, R28, -UR6, R26 ;  /* 0x800000061c1e7c2b */ /* 0x000fe2000800001a */
[----:B------:R-:W-:Y:S01]  /*1a50*/  UMOV UR6, 0x3b39803f ;  /* 0x3b39803f00067882 */ /* 0x000fe20000000000 */
[----:B------:R-:W-:-:S06]  /*1a60*/  UMOV UR7, 0x3c7abc9e ;  /* 0x3c7abc9e00077882 */ /* 0x000fcc0000000000 */
[----:B------:R-:W-:Y:S01]  /*1a70*/  DFMA R30, R28, -UR6, R30 ;  /* 0x800000061c1e7c2b */ /* 0x000fe2000800001e */
[----:B------:R-:W-:Y:S01]  /*1a80*/  UMOV UR6, 0x69ce2bdf ;  /* 0x69ce2bdf00067882 */ /* 0x000fe20000000000 */
[----:B------:R-:W-:Y:S01]  /*1a90*/  IMAD.MOV.U32 R28, RZ, RZ, -0x35dec16 ;  /* 0xfca213eaff1c7424 */ /* 0x000fe200078e00ff */
[----:B------:R-:W-:Y:S01]  /*1aa0*/  UMOV UR7, 0x3e5ade15 ;  /* 0x3e5ade1500077882 */ /* 0x000fe20000000000 */
[----:B------:R-:W-:-:S06]  /*1ab0*/  IMAD.MOV.U32 R29, RZ, RZ, 0x3e928af3 ;  /* 0x3e928af3ff1d7424 */ /* 0x000fcc00078e00ff */
[----:B------:R-:W-:Y:S01]  /*1ac0*/  DFMA R28, R30, UR6, R28 ;  /* 0x000000061e1c7c2b */ /* 0x000fe2000800001c */
[----:B------:R-:W-:Y:S01]  /*1ad0*/  UMOV UR6, 0x62401315 ;  /* 0x6240131500067882 */ /* 0x000fe20000000000 */
[----:B------:R-:W-:-:S06]  /*1ae0*/  UMOV UR7, 0x3ec71dee ;  /* 0x3ec71dee00077882 */ /* 0x000fcc0000000000 */
[----:B------:R-:W-:Y:S01]  /*1af0*/  DFMA R28, R30, R28, UR6 ;  /* 0x000000061e1c7e2b */ /* 0x000fe2000800001c */
        /* <DEDUP_REMOVED lines=20> */
[----:B------:R-:W-:-:S08]  /*1c40*/  DFMA R28, R30, R28, UR6 ;  /* 0x000000061e1c7e2b */ /* 0x000fd0000800001c */
[----:B------:R-:W-:-:S08]  /*1c50*/  DFMA R28, R30, R28, 1 ;  /* 0x3ff000001e1c742b */ /* 0x000fd0000000001c */
[----:B------:R-:W-:-:S10]  /*1c60*/  DFMA R28, R30, R28, 1 ;  /* 0x3ff000001e1c742b */ /* 0x000fd4000000001c */
[----:B------:R-:W-:Y:S02]  /*1c70*/  IMAD R31, R24, 0x100000, R29 ;  /* 0x00100000181f7824 */ /* 0x000fe400078e021d */
[----:B------:R-:W-:Y:S01]  /*1c80*/  IMAD.MOV.U32 R30, RZ, RZ, R28 ;  /* 0x000000ffff1e7224 */ /* 0x000fe200078e001c */
[----:B------:R-:W-:Y:S06]  /*1c90*/  @!P1 BRA `(.L_x_27) ;  /* 0x0000000000309947 */ /* 0x000fec0003800000 */
[----:B------:R-:W-:Y:S01]  /*1ca0*/  FSETP.GEU.AND P2, PT, |R27|, 4.2275390625, PT ;  /* 0x408748001b00780b */ /* 0x000fe20003f4e200 */
[C---:B------:R-:W-:Y:S02]  /*1cb0*/  DADD R30, R26.reuse, +INF ;  /* 0x7ff000001a1e7429 */ /* 0x040fe40000000000 */
[----:B------:R-:W-:-:S08]  /*1cc0*/  DSETP.GEU.AND P1, PT, R26, RZ, PT ;  /* 0x000000ff1a00722a */ /* 0x000fd00003f2e000 */
[----:B------:R-:W-:Y:S02]  /*1cd0*/  FSEL R30, R30, RZ, P1 ;  /* 0x000000ff1e1e7208 */ /* 0x000fe40000800000 */
[----:B------:R-:W-:Y:S02]  /*1ce0*/  @!P2 LEA.HI R25, R24, R24, RZ, 0x1 ;  /* 0x000000181819a211 */ /* 0x000fe400078f08ff */
[----:B------:R-:W-:Y:S02]  /*1cf0*/  FSEL R31, R31, RZ, P1 ;  /* 0x000000ff1f1f7208 */ /* 0x000fe40000800000 */
[----:B------:R-:W-:-:S05]  /*1d00*/  @!P2 SHF.R.S32.HI R25, RZ, 0x1, R25 ;  /* 0x00000001ff19a819 */ /* 0x000fca0000011419 */
[----:B------:R-:W-:Y:S02]  /*1d10*/  @!P2 IMAD.IADD R24, R24, 0x1, -R25 ;  /* 0x000000011818a824 */ /* 0x000fe400078e0a19 */
[----:B------:R-:W-:-:S03]  /*1d20*/  @!P2 IMAD R29, R25, 0x100000, R29 ;  /* 0x00100000191da824 */ /* 0x000fc600078e021d */
[----:B------:R-:W-:Y:S01]  /*1d30*/  @!P2 LEA R25, R24, 0x3ff00000, 0x14 ;  /* 0x3ff000001819a811 */ /* 0x000fe200078ea0ff */
[----:B------:R-:W-:-:S06]  /*1d40*/  @!P2 IMAD.MOV.U32 R24, RZ, RZ, RZ ;  /* 0x000000ffff18a224 */ /* 0x000fcc00078e00ff */
[----:B------:R-:W-:-:S11]  /*1d50*/  @!P2 DMUL R30, R28, R24 ;  /* 0x000000181c1ea228 */ /* 0x000fd60000000000 */
.L_x_27:
[----:B------:R-:W-:Y:S01]  /*1d60*/  DFMA R32, R32, R30, R30 ;  /* 0x0000001e2020722b */ /* 0x000fe2000000001e */
[----:B------:R-:W-:Y:S01]  /*1d70*/  IMAD.MOV.U32 R24, RZ, RZ, R0 ;  /* 0x000000ffff187224 */ /* 0x000fe200078e0000 */
[----:B------:R-:W-:Y:S01]  /*1d80*/  DSETP.NEU.AND P1, PT, |R30|, +INF , PT ;  /* 0x7ff000001e00742a */ /* 0x000fe20003f2d200 */
[----:B------:R-:W-:-:S07]  /*1d90*/  IMAD.MOV.U32 R25, RZ, RZ, 0x0 ;  /* 0x00000000ff197424 */ /* 0x000fce00078e00ff */
[----:B------:R-:W-:Y:S02]  /*1da0*/  FSEL R30, R30, R32, !P1 ;  /* 0x000000201e1e7208 */ /* 0x000fe40004800000 */
[----:B------:R-:W-:Y:S01]  /*1db0*/  FSEL R31, R31, R33, !P1 ;  /* 0x000000211f1f7208 */ /* 0x000fe20004800000 */
[----:B------:R-:W-:Y:S06]  /*1dc0*/  RET.REL.NODEC R24 `(_Z10voxels_eudP6RegionPcPdiiS2_) ;  /* 0xffffffe0188c7950 */ /* 0x000fec0003c3ffff */
.L_x_28:
        /* <DEDUP_REMOVED lines=11> */
.L_x_216:


//--------------------- .text._Z14voxels_averageP6RegionPcPdiiS2_ --------------------------
	.section	.text._Z14voxels_averageP6RegionPcPdiiS2_,"ax",@progbits
	.align	128
        .global         _Z14voxels_averageP6RegionPcPdiiS2_
        .type           _Z14voxels_averageP6RegionPcPdiiS2_,@function
        .size           _Z14voxels_averageP6RegionPcPdiiS2_,(.L_x_225 - _Z14voxels_averageP6RegionPcPdiiS2_)
        .other          _Z14voxels_averageP6RegionPcPdiiS2_,@"STO_CUDA_ENTRY STV_DEFAULT"
_Z14voxels_averageP6RegionPcPdiiS2_:
.text._Z14voxels_averageP6RegionPcPdiiS2_:
        /* <DEDUP_REMOVED lines=9> */
[----:B------:R-:W1:Y:S07]  /*0090*/  LDCU.64 UR4, c[0x0][0x358] ;  /* 0x00006b00ff0477ac */ /* 0x000e6e0008000a00 */
[----:B------:R-:W0:Y:S02]  /*00a0*/  LDC.64 R2, c[0x0][0x380] ;  /* 0x0000e000ff027b82 */ /* 0x000e240000000a00 */
[----:B0-----:R-:W-:-:S05]  /*00b0*/  IMAD.WIDE R2, R9, 0xa8, R2 ;  /* 0x000000a809027825 */ /* 0x001fca00078e0202 */
[----:B-1----:R-:W2:Y:S04]  /*00c0*/  LDG.E.64 R4, desc[UR4][R2.64+0x20] ;  /* 0x0000200402047981 */ /* 0x002ea8000c1e1b00 */
[----:B------:R-:W2:Y:S02]  /*00d0*/  LDG.E.64 R6, desc[UR4][R2.64+0x80] ;  /* 0x0000800402067981 */ /* 0x000ea4000c1e1b00 */
[----:B--2---:R-:W-:-:S14]  /*00e0*/  DSETP.GEU.AND P0, PT, R4, R6, PT ;  /* 0x000000060400722a */ /* 0x004fdc0003f0e000 */
[----:B------:R-:W-:Y:S05]  /*00f0*/  @P0 BRA `(.L_x_29) ;  /* 0x0000000000280947 */ /* 0x000fea0003800000 */
[----:B------:R-:W0:Y:S01]  /*0100*/  LDCU.64 UR8, c[0x0][0x388] ;  /* 0x00007100ff0877ac */ /* 0x000e220008000a00 */
[----:B------:R-:W-:Y:S01]  /*0110*/  IMAD R2, R9, UR6, R0 ;  /* 0x0000000609027c24 */ /* 0x000fe2000f8e0200 */
[----:B------:R-:W1:Y:S04]  /*0120*/  LDC.64 R4, c[0x0][0x3a0] ;  /* 0x0000e800ff047b82 */ /* 0x000e680000000a00 */
[----:B0-----:R-:W-:-:S04]  /*0130*/  IADD3 R6, P0, PT, R2, UR8, RZ ;  /* 0x0000000802067c10 */ /* 0x001fc8000ff1e0ff */
[----:B------:R-:W-:-:S05]  /*0140*/  LEA.HI.X.SX32 R7, R2, UR9, 0x1, P0 ;  /* 0x0000000902077c11 */ /* 0x000fca00080f0eff */
[----:B------:R-:W2:Y:S01]  /*0150*/  LDG.E.S8 R2, desc[UR4][R6.64] ;  /* 0x0000000406027981 */ /* 0x000ea2000c1e1300 */
[----:B-1----:R-:W-:Y:S01]  /*0160*/  IMAD.WIDE R4, R0, 0x8, R4 ;  /* 0x0000000800047825 */ /* 0x002fe200078e0204 */
[----:B--2---:R-:W0:Y:S04]  /*0170*/  I2F.F64.S16 R2, R2 ;  /* 0x0000000200027312 */ /* 0x004e280000101c00 */
[----:B0-----:R-:W-:Y:S01]  /*0180*/  STG.E.64 desc[UR4][R4.64], R2 ;  /* 0x0000000204007986 */ /* 0x001fe2000c101b04 */
[----:B------:R-:W-:Y:S05]  /*0190*/  EXIT ;  /* 0x000000000000794d */ /* 0x000fea0003800000 */
.L_x_29:
[----:B------:R-:W2:Y:S02]  /*01a0*/  LDG.E.64 R2, desc[UR4][R2.64+0x88] ;  /* 0x0000880402027981 */ /* 0x000ea4000c1e1b00 */
[----:B--2---:R-:W-:-:S14]  /*01b0*/  DSETP.GT.AND P0, PT, R4, R2, PT ;  /* 0x000000020400722a */ /* 0x004fdc0003f04000 */
[----:B------:R-:W-:Y:S05]  /*01c0*/  @!P0 BRA `(.L_x_30) ;  /* 0x00000000002c8947 */ /* 0x000fea0003800000 */
[----:B------:R-:W0:Y:S01]  /*01d0*/  LDCU.64 UR8, c[0x0][0x388] ;  /* 0x00007100ff0877ac */ /* 0x000e220008000a00 */
[----:B------:R-:W-:Y:S01]  /*01e0*/  IMAD R9, R9, UR6, R0 ;  /* 0x0000000609097c24 */ /* 0x000fe2000f8e0200 */
[----:B------:R-:W1:Y:S04]  /*01f0*/  LDC.64 R6, c[0x0][0x3a0] ;  /* 0x0000e800ff067b82 */ /* 0x000e680000000a00 */
[----:B0-----:R-:W-:-:S04]  /*0200*/  IADD3 R4, P0, PT, R9, UR8, RZ ;  /* 0x0000000809047c10 */ /* 0x001fc8000ff1e0ff */
[----:B------:R-:W-:-:S05]  /*0210*/  LEA.HI.X.SX32 R5, R9, UR9, 0x1, P0 ;  /* 0x0000000909057c11 */ /* 0x000fca00080f0eff */
[----:B------:R-:W2:Y:S01]  /*0220*/  LDG.E.S8 R4, desc[UR4][R4.64] ;  /* 0x0000000404047981 */ /* 0x000ea2000c1e1300 */
[----:B-1----:R-:W-:Y:S01]  /*0230*/  IMAD.WIDE R6, R0, 0x8, R6 ;  /* 0x0000000800067825 */ /* 0x002fe200078e0206 */
[----:B--2---:R-:W-:-:S06]  /*0240*/  IADD3 R2, PT, PT, -R4, RZ, RZ ;  /* 0x000000ff04027210 */ /* 0x004fcc0007ffe1ff */
[----:B------:R-:W0:Y:S02]  /*0250*/  I2F.F64 R2, R2 ;  /* 0x0000000200027312 */ /* 0x000e240000201c00 */
[----:B0-----:R-:W-:Y:S01]  /*0260*/  STG.E.64 desc[UR4][R6.64], R2 ;  /* 0x0000000206007986 */ /* 0x001fe2000c101b04 */
[----:B------:R-:W-:Y:S05]  /*0270*/  EXIT ;  /* 0x000000000000794d */ /* 0x000fea0003800000 */
.L_x_30:
[----:B------:R-:W0:Y:S02]  /*0280*/  LDC.64 R2, c[0x0][0x3a0] ;  /* 0x0000e800ff027b82 */ /* 0x000e240000000a00 */
[----:B0-----:R-:W-:-:S05]  /*0290*/  IMAD.WIDE R2, R0, 0x8, R2 ;  /* 0x0000000800027825 */ /* 0x001fca00078e0202 */
[----:B------:R-:W-:Y:S01]  /*02a0*/  STG.E.64 desc[UR4][R2.64], RZ ;  /* 0x000000ff02007986 */ /* 0x000fe2000c101b04 */
[----:B------:R-:W-:Y:S05]  /*02b0*/  EXIT ;  /* 0x000000000000794d */ /* 0x000fea0003800000 */
.L_x_31:
        /* <DEDUP_REMOVED lines=12> */
.L_x_225:


//--------------------- .text._Z14voxels_max_oldP6RegionPcPdiiS2_ --------------------------
	.section	.text._Z14voxels_max_oldP6RegionPcPdiiS2_,"ax",@progbits
	.align	128
        .global         _Z14voxels_max_oldP6RegionPcPdiiS2_
        .type           _Z14voxels_max_oldP6RegionPcPdiiS2_,@function
        .size           _Z14voxels_max_oldP6RegionPcPdiiS2_,(.L_x_226 - _Z14voxels_max_oldP6RegionPcPdiiS2_)
        .other          _Z14voxels_max_oldP6RegionPcPdiiS2_,@"STO_CUDA_ENTRY STV_DEFAULT"
_Z14voxels_max_oldP6RegionPcPdiiS2_:
.text._Z14voxels_max_oldP6RegionPcPdiiS2_:
        /* <DEDUP_REMOVED lines=18> */
[----:B------:R-:W0:Y:S08]  /*0120*/  LDC.64 R4, c[0x0][0x380] ;  /* 0x0000e000ff047b82 */ /* 0x000e300000000a00 */
[----:B------:R-:W1:Y:S01]  /*0130*/  LDC.64 R2, c[0x0][0x390] ;  /* 0x0000e400ff027b82 */ /* 0x000e620000000a00 */
[----:B0-----:R-:W-:-:S06]  /*0140*/  IMAD.WIDE R4, R0, 0xa8, R4 ;  /* 0x000000a800047825 */ /* 0x001fcc00078e0204 */
[----:B------:R-:W2:Y:S01]  /*0150*/  LDG.E.64 R4, desc[UR4][R4.64+0x78] ;  /* 0x0000780404047981 */ /* 0x000ea2000c1e1b00 */
[----:B-1----:R-:W-:-:S06]  /*0160*/  IMAD.WIDE R2, R11, 0x8, R2 ;  /* 0x000000080b027825 */ /* 0x002fcc00078e0202 */
[----:B------:R-:W2:Y:S02]  /*0170*/  LDG.E.64 R2, desc[UR4][R2.64] ;  /* 0x0000000402027981 */ /* 0x000ea4000c1e1b00 */
[----:B--2---:R-:W-:-:S14]  /*0180*/  DSETP.GT.AND P0, PT, R2, R4, PT ;  /* 0x000000040200722a */ /* 0x004fdc0003f04000 */
[----:B------:R-:W0:Y:S01]  /*0190*/  @P0 LDC.64 R8, c[0x0][0x3a0] ;  /* 0x0000e800ff080b82 */ /* 0x000e220000000a00 */
[----:B------:R-:W-:Y:S01]  /*01a0*/  @P0 DADD R6, -R2, R4 ;  /* 0x0000000002060229 */ /* 0x000fe20000000104 */
[----:B0-----:R-:W-:-:S06]  /*01b0*/  @P0 IMAD.WIDE R8, R11, 0x8, R8 ;  /* 0x000000080b080825 */ /* 0x001fcc00078e0208 */
[----:B------:R0:W-:Y:S01]  /*01c0*/  @P0 STG.E.64 desc[UR4][R8.64], R6 ;  /* 0x0000000608000986 */ /* 0x0001e2000c101b04 */
[----:B------:R-:W-:Y:S05]  /*01d0*/  @P0 EXIT ;  /* 0x000000000000094d */ /* 0x000fea0003800000 */
.L_x_33:
[----:B------:R-:W-:Y:S05]  /*01e0*/  BSYNC.RECONVERGENT B0 ;  /* 0x0000000000007941 */ /* 0x000fea0003800200 */
.L_x_32:
[----:B------:R-:W1:Y:S02]  /*01f0*/  LDC.64 R2, c[0x0][0x3a0] ;  /* 0x0000e800ff027b82 */ /* 0x000e640000000a00 */
[----:B-1----:R-:W-:-:S05]  /*0200*/  IMAD.WIDE R2, R11, 0x8, R2 ;  /* 0x000000080b027825 */ /* 0x002fca00078e0202 */
[----:B------:R-:W-:Y:S01]  /*0210*/  STG.E.64 desc[UR4][R2.64], RZ ;  /* 0x000000ff02007986 */ /* 0x000fe2000c101b04 */
[----:B------:R-:W-:Y:S05]  /*0220*/  EXIT ;  /* 0x000000000000794d */ /* 0x000fea0003800000 */
.L_x_34:
        /* <DEDUP_REMOVED lines=13> */
.L_x_226:


//--------------------- .text._Z10voxels_maxP6RegionPcPdiiS2_ --------------------------
	.section	.text._Z10voxels_maxP6RegionPcPdiiS2_,"ax",@progbits
	.align	128
        .global         _Z10voxels_maxP6RegionPcPdiiS2_
        .type           _Z10voxels_maxP6RegionPcPdiiS2_,@function
        .size           _Z10voxels_maxP6RegionPcPdiiS2_,(.L_x_227 - _Z10voxels_maxP6RegionPcPdiiS2_)
        .other          _Z10voxels_maxP6RegionPcPdiiS2_,@"STO_CUDA_ENTRY STV_DEFAULT"
_Z10voxels_maxP6RegionPcPdiiS2_:
.text._Z10voxels_maxP6RegionPcPdiiS2_:
        /* <DEDUP_REMOVED lines=14> */
[----:B--2---:R-:W2:Y:S02]  /*00e0*/  LDG.E.U8 R2, desc[UR4][R2.64] ;  /* 0x0000000402027981 */ /* 0x004ea4000c1e1100 */
[----:B--2---:R-:W-:-:S13]  /*00f0*/  ISETP.NE.AND P0, PT, R2, RZ, PT ;  /* 0x000000ff0200720c */ /* 0x004fda0003f05270 */
[----:B------:R-:W-:Y:S05]  /*0100*/  @!P0 BRA `(.L_x_35) ;  /* 0x0000000000348947 */ /* 0x000fea0003800000 */
[----:B------:R-:W0:Y:S08]  /*0110*/  LDC.64 R4, c[0x0][0x380] ;  /* 0x0000e000ff047b82 */ /* 0x000e300000000a00 */
[----:B------:R-:W1:Y:S08]  /*0120*/  LDC.64 R2, c[0x0][0x390] ;  /* 0x0000e400ff027b82 */ /* 0x000e700000000a00 */
[----:B------:R-:W2:Y:S01]  /*0130*/  LDC.64 R6, c[0x0][0x3a0] ;  /* 0x0000e800ff067b82 */ /* 0x000ea20000000a00 */
[----:B0-----:R-:W-:-:S06]  /*0140*/  IMAD.WIDE R4, R0, 0xa8, R4 ;  /* 0x000000a800047825 */ /* 0x001fcc00078e0204 */
[----:B------:R-:W3:Y:S01]  /*0150*/  LDG.E.64 R4, desc[UR4][R4.64+0x78] ;  /* 0x0000780404047981 */ /* 0x000ee2000c1e1b00 */
[----:B-1----:R-:W-:-:S06]  /*0160*/  IMAD.WIDE R2, R11, 0x8, R2 ;  /* 0x000000080b027825 */ /* 0x002fcc00078e0202 */
[----:B------:R-:W3:Y:S01]  /*0170*/  LDG.E.64 R2, desc[UR4][R2.64] ;  /* 0x0000000402027981 */ /* 0x000ee2000c1e1b00 */
[----:B------:R-:W-:Y:S01]  /*0180*/  MOV R8, RZ ;  /* 0x000000ff00087202 */ /* 0x000fe20000000f00 */
[----:B--2---:R-:W-:Y:S01]  /*0190*/  IMAD.WIDE R6, R11, 0x8, R6 ;  /* 0x000000080b067825 */ /* 0x004fe200078e0206 */
[----:B---3--:R-:W-:-:S06]  /*01a0*/  DSETP.GT.AND P0, PT, R2, R4, PT ;  /* 0x000000040200722a */ /* 0x008fcc0003f04000 */
[----:B------:R-:W-:-:S05]  /*01b0*/  FSEL R9, RZ, -1.875, !P0 ;  /* 0xbff00000ff097808 */ /* 0x000fca0004000000 */
[----:B------:R-:W-:Y:S01]  /*01c0*/  STG.E.64 desc[UR4][R6.64], R8 ;  /* 0x0000000806007986 */ /* 0x000fe2000c101b04 */
[----:B------:R-:W-:Y:S05]  /*01d0*/  EXIT ;  /* 0x000000000000794d */ /* 0x000fea0003800000 */
.L_x_35:
[----:B------:R-:W0:Y:S02]  /*01e0*/  LDC.64 R2, c[0x0][0x3a0] ;  /* 0x0000e800ff027b82 */ /* 0x000e240000000a00 */
[----:B0-----:R-:W-:-:S05]  /*01f0*/  IMAD.WIDE R2, R11, 0x8, R2 ;  /* 0x000000080b027825 */ /* 0x001fca00078e0202 */
[----:B------:R-:W-:Y:S01]  /*0200*/  STG.E.64 desc[UR4][R2.64], RZ ;  /* 0x000000ff02007986 */ /* 0x000fe2000c101b04 */
[----:B------:R-:W-:Y:S05]  /*0210*/  EXIT ;  /* 0x000000000000794d */ /* 0x000fea0003800000 */
.L_x_36:
        /* <DEDUP_REMOVED lines=14> */
.L_x_227:


//--------------------- .text._Z14voxels_min_oldP6RegionPcPdiiS2_ --------------------------
	.section	.text._Z14voxels_min_oldP6RegionPcPdiiS2_,"ax",@progbits
	.align	128
        .global         _Z14voxels_min_oldP6RegionPcPdiiS2_
        .type           _Z14voxels_min_oldP6RegionPcPdiiS2_,@function
        .size           _Z14voxels_min_oldP6RegionPcPdiiS2_,(.L_x_228 - _Z14voxels_min_oldP6RegionPcPdiiS2_)
        .other          _Z14voxels_min_oldP6RegionPcPdiiS2_,@"STO_CUDA_ENTRY STV_DEFAULT"
_Z14voxels_min_oldP6RegionPcPdiiS2_:
.text._Z14voxels_min_oldP6RegionPcPdiiS2_:
        /* <DEDUP_REMOVED lines=24> */
[----:B--2---:R-:W-:-:S14]  /*0180*/  DSETP.GEU.AND P0, PT, R2, R4, PT ;  /* 0x000000040200722a */ /* 0x004fdc0003f0e000 */
[----:B------:R-:W0:Y:S01]  /*0190*/  @!P0 LDC.64 R8, c[0x0][0x3a0] ;  /* 0x0000e800ff088b82 */ /* 0x000e220000000a00 */
[----:B------:R-:W-:Y:S01]  /*01a0*/  @!P0 DADD R6, -R2, R4 ;  /* 0x0000000002068229 */ /* 0x000fe20000000104 */
[----:B0-----:R-:W-:-:S06]  /*01b0*/  @!P0 IMAD.WIDE R8, R11, 0x8, R8 ;  /* 0x000000080b088825 */ /* 0x001fcc00078e0208 */
[----:B------:R0:W-:Y:S01]  /*01c0*/  @!P0 STG.E.64 desc[UR4][R8.64], R6 ;  /* 0x0000000608008986 */ /* 0x0001e2000c101b04 */
[----:B------:R-:W-:Y:S05]  /*01d0*/  @!P0 EXIT ;  /* 0x000000000000894d */ /* 0x000fea0003800000 */
.L_x_38:
[----:B------:R-:W-:Y:S05]  /*01e0*/  BSYNC.RECONVERGENT B0 ;  /* 0x0000000000007941 */ /* 0x000fea0003800200 */
.L_x_37:
[----:B------:R-:W1:Y:S02]  /*01f0*/  LDC.64 R2, c[0x0][0x3a0] ;  /* 0x0000e800ff027b82 */ /* 0x000e640000000a00 */
[----:B-1----:R-:W-:-:S05]  /*0200*/  IMAD.WIDE R2, R11, 0x8, R2 ;  /* 0x000000080b027825 */ /* 0x002fca00078e0202 */
[----:B------:R-:W-:Y:S01]  /*0210*/  STG.E.64 desc[UR4][R2.64], RZ ;  /* 0x000000ff02007986 */ /* 0x000fe2000c101b04 */
[----:B------:R-:W-:Y:S05]  /*0220*/  EXIT ;  /* 0x000000000000794d */ /* 0x000fea0003800000 */
.L_x_39:
        /* <DEDUP_REMOVED lines=13> */
.L_x_228:


//--------------------- .text._Z10voxels_minP6RegionPcPdiiS2_ --------------------------
	.section	.text._Z10voxels_minP6RegionPcPdiiS2_,"ax",@progbits
	.align	128
        .global         _Z10voxels_minP6RegionPcPdiiS2_
        .type           _Z10voxels_minP6RegionPcPdiiS2_,@function
        .size           _Z10voxels_minP6RegionPcPdiiS2_,(.L_x_229 - _Z10voxels_minP6RegionPcPdiiS2_)
        .other          _Z10voxels_minP6RegionPcPdiiS2_,@"STO_CUDA_ENTRY STV_DEFAULT"
_Z10voxels_minP6RegionPcPdiiS2_:
.text._Z10voxels_minP6RegionPcPdiiS2_:
        /* <DEDUP_REMOVED lines=26> */
[----:B---3--:R-:W-:-:S06]  /*01a0*/  DSETP.GEU.AND P0, PT, R2, R4, PT ;  /* 0x000000040200722a */ /* 0x008fcc0003f0e000 */
[----:B------:R-:W-:-:S05]  /*01b0*/  FSEL R9, RZ, 1.875, P0 ;  /* 0x3ff00000ff097808 */ /* 0x000fca0000000000 */
[----:B------:R-:W-:Y:S01]  /*01c0*/  STG.E.64 desc[UR4][R6.64], R8 ;  /* 0x0000000806007986 */ /* 0x000fe2000c101b04 */
[----:B------:R-:W-:Y:S05]  /*01d0*/  EXIT ;  /* 0x000000000000794d */ /* 0x000fea0003800000 */
.L_x_40:
[----:B------:R-:W0:Y:S02]  /*01e0*/  LDC.64 R2, c[0x0][0x3a0] ;  /* 0x0000e800ff027b82 */ /* 0x000e240000000a00 */
[----:B0-----:R-:W-:-:S05]  /*01f0*/  IMAD.WIDE R2, R11, 0x8, R2 ;  /* 0x000000080b027825 */ /* 0x001fca00078e0202 */
[----:B------:R-:W-:Y:S01]  /*0200*/  STG.E.64 desc[UR4][R2.64], RZ ;  /* 0x000000ff02007986 */ /* 0x000fe2000c101b04 */
[----:B------:R-:W-:Y:S05]  /*0210*/  EXIT ;  /* 0x000000000000794d */ /* 0x000fea0003800000 */
.L_x_41:
        /* <DEDUP_REMOVED lines=14> */
.L_x_229:


//--------------------- .text._Z15apply_gradientsPdS_iifS_ --------------------------
	.section	.text._Z15apply_gradientsPdS_iifS_,"ax",@progbits
	.align	128
        .global         _Z15apply_gradientsPdS_iifS_
        .type           _Z15apply_gradientsPdS_iifS_,@function
        .size           _Z15apply_gradientsPdS_iifS_,(.L_x_230 - _Z15apply_gradientsPdS_iifS_)
        .other          _Z15apply_gradientsPdS_iifS_,@"STO_CUDA_ENTRY STV_DEFAULT"
_Z15apply_gradientsPdS_iifS_:
.text._Z15apply_gradientsPdS_iifS_:
        /* <DEDUP_REMOVED lines=8> */
[----:B------:R-:W0:Y:S01]  /*0080*/  LDC.64 R6, c[0x0][0x380] ;  /* 0x0000e000ff067b82 */ /* 0x000e220000000a00 */
[----:B------:R-:W1:Y:S01]  /*0090*/  LDCU.64 UR4, c[0x0][0x358] ;  /* 0x00006b00ff0477ac */ /* 0x000e620008000a00 */
[----:B------:R-:W2:Y:S06]  /*00a0*/  LDCU UR6, c[0x0][0x398] ;  /* 0x00007300ff0677ac */ /* 0x000eac0008000800 */
[----:B------:R-:W3:Y:S08]  /*00b0*/  LDC.64 R2, c[0x0][0x388] ;  /* 0x0000e200ff027b82 */ /* 0x000ef00000000a00 */
[----:B------:R-:W4:Y:S01]  /*00c0*/  LDC.64 R10, c[0x0][0x3a0] ;  /* 0x0000e800ff0a7b82 */ /* 0x000f220000000a00 */
[----:B0-----:R-:W-:-:S06]  /*00d0*/  IMAD.WIDE R6, R9, 0x8, R6 ;  /* 0x0000000809067825 */ /* 0x001fcc00078e0206 */
[----:B-1----:R-:W5:Y:S01]  /*00e0*/  LDG.E.64 R6, desc[UR4][R6.64] ;  /* 0x0000000406067981 */ /* 0x002f62000c1e1b00 */
[----:B---3--:R-:W-:-:S05]  /*00f0*/  IMAD.WIDE R2, R9, 0x8, R2 ;  /* 0x0000000809027825 */ /* 0x008fca00078e0202 */
[----:B------:R-:W5:Y:S01]  /*0100*/  LDG.E.64 R4, desc[UR4][R2.64] ;  /* 0x0000000402047981 */ /* 0x000f62000c1e1b00 */
[----:B----4-:R-:W-:Y:S02]  /*0110*/  IMAD.WIDE R10, R9, 0x8, R10 ;  /* 0x00000008090a7825 */ /* 0x010fe400078e020a */
[----:B--2---:R-:W0:Y:S01]  /*0120*/  F2F.F64.F32 R8, UR6 ;  /* 0x0000000600087d10 */ /* 0x004e220008201800 */
[----:B-----5:R-:W-:-:S07]  /*0130*/  DFMA R4, RZ, R4, R6 ;  /* 0x00000004ff04722b */ /* 0x020fce0000000006 */
[----:B------:R1:W-:Y:S04]  /*0140*/  STG.E.64 desc[UR4][R2.64], R4 ;  /* 0x0000000402007986 */ /* 0x0003e8000c101b04 */
[----:B------:R-:W0:Y:S02]  /*0150*/  LDG.E.64 R12, desc[UR4][R10.64] ;  /* 0x000000040a0c7981 */ /* 0x000e24000c1e1b00 */
[----:B0-----:R-:W-:Y:S01]  /*0160*/  DFMA R8, R4, R8, R12 ;  /* 0x000000080408722b */ /* 0x001fe2000000000c */
[----:B------:R-:W-:-:S07]  /*0170*/  HFMA2 R13, -RZ, RZ, 1.9560546875, 0.2249755859375 ;  /* 0x3fd33333ff0d7431 */ /* 0x000fce00000001ff */
[----:B------:R-:W-:Y:S01]  /*0180*/  DSETP.GEU.AND P0, PT, R8, RZ, PT ;  /* 0x000000ff0800722a */ /* 0x000fe20003f0e000 */
[----:B------:R-:W-:-:S05]  /*0190*/  MOV R12, 0x33333333 ;  /* 0x33333333000c7802 */ /* 0x000fca0000000f00 */
[----:B------:R-:W-:Y:S02]  /*01a0*/  FSEL R6, R8, RZ, P0 ;  /* 0x000000ff08067208 */ /* 0x000fe40000000000 */
[----:B------:R-:W-:-:S06]  /*01b0*/  FSEL R7, R9, RZ, P0 ;  /* 0x000000ff09077208 */ /* 0x000fcc0000000000 */
[----:B------:R-:W-:Y:S01]  /*01c0*/  DSETP.GT.AND P0, PT, R6, R12, PT ;  /* 0x0000000c0600722a */ /* 0x000fe20003f04000 */
[----:B------:R1:W-:-:S13]  /*01d0*/  STG.E.64 desc[UR4][R10.64], R6 ;  /* 0x000000060a007986 */ /* 0x0003da000c101b04 */
[----:B------:R-:W-:Y:S05]  /*01e0*/  @!P0 EXIT ;  /* 0x000000000000894d */ /* 0x000fea0003800000 */
[----:B------:R-:W-:Y:S01]  /*01f0*/  STG.E.64 desc[UR4][R10.64], R12 ;  /* 0x0000000c0a007986 */ /* 0x000fe2000c101b04 */
[----:B------:R-:W-:Y:S05]  /*0200*/  EXIT ;  /* 0x000000000000794d */ /* 0x000fea0003800000 */
.L_x_42:
        /* <DEDUP_REMOVED lines=15> */
.L_x_230:


//--------------------- .text._Z19apply_gradients_OLDPdS_iifS_ --------------------------
	.section	.text._Z19apply_gradients_OLDPdS_iifS_,"ax",@progbits
	.align	128
        .global         _Z19apply_gradients_OLDPdS_iifS_
        .type           _Z19apply_gradients_OLDPdS_iifS_,@function
        .size           _Z19apply_gradients_OLDPdS_iifS_,(.L_x_231 - _Z19apply_gradients_OLDPdS_iifS_)
        .other          _Z19apply_gradients_OLDPdS_iifS_,@"STO_CUDA_ENTRY STV_DEFAULT"
_Z19apply_gradients_OLDPdS_iifS_:
.text._Z19apply_gradients_OLDPdS_iifS_:
        /* <DEDUP_REMOVED lines=23> */
.L_x_45:
        /* <DEDUP_REMOVED lines=53> */
.L_x_44:
        /* <DEDUP_REMOVED lines=32> */
.L_x_46:
        /* <DEDUP_REMOVED lines=20> */
.L_x_47:
[----:B------:R-:W-:Y:S05]  /*0800*/  BRA.U !UP1, `(.L_x_43) ;  /* 0x0000000109287547 */ /* 0x000fea000b800000 */
[----:B------:R-:W0:Y:S01]  /*0810*/  LDC.64 R4, c[0x0][0x380] ;  /* 0x0000e000ff047b82 */ /* 0x000e220000000a00 */
[----:B------:R-:W-:Y:S01]  /*0820*/  IMAD R6, R25, UR4, R0 ;  /* 0x0000000419067c24 */ /* 0x000fe2000f8e0200 */
[----:B------:R-:W-:-:S12]  /*0830*/  UIADD3 UR5, UPT, UPT, -UR5, URZ, URZ ;  /* 0x000000ff05057290 */ /* 0x000fd8000fffe1ff */
.L_x_48:
[----:B0-----:R-:W-:-:S06]  /*0840*/  IMAD.WIDE R2, R6, 0x8, R4 ;  /* 0x0000000806027825 */ /* 0x001fcc00078e0204 */
[----:B------:R-:W2:Y:S01]  /*0850*/  LDG.E.64 R2, desc[UR8][R2.64] ;  /* 0x0000000802027981 */ /* 0x000ea2000c1e1b00 */
[----:B------:R-:W-:Y:S01]  /*0860*/  UIADD3 UR5, UPT, UPT, UR5, 0x1, URZ ;  /* 0x0000000105057890 */ /* 0x000fe2000fffe0ff */
[----:B------:R-:W-:-:S03]  /*0870*/  IADD3 R6, PT, PT, R6, R25, RZ ;  /* 0x0000001906067210 */ /* 0x000fc60007ffe0ff */
[----:B------:R-:W-:Y:S01]  /*0880*/  UISETP.NE.AND UP0, UPT, UR5, URZ, UPT ;  /* 0x000000ff0500728c */ /* 0x000fe2000bf05270 */
[----:B--2---:R-:W-:-:S08]  /*0890*/  DADD R10, R2, R10 ;  /* 0x00000000020a7229 */ /* 0x004fd0000000000a */
[----:B------:R-:W-:Y:S05]  /*08a0*/  BRA.U UP0, `(.L_x_48) ;  /* 0xfffffffd00e47547 */ /* 0x000fea000b83ffff */
.L_x_43:
[----:B------:R-:W0:Y:S01]  /*08b0*/  LDC.64 R2, c[0x0][0x388] ;  /* 0x0000e200ff027b82 */ /* 0x000e220000000a00 */
[----:B------:R-:W1:Y:S07]  /*08c0*/  LDCU UR4, c[0x0][0x398] ;  /* 0x00007300ff0477ac */ /* 0x000e6e0008000800 */
[----:B------:R-:W2:Y:S01]  /*08d0*/  LDC.64 R8, c[0x0][0x3a0] ;  /* 0x0000e800ff087b82 */ /* 0x000ea20000000a00 */
[----:B0-----:R-:W-:-:S05]  /*08e0*/  IMAD.WIDE R2, R0, 0x8, R2 ;  /* 0x0000000800027825 */ /* 0x001fca00078e0202 */
[----:B------:R-:W3:Y:S01]  /*08f0*/  LDG.E.64 R4, desc[UR8][R2.64] ;  /* 0x0000000802047981 */ /* 0x000ee2000c1e1b00 */
[----:B--2---:R-:W-:Y:S01]  /*0900*/  IMAD.WIDE R8, R0, 0x8, R8 ;  /* 0x0000000800087825 */ /* 0x004fe200078e0208 */
[----:B-1----:R-:W0:Y:S01]  /*0910*/  F2F.F64.F32 R6, UR4 ;  /* 0x0000000400067d10 */ /* 0x002e220008201800 */
[----:B---3--:R-:W-:-:S07]  /*0920*/  DFMA R4, RZ, R4, R10 ;  /* 0x00000004ff04722b */ /* 0x008fce000000000a */
[----:B------:R1:W-:Y:S04]  /*0930*/  STG.E.64 desc[UR8][R2.64], R4 ;  /* 0x0000000402007986 */ /* 0x0003e8000c101b08 */
[----:B------:R-:W0:Y:S02]  /*0940*/  LDG.E.64 R10, desc[UR8][R8.64] ;  /* 0x00000008080a7981 */ /* 0x000e24000c1e1b00 */
[----:B0-----:R-:W-:-:S08]  /*0950*/  DFMA R6, R4, R6, R10 ;  /* 0x000000060406722b */ /* 0x001fd0000000000a */
[----:B------:R-:W-:-:S06]  /*0960*/  DSETP.GEU.AND P0, PT, R6, RZ, PT ;  /* 0x000000ff0600722a */ /* 0x000fcc0003f0e000 */
[----:B------:R-:W-:Y:S02]  /*0970*/  FSEL R6, R6, RZ, P0 ;  /* 0x000000ff06067208 */ /* 0x000fe40000000000 */
[----:B------:R-:W-:-:S05]  /*0980*/  FSEL R7, R7, RZ, P0 ;  /* 0x000000ff07077208 */ /* 0x000fca0000000000 */
[----:B------:R1:W-:Y:S01]  /*0990*/  STG.E.64 desc[UR8][R8.64], R6 ;  /* 0x0000000608007986 */ /* 0x0003e2000c101b08 */
[----:B------:R-:W-:-:S14]  /*09a0*/  DSETP.GT.AND P0, PT, R6, 1, PT ;  /* 0x3ff000000600742a */ /* 0x000fdc0003f04000 */
[----:B-1----:R-:W-:Y:S05]  /*09b0*/  @!P0 EXIT ;  /* 0x000000000000894d */ /* 0x002fea0003800000 */
[----:B------:R-:W-:Y:S02]  /*09c0*/  MOV R2, 0x0 ;  /* 0x0000000000027802 */ /* 0x000fe40000000f00 */
[----:B------:R-:W-:-:S05]  /*09d0*/  MOV R3, 0x3ff00000 ;  /* 0x3ff0000000037802 */ /* 0x000fca0000000f00 */
[----:B------:R-:W-:Y:S01]  /*09e0*/  STG.E.64 desc[UR8][R8.64], R2 ;  /* 0x0000000208007986 */ /* 0x000fe2000c101b08 */
[----:B------:R-:W-:Y:S05]  /*09f0*/  EXIT ;  /* 0x000000000000794d */ /* 0x000fea0003800000 */
.L_x_49:
        /* <DEDUP_REMOVED lines=16> */
.L_x_231:


//--------------------- .text._Z11scale_dosesPdid --------------------------
	.section	.text._Z11scale_dosesPdid,"ax",@progbits
	.align	128
        .global         _Z11scale_dosesPdid
        .type           _Z11scale_dosesPdid,@function
        .size           _Z11scale_dosesPdid,(.L_x_232 - _Z11scale_dosesPdid)
        .other          _Z11scale_dosesPdid,@"STO_CUDA_ENTRY STV_DEFAULT"
_Z11scale_dosesPdid:
.text._Z11scale_dosesPdid:
        /* <DEDUP_REMOVED lines=10> */
[----:B------:R-:W2:Y:S01]  /*00a0*/  LDCU.64 UR6, c[0x0][0x390] ;  /* 0x00007200ff0677ac */ /* 0x000ea20008000a00 */
[----:B0-----:R-:W-:-:S05]  /*00b0*/  IMAD.WIDE R2, R5, 0x8, R2 ;  /* 0x0000000805027825 */ /* 0x001fca00078e0202 */
[----:B-1----:R-:W2:Y:S02]  /*00c0*/  LDG.E.64 R4, desc[UR4][R2.64] ;  /* 0x0000000402047981 */ /* 0x002ea4000c1e1b00 */
[----:B--2---:R-:W-:-:S07]  /*00d0*/  DMUL R4, R4, UR6 ;  /* 0x0000000604047c28 */ /* 0x004fce0008000000 */
[----:B------:R-:W-:Y:S01]  /*00e0*/  STG.E.64 desc[UR4][R2.64], R4 ;  /* 0x0000000402007986 */ /* 0x000fe2000c101b04 */
[----:B------:R-:W-:Y:S05]  /*00f0*/  EXIT ;  /* 0x000000000000794d */ /* 0x000fea0003800000 */
.L_x_50:
        /* <DEDUP_REMOVED lines=16> */
.L_x_232:


//--------------------- .text._Z12init_fluencePdid --------------------------
	.section	.text._Z12init_fluencePdid,"ax",@progbits
	.align	128
        .global         _Z12init_fluencePdid
        .type           _Z12init_fluencePdid,@function
        .size           _Z12init_fluencePdid,(.L_x_233 - _Z12init_fluencePdid)
        .other          _Z12init_fluencePdid,@"STO_CUDA_ENTRY STV_DEFAULT"
_Z12init_fluencePdid:
.text._Z12init_fluencePdid:
        /* <DEDUP_REMOVED lines=9> */
[----:B------:R-:W1:Y:S07]  /*0090*/  LDCU.64 UR4, c[0x0][0x358] ;  /* 0x00006b00ff0477ac */ /* 0x000e6e0008000a00 */
[----:B------:R-:W1:Y:S01]  /*00a0*/  LDC.64 R4, c[0x0][0x390] ;  /* 0x0000e400ff047b82 */ /* 0x000e620000000a00 */
[----:B0-----:R-:W-:-:S05]  /*00b0*/  IMAD.WIDE R2, R7, 0x8, R2 ;  /* 0x0000000807027825 */ /* 0x001fca00078e0202 */
[----:B-1----:R-:W-:Y:S01]  /*00c0*/  STG.E.64 desc[UR4][R2.64], R4 ;  /* 0x0000000402007986 */ /* 0x002fe2000c101b04 */
[----:B------:R-:W-:Y:S05]  /*00d0*/  EXIT ;  /* 0x000000000000794d */ /* 0x000fea0003800000 */
.L_x_51:
        /* <DEDUP_REMOVED lines=10> */
.L_x_233:


//--------------------- .text._Z9stats_gpuPdPciiP6Region --------------------------
	.section	.text._Z9stats_gpuPdPciiP6Region,"ax",@progbits
	.align	128
        .global         _Z9stats_gpuPdPciiP6Region
        .type           _Z9stats_gpuPdPciiP6Region,@function
        .size           _Z9stats_gpuPdPciiP6Region,(.L_x_220 - _Z9stats_gpuPdPciiP6Region)
        .other          _Z9stats_gpuPdPciiP6Region,@"STO_CUDA_ENTRY STV_DEFAULT"
_Z9stats_gpuPdPciiP6Region:
.text._Z9stats_gpuPdPciiP6Region:
[----:B------:R-:W-:Y:S01]  /*0000*/  LDC R1, c[0x0][0x37c] ;  /* 0x0000df00ff017b82 */ /* 0x000fe20000000800 */
[----:B------:R-:W0:Y:S01]  /*0010*/  S2R R2, SR_TID.X ;  /* 0x0000000000027919 */ /* 0x000e220000002100 */
[----:B------:R-:W0:Y:S01]  /*0020*/  LDCU UR4, c[0x0][0x394] ;  /* 0x00007280ff0477ac */ /* 0x000e220008000800 */
[----:B------:R-:W-:Y:S01]  /*0030*/  BSSY.RECONVERGENT B0, `(.L_x_52) ;  /* 0x000007b000007945 */ /* 0x000fe20003800200 */
[----:B------:R-:W-:Y:S01]  /*0040*/  IMAD.MOV.U32 R4, RZ, RZ, 0x501502f9 ;  /* 0x501502f9ff047424 */ /* 0x000fe200078e00ff */
[----:B------:R-:W1:Y:S01]  /*0050*/  S2R R3, SR_CTAID.X ;  /* 0x0000000000037919 */ /* 0x000e620000002500 */
[----:B------:R-:W2:Y:S01]  /*0060*/  LDCU.64 UR6, c[0x0][0x358] ;  /* 0x00006b00ff0677ac */ /* 0x000ea20008000a00 */
[----:B------:R-:W-:Y:S01]  /*0070*/  IMAD.MOV.U32 R5, RZ, RZ, RZ ;  /* 0x000000ffff057224 */ /* 0x000fe200078e00ff */
[----:B------:R-:W-:Y:S01]  /*0080*/  CS2R R14, SRZ ;  /* 0x00000000000e7805 */ /* 0x000fe2000001ff00 */
[----:B------:R-:W-:Y:S01]  /*0090*/  IMAD.MOV.U32 R6, RZ, RZ, RZ ;  /* 0x000000ffff067224 */ /* 0x000fe200078e00ff */
[----:B------:R-:W3:Y:S01]  /*00a0*/  LDCU UR12, c[0x0][0x394] ;  /* 0x00007280ff0c77ac */ /* 0x000ee20008000800 */
[----:B------:R-:W-:Y:S01]  /*00b0*/  CS2R R12, SRZ ;  /* 0x00000000000c7805 */ /* 0x000fe2000001ff00 */
[----:B------:R-:W4:Y:S01]  /*00c0*/  LDCU.64 UR8, c[0x0][0x388] ;  /* 0x00007100ff0877ac */ /* 0x000f220008000a00 */
[----:B0-----:R-:W-:-:S13]  /*00d0*/  ISETP.GE.AND P0, PT, R2, UR4, PT ;  /* 0x0000000402007c0c */ /* 0x001fda000bf06270 */
[----:B-1234-:R-:W-:Y:S05]  /*00e0*/  @P0 BRA `(.L_x_53) ;  /* 0x0000000400bc0947 */ /* 0x01efea0003800000 */
[----:B------:R-:W0:Y:S01]  /*00f0*/  LDC.64 R10, c[0x0][0x398] ;  /* 0x0000e600ff0a7b82 */ /* 0x000e220000000a00 */
[----:B------:R-:W-:Y:S01]  /*0100*/  IMAD.MOV.U32 R4, RZ, RZ, 0x501502f9 ;  /* 0x501502f9ff047424 */ /* 0x000fe200078e00ff */
[----:B------:R-:W-:Y:S01]  /*0110*/  CS2R R12, SRZ ;  /* 0x00000000000c7805 */ /* 0x000fe2000001ff00 */
[----:B------:R-:W-:Y:S01]  /*0120*/  IMAD.MOV.U32 R6, RZ, RZ, RZ ;  /* 0x000000ffff067224 */ /* 0x000fe200078e00ff */
[----:B------:R-:W-:Y:S01]  /*0130*/  CS2R R14, SRZ ;  /* 0x00000000000e7805 */ /* 0x000fe2000001ff00 */
[----:B------:R-:W-:Y:S02]  /*0140*/  IMAD.MOV.U32 R8, RZ, RZ, R2 ;  /* 0x000000ffff087224 */ /* 0x000fe400078e0002 */
[----:B------:R-:W-:Y:S01]  /*0150*/  IMAD.MOV.U32 R5, RZ, RZ, RZ ;  /* 0x000000ffff057224 */ /* 0x000fe200078e00ff */
[----:B------:R-:W1:Y:S01]  /*0160*/  LDC R7, c[0x0][0x360] ;  /* 0x0000d800ff077b82 */ /* 0x000e620000000800 */
[----:B0-----:R-:W-:-:S07]  /*0170*/  IMAD.WIDE.U32 R10, R3, 0xa8, R10 ;  /* 0x000000a8030a7825 */ /* 0x001fce00078e000a */
.L_x_58:
[----:B------:R-:W-:-:S05]  /*0180*/  IMAD R0, R3, UR12, R8 ;  /* 0x0000000c03007c24 */ /* 0x000fca000f8e0208 */
[----:B------:R-:W-:-:S04]  /*0190*/  IADD3 R16, P0, PT, R0, UR8, RZ ;  /* 0x0000000800107c10 */ /* 0x000fc8000ff1e0ff */
[----:B------:R-:W-:-:S05]  /*01a0*/  LEA.HI.X.SX32 R17, R0, UR9, 0x1, P0 ;  /* 0x0000000900117c11 */ /* 0x000fca00080f0eff */
[----:B------:R-:W2:Y:S01]  /*01b0*/  LDG.E.U8 R16, desc[UR6][R16.64] ;  /* 0x0000000610107981 */ /* 0x000ea2000c1e1100 */
[----:B------:R-:W-:Y:S01]  /*01c0*/  BSSY.RECONVERGENT B1, `(.L_x_54) ;  /* 0x000005e000017945 */ /* 0x000fe20003800200 */
[----:B--2---:R-:W-:-:S13]  /*01d0*/  ISETP.NE.AND P0, PT, R16, RZ, PT ;  /* 0x000000ff1000720c */ /* 0x004fda0003f05270 */
[----:B------:R-:W-:Y:S05]  /*01e0*/  @!P0 BRA `(.L_x_55) ;  /* 0x00000004006c8947 */ /* 0x000fea0003800000 */
[----:B------:R-:W0:Y:S02]  /*01f0*/  LDC.64 R16, c[0x0][0x380] ;  /* 0x0000e000ff107b82 */ /* 0x000e240000000a00 */
[----:B0-----:R-:W-:-:S06]  /*0200*/  IMAD.WIDE R16, R8, 0x8, R16 ;  /* 0x0000000808107825 */ /* 0x001fcc00078e0210 */
[----:B------:R-:W2:Y:S02]  /*0210*/  LDG.E.64 R16, desc[UR6][R16.64] ;  /* 0x0000000610107981 */ /* 0x000ea4000c1e1b00 */
[----:B--2---:R-:W0:Y:S02]  /*0220*/  F2F.F32.F64 R9, R16 ;  /* 0x0000001000097310 */ /* 0x004e240000301000 */
[----:B0-----:R-:W-:Y:S01]  /*0230*/  FSETP.GT.AND P2, PT, R9, RZ, PT ;  /* 0x000000ff0900720b */ /* 0x001fe20003f44000 */
[----:B------:R-:W-:Y:S01]  /*0240*/  FADD R6, R6, R9 ;  /* 0x0000000906067221 */ /* 0x000fe20000000000 */
[-C--:B------:R-:W-:Y:S02]  /*0250*/  FSETP.GT.AND P0, PT, R4, R9.reuse, PT ;  /* 0x000000090400720b */ /* 0x080fe40003f04000 */
[----:B------:R-:W-:Y:S02]  /*0260*/  FSETP.GEU.AND P1, PT, R5, R9, PT ;  /* 0x000000090500720b */ /* 0x000fe40003f2e000 */
[----:B------:R-:W-:-:S02]  /*0270*/  FSEL R4, R9, R4, P0 ;  /* 0x0000000409047208 */ /* 0x000fc40000000000 */
[----:B------:R-:W-:-:S05]  /*0280*/  FSEL R5, R9, R5, !P1 ;  /* 0x0000000509057208 */ /* 0x000fca0004800000 */
[----:B------:R-:W-:Y:S05]  /*0290*/  @!P2 BRA `(.L_x_55) ;  /* 0x000000040040a947 */ /* 0x000fea0003800000 */
[----:B------:R-:W2:Y:S01]  /*02a0*/  LDG.E R38, desc[UR6][R10.64+0xa4] ;  /* 0x0000a4060a267981 */ /* 0x000ea2000c1e1900 */
[----:B------:R-:W0:Y:S01]  /*02b0*/  F2F.F64.F32 R18, R9 ;  /* 0x0000000900127310 */ /* 0x000e220000201800 */
[----:B------:R-:W-:Y:S01]  /*02c0*/  BSSY.RECONVERGENT B2, `(.L_x_56) ;  /* 0x000000d000027945 */ /* 0x000fe20003800200 */
[----:B0-----:R-:W-:Y:S02]  /*02d0*/  IMAD.MOV.U32 R22, RZ, RZ, R18 ;  /* 0x000000ffff167224 */ /* 0x001fe400078e0012 */
[----:B------:R-:W-:-:S04]  /*02e0*/  IMAD.MOV.U32 R43, RZ, RZ, R19 ;  /* 0x000000ffff2b7224 */ /* 0x000fc800078e0013 */
[----:B--2---:R-:W0:Y:S02]  /*02f0*/  I2F.F64 R16, R38 ;  /* 0x0000002600107312 */ /* 0x004e240000201c00 */
[--C-:B0-----:R-:W-:Y:S01]  /*0300*/  SHF.R.U32.HI R0, RZ, 0x14, R17.reuse ;  /* 0x00000014ff007819 */ /* 0x101fe20000011611 */
[----:B------:R-:W-:Y:S02]  /*0310*/  IMAD.MOV.U32 R42, RZ, RZ, R16 ;  /* 0x000000ffff2a7224 */ /* 0x000fe400078e0010 */
[----:B------:R-:W-:Y:S01]  /*0320*/  IMAD.MOV.U32 R41, RZ, RZ, R17 ;  /* 0x000000ffff297224 */ /* 0x000fe200078e0011 */
[----:B------:R-:W-:-:S05]  /*0330*/  LOP3.LUT R0, R0, 0x7ff, RZ, 0xc0, !PT ;  /* 0x000007ff00007812 */ /* 0x000fca00078ec0ff */
[----:B------:R-:W-:Y:S01]  /*0340*/  VIADD R21, R0, 0xfffffc0c ;  /* 0xfffffc0c00157836 */ /* 0x000fe20000000000 */
[----:B------:R-:W-:-:S04]  /*0350*/  MOV R0, 0x390 ;  /* 0x0000039000007802 */ /* 0x000fc80000000f00 */
[CC--:B------:R-:W-:Y:S02]  /*0360*/  SHF.L.U64.HI R39, R16.reuse, R21.reuse, R17 ;  /* 0x0000001510277219 */ /* 0x0c0fe40000010211 */
[----:B------:R-:W-:-:S07]  /*0370*/  SHF.L.U32 R40, R16, R21, RZ ;  /* 0x0000001510287219 */ /* 0x000fce00000006ff */
[----:B-1----:R-:W-:Y:S05]  /*0380*/  CALL.REL.NOINC `($_Z9stats_gpuPdPciiP6Region$__internal_accurate_pow) ;  /* 0x00000060003c7944 */ /* 0x002fea0003c00000 */
[----:B------:R-:W-:Y:S05]  /*0390*/  BSYNC.RECONVERGENT B2 ;  /* 0x0000000000027941 */ /* 0x000fea0003800200 */
.L_x_56:
[----:B------:R-:W2:Y:S01]  /*03a0*/  LDG.E.U8 R24, desc[UR6][R10.64+0x69] ;  /* 0x000069060a187981 */ /* 0x000ea2000c1e1100 */
[----:B------:R-:W-:Y:S01]  /*03b0*/  DADD R22, R18, R16 ;  /* 0x0000000012167229 */ /* 0x000fe20000000010 */
[----:B------:R-:W-:Y:S02]  /*03c0*/  FSETP.NEU.AND P0, PT, R9, +INF , PT ;  /* 0x7f8000000900780b */ /* 0x000fe40003f0d000 */
[----:B------:R-:W-:Y:S02]  /*03d0*/  ISETP.EQ.U32.AND P2, PT, R40, RZ, PT ;  /* 0x000000ff2800720c */ /* 0x000fe40003f42070 */
[----:B------:R-:W-:Y:S02]  /*03e0*/  ISETP.GE.AND P1, PT, R19, RZ, PT ;  /* 0x000000ff1300720c */ /* 0x000fe40003f26270 */
[----:B------:R-:W-:Y:S02]  /*03f0*/  PLOP3.LUT P4, PT, PT, PT, PT, 0x8, 0x80 ;  /* 0x000000000080781c */ /* 0x000fe40003f8e170 */
[----:B------:R-:W-:-:S02]  /*0400*/  ISETP.EQ.AND.EX P2, PT, R39, -0x80000000, !P1, P2 ;  /* 0x800000002700780c */ /* 0x000fc40004f42320 */
[----:B------:R-:W-:-:S04]  /*0410*/  LOP3.LUT R22, R23, 0x7ff00000, RZ, 0xc0, !PT ;  /* 0x7ff0000017167812 */ /* 0x000fc800078ec0ff */
[----:B------:R-:W-:Y:S01]  /*0420*/  ISETP.NE.OR P3, PT, R22, 0x7ff00000, P0 ;  /* 0x7ff000001600780c */ /* 0x000fe20000765670 */
[----:B------:R-:W-:-:S10]  /*0430*/  DADD R22, -RZ, -R20 ;  /* 0x00000000ff167229 */ /* 0x000fd40000000914 */
[----:B------:R-:W-:Y:S02]  /*0440*/  FSEL R20, R22, R20, P2 ;  /* 0x0000001416147208 */ /* 0x000fe40001000000 */
[C---:B------:R-:W-:Y:S01]  /*0450*/  @!P3 ISETP.GE.AND P5, PT, R17.reuse, RZ, PT ;  /* 0x000000ff1100b20c */ /* 0x040fe20003fa6270 */
[----:B------:R-:W-:Y:S01]  /*0460*/  @!P3 IMAD.MOV.U32 R20, RZ, RZ, RZ ;  /* 0x000000ffff14b224 */ /* 0x000fe200078e00ff */
[----:B------:R-:W-:Y:S02]  /*0470*/  @!P3 PLOP3.LUT P4, PT, P2, PT, PT, 0x80, 0x8 ;  /* 0x000000000008b81c */ /* 0x000fe4000178f070 */
[----:B------:R-:W-:Y:S02]  /*0480*/  @!P3 SEL R0, RZ, 0x7ff00000, !P5 ;  /* 0x7ff00000ff00b807 */ /* 0x000fe40006800000 */
[----:B------:R-:W-:Y:S02]  /*0490*/  @!P3 LOP3.LUT R16, R17, 0x7fffffff, RZ, 0xc0, !PT ;  /* 0x7fffffff1110b812 */ /* 0x000fe400078ec0ff */
[----:B------:R-:W-:Y:S01]  /*04a0*/  FSEL R21, R23, R21, P2 ;  /* 0x0000001517157208 */ /* 0x000fe20001000000 */
[----:B------:R-:W-:Y:S01]  /*04b0*/  @!P3 VIADD R17, R0, 0x80000000 ;  /* 0x800000000011b836 */ /* 0x000fe20000000000 */
[----:B------:R-:W-:-:S02]  /*04c0*/  @!P3 ISETP.NE.AND P5, PT, R16, 0x3fe00000, PT ;  /* 0x3fe000001000b80c */ /* 0x000fc40003fa5270 */
[----:B------:R-:W-:-:S03]  /*04d0*/  ISETP.NE.AND P2, PT, R38, RZ, PT ;  /* 0x000000ff2600720c */ /* 0x000fc60003f45270 */
[----:B------:R-:W-:Y:S02]  /*04e0*/  @P4 SEL R0, R17, R0, P5 ;  /* 0x0000000011004207 */ /* 0x000fe40002800000 */
[----:B------:R-:W-:-:S03]  /*04f0*/  FSETP.EQ.OR P2, PT, R9, 1, !P2 ;  /* 0x3f8000000900780b */ /* 0x000fc60005742400 */
[----:B------:R-:W-:Y:S01]  /*0500*/  @!P3 IMAD.MOV.U32 R21, RZ, RZ, R0 ;  /* 0x000000ffff15b224 */ /* 0x000fe200078e0000 */
[----:B------:R-:W-:-:S04]  /*0510*/  FSEL R16, R20, RZ, !P2 ;  /* 0x000000ff14107208 */ /* 0x000fc80005000000 */
[----:B------:R-:W-:-:S06]  /*0520*/  FSEL R17, R21, 1.875, !P2 ;  /* 0x3ff0000015117808 */ /* 0x000fcc0005000000 */
[----:B------:R-:W-:Y:S01]  /*0530*/  DADD R14, R14, R16 ;  /* 0x000000000e0e7229 */ /* 0x000fe20000000010 */
[----:B--2---:R-:W-:-:S13]  /*0540*/  ISETP.NE.AND P3, PT, R24, RZ, PT ;  /* 0x000000ff1800720c */ /* 0x004fda0003f65270 */
[----:B------:R-:W-:Y:S05]  /*0550*/  @!P3 BRA `(.L_x_55) ;  /* 0x000000000090b947 */ /* 0x000fea0003800000 */
[----:B------:R-:W-:Y:S01]  /*0560*/  IMAD.MOV R38, RZ, RZ, -R38 ;  /* 0x000000ffff267224 */ /* 0x000fe200078e0a26 */
[----:B------:R-:W-:Y:S01]  /*0570*/  BSSY.RECONVERGENT B2, `(.L_x_57) ;  /* 0x000000d000027945 */ /* 0x000fe20003800200 */
[----:B------:R-:W-:Y:S02]  /*0580*/  IMAD.MOV.U32 R22, RZ, RZ, R18 ;  /* 0x000000ffff167224 */ /* 0x000fe400078e0012 */
[----:B------:R-:W-:Y:S02]  /*0590*/  IMAD.MOV.U32 R43, RZ, RZ, R19 ;  /* 0x000000ffff2b7224 */ /* 0x000fe400078e0013 */
[----:B------:R-:W0:Y:S02]  /*05a0*/  I2F.F64 R38, R38 ;  /* 0x0000002600267312 */ /* 0x000e240000201c00 */
        /* <DEDUP_REMOVED lines=8> */
[----:B------:R-:W-:Y:S05]  /*0630*/  CALL.REL.NOINC `($_Z9stats_gpuPdPciiP6Region$__internal_accurate_pow) ;  /* 0x0000005c00907944 */ /* 0x000fea0003c00000 */
[----:B------:R-:W-:Y:S05]  /*0640*/  BSYNC.RECONVERGENT B2 ;  /* 0x0000000000027941 */ /* 0x000fea0003800200 */
.L_x_57:
[----:B------:R-:W-:Y:S01]  /*0650*/  DADD R18, R18, R38 ;  /* 0x0000000012127229 */ /* 0x000fe20000000026 */
[----:B------:R-:W-:Y:S01]  /*0660*/  ISETP.EQ.U32.AND P3, PT, R16, RZ, PT ;  /* 0x000000ff1000720c */ /* 0x000fe20003f62070 */
[----:B------:R-:W-:Y:S01]  /*0670*/  DADD R16, -RZ, -R20 ;  /* 0x00000000ff107229 */ /* 0x000fe20000000914 */
[----:B------:R-:W-:Y:S02]  /*0680*/  PLOP3.LUT P4, PT, PT, PT, PT, 0x8, 0x80 ;  /* 0x000000000080781c */ /* 0x000fe40003f8e170 */
[----:B------:R-:W-:-:S05]  /*0690*/  ISETP.EQ.AND.EX P3, PT, R9, -0x80000000, !P1, P3 ;  /* 0x800000000900780c */ /* 0x000fca0004f62330 */
[----:B------:R-:W-:Y:S02]  /*06a0*/  LOP3.LUT R18, R19, 0x7ff00000, RZ, 0xc0, !PT ;  /* 0x7ff0000013127812 */ /* 0x000fe400078ec0ff */
[----:B------:R-:W-:Y:S02]  /*06b0*/  FSEL R20, R16, R20, P3 ;  /* 0x0000001410147208 */ /* 0x000fe40001800000 */
[----:B------:R-:W-:Y:S02]  /*06c0*/  ISETP.NE.OR P0, PT, R18, 0x7ff00000, P0 ;  /* 0x7ff000001200780c */ /* 0x000fe40000705670 */
[----:B------:R-:W-:-:S11]  /*06d0*/  FSEL R21, R17, R21, P3 ;  /* 0x0000001511157208 */ /* 0x000fd60001800000 */
[C---:B------:R-:W-:Y:S01]  /*06e0*/  @!P0 ISETP.GE.AND P1, PT, R39.reuse, RZ, PT ;  /* 0x000000ff2700820c */ /* 0x040fe20003f26270 */
[----:B------:R-:W-:Y:S01]  /*06f0*/  @!P0 IMAD.MOV.U32 R20, RZ, RZ, RZ ;  /* 0x000000ffff148224 */ /* 0x000fe200078e00ff */
[----:B------:R-:W-:Y:S02]  /*0700*/  @!P0 PLOP3.LUT P4, PT, P3, PT, PT, 0x80, 0x8 ;  /* 0x000000000008881c */ /* 0x000fe40001f8f070 */
[----:B------:R-:W-:Y:S02]  /*0710*/  @!P0 SEL R0, RZ, 0x7ff00000, !P1 ;  /* 0x7ff00000ff008807 */ /* 0x000fe40004800000 */
[----:B------:R-:W-:Y:S02]  /*0720*/  @!P0 LOP3.LUT R38, R39, 0x7fffffff, RZ, 0xc0, !PT ;  /* 0x7fffffff27268812 */ /* 0x000fe400078ec0ff */
[----:B------:R-:W-:Y:S01]  /*0730*/  FSEL R16, R20, RZ, !P2 ;  /* 0x000000ff14107208 */ /* 0x000fe20005000000 */
[----:B------:R-:W-:Y:S01]  /*0740*/  @!P0 VIADD R9, R0, 0x80000000 ;  /* 0x8000000000098836 */ /* 0x000fe20000000000 */
[----:B------:R-:W-:-:S05]  /*0750*/  @!P0 ISETP.NE.AND P1, PT, R38, 0x3fe00000, PT ;  /* 0x3fe000002600880c */ /* 0x000fca0003f25270 */
[----:B------:R-:W-:-:S05]  /*0760*/  @P4 SEL R0, R9, R0, P1 ;  /* 0x0000000009004207 */ /* 0x000fca0000800000 */
[----:B------:R-:W-:-:S05]  /*0770*/  @!P0 IMAD.MOV.U32 R21, RZ, RZ, R0 ;  /* 0x000000ffff158224 */ /* 0x000fca00078e0000 */
[----:B------:R-:W-:-:S06]  /*0780*/  FSEL R17, R21, 1.875, !P2 ;  /* 0x3ff0000015117808 */ /* 0x000fcc0005000000 */
[----:B------:R-:W-:-:S11]  /*0790*/  DADD R12, R12, R16 ;  /* 0x000000000c0c7229 */ /* 0x000fd60000000010 */
.L_x_55:
[----:B------:R-:W-:Y:S05]  /*07a0*/  BSYNC.RECONVERGENT B1 ;  /* 0x0000000000017941 */ /* 0x000fea0003800200 */
.L_x_54:
[----:B-1----:R-:W-:-:S05]  /*07b0*/  IMAD.IADD R8, R7, 0x1, R8 ;  /* 0x0000000107087824 */ /* 0x002fca00078e0208 */
[----:B------:R-:W-:-:S13]  /*07c0*/  ISETP.GE.AND P0, PT, R8, UR12, PT ;  /* 0x0000000c08007c0c */ /* 0x000fda000bf06270 */
[----:B------:R-:W-:Y:S05]  /*07d0*/  @!P0 BRA `(.L_x_58) ;  /* 0xfffffff800688947 */ /* 0x000fea000383ffff */
.L_x_53:
[----:B------:R-:W-:Y:S05]  /*07e0*/  BSYNC.RECONVERGENT B0 ;  /* 0x0000000000007941 */ /* 0x000fea0003800200 */
.L_x_52:
[----:B------:R-:W0:Y:S01]  /*07f0*/  SHFL.DOWN PT, R7, R4, 0x10, 0x1f ;  /* 0x0a001f0004077f89 */ /* 0x000e2200000e0000 */
[----:B------:R-:W-:Y:S01]  /*0800*/  MOV R20, 0x400 ;  /* 0x0000040000147802 */ /* 0x000fe20000000f00 */
[----:B------:R-:W1:Y:S01]  /*0810*/  LDCU UR4, c[0x0][0x360] ;  /* 0x00006c00ff0477ac */ /* 0x000e620008000800 */
[----:B------:R-:W-:Y:S01]  /*0820*/  LOP3.LUT P2, R16, R2, 0x1f, RZ, 0xc0, !PT ;  /* 0x0000001f02107812 */ /* 0x000fe2000784c0ff */
[----:B------:R-:W2:Y:S01]  /*0830*/  S2R R19, SR_CgaCtaId ;  /* 0x0000000000137919 */ /* 0x000ea20000008800 */
[----:B------:R-:W-:Y:S01]  /*0840*/  BSSY B0, `(.L_x_59) ;  /* 0x000002c000007945 */ /* 0x000fe20003800000 */
[----:B-1----:R-:W-:Y:S01]  /*0850*/  USHF.R.U32.HI UR4, URZ, 0x5, UR4 ;  /* 0x00000005ff047899 */ /* 0x002fe20008011604 */
[----:B0-----:R-:W-:-:S04]  /*0860*/  FSETP.GT.AND P0, PT, R4, R7, PT ;  /* 0x000000070400720b */ /* 0x001fc80003f04000 */
[----:B------:R-:W-:Y:S02]  /*0870*/  FSEL R7, R7, R4, P0 ;  /* 0x0000000407077208 */ /* 0x000fe40000000000 */
[----:B------:R-:W-:-:S03]  /*0880*/  SHF.R.U32.HI R4, RZ, 0x5, R2 ;  /* 0x00000005ff047819 */ /* 0x000fc60000011602 */
[----:B------:R-:W0:Y:S02]  /*0890*/  SHFL.DOWN PT, R0, R7, 0x8, 0x1f ;  /* 0x09001f0007007f89 */ /* 0x000e2400000e0000 */
[----:B0-----:R-:W-:-:S04]  /*08a0*/  FSETP.GT.AND P0, PT, R7, R0, PT ;  /* 0x000000000700720b */ /* 0x001fc80003f04000 */
[----:B------:R-:W-:-:S05]  /*08b0*/  FSEL R0, R0, R7, P0 ;  /* 0x0000000700007208 */ /* 0x000fca0000000000 */
[----:B------:R-:W0:Y:S02]  /*08c0*/  SHFL.DOWN PT, R9, R0, 0x4, 0x1f ;  /* 0x08801f0000097f89 */ /* 0x000e2400000e0000 */
[----:B0-----:R-:W-:-:S04]  /*08d0*/  FSETP.GT.AND P0, PT, R0, R9, PT ;  /* 0x000000090000720b */ /* 0x001fc80003f04000 */
[----:B------:R-:W-:-:S05]  /*08e0*/  FSEL R9, R9, R0, P0 ;  /* 0x0000000009097208 */ /* 0x000fca0000000000 */
[----:B------:R-:W0:Y:S02]  /*08f0*/  SHFL.DOWN PT, R8, R9, 0x2, 0x1f ;  /* 0x08401f0009087f89 */ /* 0x000e2400000e0000 */
[----:B0-----:R-:W-:-:S04]  /*0900*/  FSETP.GT.AND P0, PT, R9, R8, PT ;  /* 0x000000080900720b */ /* 0x001fc80003f04000 */
[----:B------:R-:W-:Y:S02]  /*0910*/  FSEL R8, R8, R9, P0 ;  /* 0x0000000908087208 */ /* 0x000fe40000000000 */
[----:B--2---:R-:W-:Y:S02]  /*0920*/  LEA R9, R19, R20, 0x18 ;  /* 0x0000001413097211 */ /* 0x004fe400078ec0ff */
[----:B------:R-:W-:Y:S01]  /*0930*/  ISETP.GE.U32.AND P0, PT, R2, UR4, PT ;  /* 0x0000000402007c0c */ /* 0x000fe2000bf06070 */
[----:B------:R-:W0:Y:S02]  /*0940*/  SHFL.DOWN PT, R7, R8, 0x1, 0x1f ;  /* 0x08201f0008077f89 */ /* 0x000e2400000e0000 */
[--C-:B------:R-:W-:Y:S02]  /*0950*/  IMAD R21, R4, 0x4, R9.reuse ;  /* 0x0000000404157824 */ /* 0x100fe400078e0209 */
[----:B------:R-:W-:Y:S01]  /*0960*/  IMAD R22, R16, 0x4, R9 ;  /* 0x0000000410167824 */ /* 0x000fe200078e0209 */
[----:B0-----:R-:W-:-:S04]  /*0970*/  FSETP.GT.AND P1, PT, R8, R7, PT ;  /* 0x000000070800720b */ /* 0x001fc80003f24000 */
[----:B------:R-:W-:Y:S01]  /*0980*/  FSEL R0, R7, R8, P1 ;  /* 0x0000000807007208 */ /* 0x000fe20000800000 */
[----:B------:R-:W-:Y:S01]  /*0990*/  IMAD.MOV.U32 R7, RZ, RZ, 0x501502f9 ;  /* 0x501502f9ff077424 */ /* 0x000fe200078e00ff */
[----:B------:R-:W-:-:S03]  /*09a0*/  ISETP.GT.U32.AND P1, PT, R2, 0x1f, PT ;  /* 0x0000001f0200780c */ /* 0x000fc60003f24070 */
[----:B------:R0:W-:Y:S01]  /*09b0*/  @!P2 STS [R21], R0 ;  /* 0x000000001500a388 */ /* 0x0001e20000000800 */
[----:B------:R-:W-:Y:S06]  /*09c0*/  BAR.SYNC.DEFER_BLOCKING 0x0 ;  /* 0x0000000000007b1d */ /* 0x000fec0000010000 */
[----:B------:R0:W1:Y:S03]  /*09d0*/  @!P0 LDS R7, [R22] ;  /* 0x0000000016078984 */ /* 0x0000660000000800 */
[----:B------:R-:W-:Y:S05]  /*09e0*/  @P1 BRA `(.L_x_60) ;  /* 0x0000000000441947 */ /* 0x000fea0003800000 */
[----:B------:R-:W-:-:S03]  /*09f0*/  UMOV UR4, 0xffffffff ;  /* 0xffffffff00047882 */ /* 0x000fc60000000000 */
[----:B------:R-:W-:Y:S05]  /*0a00*/  BRA.DIV UR4, `(.L_x_61) ;  /* 0x0000003604247947 */ /* 0x000fea000b800000 */
[----:B-1----:R-:W1:Y:S02]  /*0a10*/  SHFL.DOWN PT, R18, R7, 0x10, 0x1f ;  /* 0x0a001f0007127f89 */ /* 0x002e6400000e0000 */
[----:B-1----:R-:W-:-:S04]  /*0a20*/  FSETP.GT.AND P2, PT, R7, R18, PT ;  /* 0x000000120700720b */ /* 0x002fc80003f44000 */
[----:B------:R-:W-:-:S05]  /*0a30*/  FSEL R8, R18, R7, P2 ;  /* 0x0000000712087208 */ /* 0x000fca0001000000 */
[----:B------:R-:W1:Y:S02]  /*0a40*/  SHFL.DOWN PT, R18, R8, 0x8, 0x1f ;  /* 0x09001f0008127f89 */ /* 0x000e6400000e0000 */
        /* <DEDUP_REMOVED lines=8> */
[----:B------:R1:W2:Y:S04]  /*0ad0*/  SHFL.DOWN PT, R18, R7, 0x1, 0x1f ;  /* 0x08201f0007127f89 */ /* 0x0002a800000e0000 */
.L_x_130:
[----:B--2---:R-:W-:-:S04]  /*0ae0*/  FSETP.GT.AND P2, PT, R7, R18, PT ;  /* 0x000000120700720b */ /* 0x004fc80003f44000 */
[----:B-1----:R-:W-:-:S09]  /*0af0*/  FSEL R7, R18, R7, P2 ;  /* 0x0000000712077208 */ /* 0x002fd20001000000 */
.L_x_60:
[----:B------:R-:W-:Y:S05]  /*0b00*/  BSYNC B0 ;  /* 0x0000000000007941 */ /* 0x000fea0003800000 */
.L_x_59:
[----:B------:R-:W-:Y:S01]  /*0b10*/  UMOV UR4, 0xffffffff ;  /* 0xffffffff00047882 */ /* 0x000fe20000000000 */
[----:B------:R-:W-:Y:S02]  /*0b20*/  ISETP.NE.AND P2, PT, R16, RZ, PT ;  /* 0x000000ff1000720c */ /* 0x000fe40003f45270 */
[----:B------:R-:W-:Y:S11]  /*0b30*/  BRA.DIV UR4, `(.L_x_62) ;  /* 0x0000003604687947 */ /* 0x000ff6000b800000 */
[----:B------:R-:W2:Y:S02]  /*0b40*/  SHFL.DOWN PT, R18, R5, 0x10, 0x1f ;  /* 0x0a001f0005127f89 */ /* 0x000ea400000e0000 */
[----:B--2---:R-:W-:-:S04]  /*0b50*/  FSETP.GEU.AND P3, PT, R5, R18, PT ;  /* 0x000000120500720b */ /* 0x004fc80003f6e000 */
[----:B------:R-:W-:-:S05]  /*0b60*/  FSEL R17, R18, R5, !P3 ;  /* 0x0000000512117208 */ /* 0x000fca0005800000 */
        /* <DEDUP_REMOVED lines=9> */
[----:B------:R2:W3:Y:S04]  /*0c00*/  SHFL.DOWN PT, R18, R5, 0x1, 0x1f ;  /* 0x08201f0005127f89 */ /* 0x0004e800000e0000 */
.L_x_137:
[----:B---3--:R-:W-:Y:S01]  /*0c10*/  FSETP.GEU.AND P3, PT, R5, R18, PT ;  /* 0x000000120500720b */ /* 0x008fe20003f6e000 */
[----:B------:R-:W-:Y:S05]  /*0c20*/  WARPSYNC.ALL ;  /* 0x0000000000007948 */ /* 0x000fea0003800000 */
[----:B------:R-:W-:Y:S01]  /*0c30*/  FSEL R18, R18, R5, !P3 ;  /* 0x0000000512127208 */ /* 0x000fe20005800000 */
[----:B------:R-:W-:Y:S01]  /*0c40*/  IMAD.MOV.U32 R8, RZ, RZ, RZ ;  /* 0x000000ffff087224 */ /* 0x000fe200078e00ff */
[----:B------:R-:W-:Y:S03]  /*0c50*/  BSSY B0, `(.L_x_63) ;  /* 0x0000016000007945 */ /* 0x000fe60003800000 */
[----:B------:R3:W-:Y:S01]  /*0c60*/  @!P2 STS [R21], R18 ;  /* 0x000000121500a388 */ /* 0x0007e20000000800 */
[----:B------:R-:W-:Y:S06]  /*0c70*/  BAR.SYNC.DEFER_BLOCKING 0x0 ;  /* 0x0000000000007b1d */ /* 0x000fec0000010000 */
[----:B------:R3:W4:Y:S01]  /*0c80*/  @!P0 LDS R8, [R22] ;  /* 0x0000000016088984 */ /* 0x0007220000000800 */
[----:B------:R-:W-:Y:S05]  /*0c90*/  @P1 BRA `(.L_x_64) ;  /* 0x0000000000441947 */ /* 0x000fea0003800000 */
[----:B------:R-:W-:-:S03]  /*0ca0*/  UMOV UR4, 0xffffffff ;  /* 0xffffffff00047882 */ /* 0x000fc60000000000 */
[----:B------:R-:W-:Y:S05]  /*0cb0*/  BRA.DIV UR4, `(.L_x_65) ;  /* 0x0000003604a47947 */ /* 0x000fea000b800000 */
[----:B---34-:R-:W3:Y:S02]  /*0cc0*/  SHFL.DOWN PT, R18, R8, 0x10, 0x1f ;  /* 0x0a001f0008127f89 */ /* 0x018ee400000e0000 */
[----:B---3--:R-:W-:-:S04]  /*0cd0*/  FSETP.GEU.AND P3, PT, R8, R18, PT ;  /* 0x000000120800720b */ /* 0x008fc80003f6e000 */
[----:B--2---:R-:W-:-:S05]  /*0ce0*/  FSEL R5, R18, R8, !P3 ;  /* 0x0000000812057208 */ /* 0x004fca0005800000 */
        /* <DEDUP_REMOVED lines=10> */
.L_x_143:
[----:B---3--:R-:W-:-:S04]  /*0d90*/  FSETP.GEU.AND P3, PT, R8, R18, PT ;  /* 0x000000120800720b */ /* 0x008fc80003f6e000 */
[----:B--2---:R-:W-:-:S09]  /*0da0*/  FSEL R8, R18, R8, !P3 ;  /* 0x0000000812087208 */ /* 0x004fd20005800000 */
.L_x_64:
[----:B------:R-:W-:Y:S05]  /*0db0*/  BSYNC B0 ;  /* 0x0000000000007941 */ /* 0x000fea0003800000 */
.L_x_63:
[----:B------:R-:W-:-:S03]  /*0dc0*/  UMOV UR4, 0xffffffff ;  /* 0xffffffff00047882 */ /* 0x000fc60000000000 */
[----:B------:R-:W-:Y:S05]  /*0dd0*/  BRA.DIV UR4, `(.L_x_66) ;  /* 0x0000003604ec7947 */ /* 0x000fea000b800000 */
[----:B---3--:R-:W3:Y:S02]  /*0de0*/  SHFL.DOWN PT, R18, R6, 0x10, 0x1f ;  /* 0x0a001f0006127f89 */ /* 0x008ee400000e0000 */
[----:B---3--:R-:W-:-:S05]  /*0df0*/  FADD R17, R18, R6 ;  /* 0x0000000612117221 */ /* 0x008fca0000000000 */
[----:B------:R-:W2:Y:S02]  /*0e00*/  SHFL.DOWN PT, R18, R17, 0x8, 0x1f ;  /* 0x09001f0011127f89 */ /* 0x000ea400000e0000 */
[----:B--2---:R-:W-:-:S05]  /*0e10*/  FADD R5, R17, R18 ;  /* 0x0000001211057221 */ /* 0x004fca0000000000 */
[----:B------:R-:W2:Y:S02]  /*0e20*/  SHFL.DOWN PT, R18, R5, 0x4, 0x1f ;  /* 0x08801f0005127f89 */ /* 0x000ea400000e0000 */
[----:B--2---:R-:W-:-:S05]  /*0e30*/  FADD R9, R5, R18 ;  /* 0x0000001205097221 */ /* 0x004fca0000000000 */
[----:B------:R-:W2:Y:S02]  /*0e40*/  SHFL.DOWN PT, R18, R9, 0x2, 0x1f ;  /* 0x08401f0009127f89 */ /* 0x000ea400000e0000 */
[----:B--2---:R-:W-:-:S05]  /*0e50*/  FADD R23, R9, R18 ;  /* 0x0000001209177221 */ /* 0x004fca0000000000 */
[----:B------:R2:W3:Y:S02]  /*0e60*/  SHFL.DOWN PT, R18, R23, 0x1, 0x1f ;  /* 0x08201f0017127f89 */ /* 0x0004e400000e0000 */
.L_x_150:
[----:B---3--:R-:W-:Y:S01]  /*0e70*/  FADD R18, R23, R18 ;  /* 0x0000001217127221 */ /* 0x008fe20000000000 */
[----:B------:R-:W-:Y:S05]  /*0e80*/  WARPSYNC.ALL ;  /* 0x0000000000007948 */ /* 0x000fea0003800000 */
[----:B------:R3:W-:Y:S01]  /*0e90*/  @!P2 STS [R21], R18 ;  /* 0x000000121500a388 */ /* 0x0007e20000000800 */
[----:B------:R-:W-:Y:S01]  /*0ea0*/  IMAD.MOV.U32 R9, RZ, RZ, RZ ;  /* 0x000000ffff097224 */ /* 0x000fe200078e00ff */
[----:B------:R-:W-:Y:S01]  /*0eb0*/  BSSY B0, `(.L_x_67) ;  /* 0x0000010000007945 */ /* 0x000fe20003800000 */
[----:B------:R-:W-:Y:S06]  /*0ec0*/  BAR.SYNC.DEFER_BLOCKING 0x0 ;  /* 0x0000000000007b1d */ /* 0x000fec0000010000 */
[----:B------:R3:W0:Y:S01]  /*0ed0*/  @!P0 LDS R9, [R22] ;  /* 0x0000000016098984 */ /* 0x0006220000000800 */
[----:B------:R-:W-:Y:S05]  /*0ee0*/  @P1 BRA `(.L_x_68) ;  /* 0x0000000000301947 */ /* 0x000fea0003800000 */
[----:B------:R-:W-:-:S03]  /*0ef0*/  UMOV UR4, 0xffffffff ;  /* 0xffffffff00047882 */ /* 0x000fc60000000000 */
[----:B------:R-:W-:Y:S05]  /*0f00*/  BRA.DIV UR4, `(.L_x_69) ;  /* 0x0000003a042c7947 */ /* 0x000fea000b800000 */
[----:B0--3--:R-:W0:Y:S02]  /*0f10*/  SHFL.DOWN PT, R18, R9, 0x10, 0x1f ;  /* 0x0a001f0009127f89 */ /* 0x009e2400000e0000 */
[----:B0-----:R-:W-:-:S05]  /*0f20*/  FADD R5, R9, R18 ;  /* 0x0000001209057221 */ /* 0x001fca0000000000 */
[----:B------:R-:W0:Y:S02]  /*0f30*/  SHFL.DOWN PT, R18, R5, 0x8, 0x1f ;  /* 0x09001f0005127f89 */ /* 0x000e2400000e0000 */
[----:B0-----:R-:W-:-:S05]  /*0f40*/  FADD R6, R5, R18 ;  /* 0x0000001205067221 */ /* 0x001fca0000000000 */
[----:B------:R-:W0:Y:S02]  /*0f50*/  SHFL.DOWN PT, R18, R6, 0x4, 0x1f ;  /* 0x08801f0006127f89 */ /* 0x000e2400000e0000 */
[----:B0-----:R-:W-:-:S05]  /*0f60*/  FADD R21, R6, R18 ;  /* 0x0000001206157221 */ /* 0x001fca0000000000 */
[----:B------:R-:W0:Y:S02]  /*0f70*/  SHFL.DOWN PT, R18, R21, 0x2, 0x1f ;  /* 0x08401f0015127f89 */ /* 0x000e2400000e0000 */
[----:B0-----:R-:W-:-:S05]  /*0f80*/  FADD R22, R21, R18 ;  /* 0x0000001215167221 */ /* 0x001fca0000000000 */
[----:B------:R0:W3:Y:S02]  /*0f90*/  SHFL.DOWN PT, R18, R22, 0x1, 0x1f ;  /* 0x08201f0016127f89 */ /* 0x0000e400000e0000 */
.L_x_156:
[----:B---3--:R-:W-:-:S07]  /*0fa0*/  FADD R9, R22, R18 ;  /* 0x0000001216097221 */ /* 0x008fce0000000000 */
.L_x_68:
[----:B------:R-:W-:Y:S05]  /*0fb0*/  BSYNC B0 ;  /* 0x0000000000007941 */ /* 0x000fea0003800000 */
.L_x_67:
[----:B------:R-:W-:-:S03]  /*0fc0*/  UMOV UR4, 0xffffffff ;  /* 0xffffffff00047882 */ /* 0x000fc60000000000 */
[----:B------:R-:W-:Y:S05]  /*0fd0*/  BRA.DIV UR4, `(.L_x_70) ;  /* 0x0000003a04787947 */ /* 0x000fea000b800000 */
[----:B--2---:R-:W2:Y:S04]  /*0fe0*/  SHFL.DOWN PT, R23, R15, 0x10, 0x1f ;  /* 0x0a001f000f177f89 */ /* 0x004ea800000e0000 */
[----:B0--3--:R-:W0:Y:S01]  /*0ff0*/  SHFL.DOWN PT, R22, R14, 0x10, 0x1f ;  /* 0x0a001f000e167f89 */ /* 0x009e2200000e0000 */
[----:B--2---:R-:W-:Y:S02]  /*1000*/  IMAD.MOV.U32 R11, RZ, RZ, R23 ;  /* 0x000000ffff0b7224 */ /* 0x004fe400078e0017 */
[----:B0-----:R-:W-:-:S06]  /*1010*/  IMAD.MOV.U32 R10, RZ, RZ, R22 ;  /* 0x000000ffff0a7224 */ /* 0x001fcc00078e0016 */
[----:B------:R-:W-:-:S07]  /*1020*/  DADD R22, R10, R14 ;  /* 0x000000000a167229 */ /* 0x000fce000000000e */
[----:B------:R-:W0:Y:S04]  /*1030*/  SHFL.DOWN PT, R25, R23, 0x8, 0x1f ;  /* 0x09001f0017197f89 */ /* 0x000e2800000e0000 */
[----:B------:R-:W2:Y:S01]  /*1040*/  SHFL.DOWN PT, R24, R22, 0x8, 0x1f ;  /* 0x09001f0016187f89 */ /* 0x000ea200000e0000 */
[----:B0-----:R-:W-:Y:S02]  /*1050*/  IMAD.MOV.U32 R11, RZ, RZ, R25 ;  /* 0x000000ffff0b7224 */ /* 0x001fe400078e0019 */
[----:B--2---:R-:W-:-:S06]  /*1060*/  IMAD.MOV.U32 R10, RZ, RZ, R24 ;  /* 0x000000ffff0a7224 */ /* 0x004fcc00078e0018 */
        /* <DEDUP_REMOVED lines=11> */
[----:B------:R0:W2:Y:S04]  /*1120*/  SHFL.DOWN PT, R5, R15, 0x1, 0x1f ;  /* 0x08201f000f057f89 */ /* 0x0000a800000e0000 */
[----:B------:R0:W3:Y:S02]  /*1130*/  SHFL.DOWN PT, R18, R14, 0x1, 0x1f ;  /* 0x08201f000e127f89 */ /* 0x0000e400000e0000 */
.L_x_168:
[----:B------:R-:W-:Y:S01]  /*1140*/  VIADD R20, R20, 0x80 ;  /* 0x0000008014147836 */ /* 0x000fe20000000000 */
[----:B------:R-:W-:Y:S05]  /*1150*/  WARPSYNC.ALL ;  /* 0x0000000000007948 */ /* 0x000fea0003800000 */
[----:B---3--:R-:W-:Y:S01]  /*1160*/  IMAD.MOV.U32 R10, RZ, RZ, R18 ;  /* 0x000000ffff0a7224 */ /* 0x008fe200078e0012 */
[----:B------:R-:W-:Y:S01]  /*1170*/  LEA R19, R19, R20, 0x18 ;  /* 0x0000001413137211 */ /* 0x000fe200078ec0ff */
[----:B--2---:R-:W-:Y:S01]  /*1180*/  IMAD.MOV.U32 R11, RZ, RZ, R5 ;  /* 0x000000ffff0b7224 */ /* 0x004fe200078e0005 */
[----:B------:R-:W-:Y:S03]  /*1190*/  BSSY B0, `(.L_x_71) ;  /* 0x0000020000007945 */ /* 0x000fe60003800000 */
[----:B------:R-:W-:-:S02]  /*11a0*/  IMAD R6, R4, 0x8, R19 ;  /* 0x0000000804067824 */ /* 0x000fc400078e0213 */
[----:B------:R-:W-:Y:S01]  /*11b0*/  DADD R10, R14, R10 ;  /* 0x000000000e0a7229 */ /* 0x000fe2000000000a */
[----:B------:R-:W-:Y:S01]  /*11c0*/  IMAD R16, R16, 0x8, R19 ;  /* 0x0000000810107824 */ /* 0x000fe200078e0213 */
[----:B0-----:R-:W-:-:S05]  /*11d0*/  CS2R R14, SRZ ;  /* 0x00000000000e7805 */ /* 0x001fca000001ff00 */
[----:B------:R0:W-:Y:S01]  /*11e0*/  @!P2 STS.64 [R6], R10 ;  /* 0x0000000a0600a388 */ /* 0x0001e20000000a00 */
[----:B------:R-:W-:Y:S06]  /*11f0*/  BAR.SYNC.DEFER_BLOCKING 0x0 ;  /* 0x0000000000007b1d */ /* 0x000fec0000010000 */
[----:B------:R0:W2:Y:S01]  /*1200*/  @!P0 LDS.64 R14, [R16] ;  /* 0x00000000100e8984 */ /* 0x0000a20000000a00 */
[----:B------:R-:W-:Y:S05]  /*1210*/  @P1 BRA `(.L_x_72) ;  /* 0x00000000005c1947 */ /* 0x000fea0003800000 */
[----:B------:R-:W-:-:S03]  /*1220*/  UMOV UR4, 0xffffffff ;  /* 0xffffffff00047882 */ /* 0x000fc60000000000 */
[----:B------:R-:W-:Y:S05]  /*1230*/  BRA.DIV UR4, `(.L_x_73) ;  /* 0x0000003a04e87947 */ /* 0x000fea000b800000 */
[----:B--2---:R-:W-:Y:S04]  /*1240*/  SHFL.DOWN PT, R5, R15, 0x10, 0x1f ;  /* 0x0a001f000f057f89 */ /* 0x004fe800000e0000 */
[----:B------:R-:W2:Y:S02]  /*1250*/  SHFL.DOWN PT, R4, R14, 0x10, 0x1f ;  /* 0x0a001f000e047f89 */ /* 0x000ea400000e0000 */
[----:B--2---:R-:W-:-:S07]  /*1260*/  DADD R4, R14, R4 ;  /* 0x000000000e047229 */ /* 0x004fce0000000004 */
        /* <DEDUP_REMOVED lines=17> */
.L_x_179:
[----:B0-23--:R-:W-:-:S11]  /*1380*/  DADD R14, R14, R4 ;  /* 0x000000000e0e7229 */ /* 0x00dfd60000000004 */
.L_x_72:
[----:B------:R-:W-:Y:S05]  /*1390*/  BSYNC B0 ;  /* 0x0000000000007941 */ /* 0x000fea0003800000 */
.L_x_71:
[----:B------:R-:W3:Y:S02]  /*13a0*/  LDC.64 R4, c[0x0][0x398] ;  /* 0x0000e600ff047b82 */ /* 0x000ee40000000a00 */
[----:B---3--:R-:W-:-:S05]  /*13b0*/  IMAD.WIDE.U32 R4, R3, 0xa8, R4 ;  /* 0x000000a803047825 */ /* 0x008fca00078e0004 */
[----:B------:R-:W3:Y:S02]  /*13c0*/  LDG.E.U8 R0, desc[UR6][R4.64+0x69] ;  /* 0x0000690604007981 */ /* 0x000ee4000c1e1100 */
[----:B---3--:R-:W-:-:S13]  /*13d0*/  ISETP.NE.AND P3, PT, R0, RZ, PT ;  /* 0x000000ff0000720c */ /* 0x008fda0003f65270 */
[----:B------:R-:W-:Y:S05]  /*13e0*/  @!P3 BRA `(.L_x_74) ;  /* 0x0000000000c0b947 */ /* 0x000fea0003800000 */
[----:B------:R-:W-:-:S03]  /*13f0*/  UMOV UR4, 0xffffffff ;  /* 0xffffffff00047882 */ /* 0x000fc60000000000 */
[----:B------:R-:W-:Y:S05]  /*1400*/  BRA.DIV UR4, `(.L_x_75) ;  /* 0x0000003e046c7947 */ /* 0x000fea000b800000 */
[----:B------:R-:W0:Y:S04]  /*1410*/  SHFL.DOWN PT, R21, R13, 0x10, 0x1f ;  /* 0x0a001f000d157f89 */ /* 0x000e2800000e0000 */
[----:B------:R-:W3:Y:S01]  /*1420*/  SHFL.DOWN PT, R20, R12, 0x10, 0x1f ;  /* 0x0a001f000c147f89 */ /* 0x000ee200000e0000 */
[----:B0-----:R-:W-:Y:S02]  /*1430*/  IMAD.MOV.U32 R11, RZ, RZ, R21 ;  /* 0x000000ffff0b7224 */ /* 0x001fe400078e0015 */
[----:B---3--:R-:W-:-:S06]  /*1440*/  IMAD.MOV.U32 R10, RZ, RZ, R20 ;  /* 0x000000ffff0a7224 */ /* 0x008fcc00078e0014 */
[----:B------:R-:W-:-:S07]  /*1450*/  DADD R20, R10, R12 ;  /* 0x000000000a147229 */ /* 0x000fce000000000c */
        /* <DEDUP_REMOVED lines=15> */
[----:B------:R0:W3:Y:S04]  /*1550*/  SHFL.DOWN PT, R3, R13, 0x1, 0x1f ;  /* 0x08201f000d037f89 */ /* 0x0000e800000e0000 */
[----:B------:R0:W0:Y:S02]  /*1560*/  SHFL.DOWN PT, R18, R12, 0x1, 0x1f ;  /* 0x08201f000c127f89 */ /* 0x00002400000e0000 */
.L_x_191:
[----:B0-----:R-:W-:Y:S01]  /*1570*/  IMAD.MOV.U32 R10, RZ, RZ, R18 ;  /* 0x000000ffff0a7224 */ /* 0x001fe200078e0012 */
[----:B------:R-:W-:Y:S05]  /*1580*/  WARPSYNC.ALL ;  /* 0x0000000000007948 */ /* 0x000fea0003800000 */
[----:B---3--:R-:W-:-:S06]  /*1590*/  IMAD.MOV.U32 R11, RZ, RZ, R3 ;  /* 0x000000ffff0b7224 */ /* 0x008fcc00078e0003 */
[----:B------:R-:W-:Y:S01]  /*15a0*/  DADD R12, R12, R10 ;  /* 0x000000000c0c7229 */ /* 0x000fe2000000000a */
[----:B------:R-:W-:-:S06]  /*15b0*/  CS2R R10, SRZ ;  /* 0x00000000000a7805 */ /* 0x000fcc000001ff00 */
[----:B------:R0:W-:Y:S01]  /*15c0*/  @!P2 STS.64 [R6], R12 ;  /* 0x0000000c0600a388 */ /* 0x0001e20000000a00 */
[----:B------:R-:W-:Y:S06]  /*15d0*/  BAR.SYNC.DEFER_BLOCKING 0x0 ;  /* 0x0000000000007b1d */ /* 0x000fec0000010000 */
[----:B------:R0:W3:Y:S01]  /*15e0*/  @!P0 LDS.64 R10, [R16] ;  /* 0x00000000100a8984 */ /* 0x0000e20000000a00 */
[----:B------:R-:W-:Y:S05]  /*15f0*/  @P1 EXIT ;  /* 0x000000000000194d */ /* 0x000fea0003800000 */
[----:B0--3--:R-:W-:Y:S04]  /*1600*/  SHFL.DOWN PT, R13, R11, 0x10, 0x1f ;  /* 0x0a001f000b0d7f89 */ /* 0x009fe800000e0000 */
[----:B------:R-:W0:Y:S02]  /*1610*/  SHFL.DOWN PT, R12, R10, 0x10, 0x1f ;  /* 0x0a001f000a0c7f89 */ /* 0x000e2400000e0000 */
[----:B0-----:R-:W-:-:S07]  /*1620*/  DADD R16, R12, R10 ;  /* 0x000000000c107229 */ /* 0x001fce000000000a */
[----:B------:R-:W-:Y:S04]  /*1630*/  SHFL.DOWN PT, R13, R17, 0x8, 0x1f ;  /* 0x09001f00110d7f89 */ /* 0x000fe800000e0000 */
        /* <DEDUP_REMOVED lines=10> */
[----:B0-----:R-:W-:-:S11]  /*16e0*/  DADD R12, R22, R12 ;  /* 0x00000000160c7229 */ /* 0x001fd6000000000c */
.L_x_74:
[----:B------:R-:W-:-:S13]  /*16f0*/  ISETP.NE.AND P0, PT, R2, RZ, PT ;  /* 0x000000ff0200720c */ /* 0x000fda0003f05270 */
[----:B------:R-:W-:Y:S05]  /*1700*/  @P0 EXIT ;  /* 0x000000000000094d */ /* 0x000fea0003800000 */
[----:B0-----:R-:W3:Y:S01]  /*1710*/  LDG.E R16, desc[UR6][R4.64+0x8] ;  /* 0x0000080604107981 */ /* 0x001ee2000c1e1900 */
[----:B-1----:R-:W0:Y:S01]  /*1720*/  F2F.F64.F32 R2, R7 ;  /* 0x0000000700027310 */ /* 0x002e220000201800 */
[----:B------:R-:W-:Y:S07]  /*1730*/  BSSY.RECONVERGENT B0, `(.L_x_76) ;  /* 0x0000010000007945 */ /* 0x000fee0003800200 */
[----:B----4-:R-:W1:Y:S01]  /*1740*/  F2F.F64.F32 R10, R8 ;  /* 0x00000008000a7310 */ /* 0x010e620000201800 */
[----:B0-----:R0:W-:Y:S04]  /*1750*/  STG.E.64 desc[UR6][R4.64+0x10], R2 ;  /* 0x0000100204007986 */ /* 0x0011e8000c101b06 */
[----:B-1----:R0:W-:Y:S01]  /*1760*/  STG.E.64 desc[UR6][R4.64+0x18], R10 ;  /* 0x0000180a04007986 */ /* 0x0021e2000c101b06 */
[----:B---3--:R-:W-:-:S04]  /*1770*/  I2FP.F32.S32 R6, R16 ;  /* 0x0000001000067245 */ /* 0x008fc80000201400 */
[----:B------:R-:W1:Y:S08]  /*1780*/  MUFU.RCP R17, R6 ;  /* 0x0000000600117308 */ /* 0x000e700000001000 */
[----:B------:R-:W3:Y:S01]  /*1790*/  FCHK P0, R9, R6 ;  /* 0x0000000609007302 */ /* 0x000ee20000000000 */
[----:B-1----:R-:W-:-:S04]  /*17a0*/  FFMA R0, -R6, R17, 1 ;  /* 0x3f80000006007423 */ /* 0x002fc80000000111 */
[----:B------:R-:W-:-:S04]  /*17b0*/  FFMA R0, R17, R0, R17 ;  /* 0x0000000011007223 */ /* 0x000fc80000000011 */
[----:B------:R-:W-:-:S04]  /*17c0*/  FFMA R17, R0, R9, RZ ;  /* 0x0000000900117223 */ /* 0x000fc800000000ff */
[----:B------:R-:W-:-:S04]  /*17d0*/  FFMA R18, -R6, R17, R9 ;  /* 0x0000001106127223 */ /* 0x000fc80000000109 */
[----:B------:R-:W-:Y:S01]  /*17e0*/  FFMA R0, R0, R18, R17 ;  /* 0x0000001200007223 */ /* 0x000fe20000000011 */
[----:B0--3--:R-:W-:Y:S06]  /*17f0*/  @!P0 BRA `(.L_x_77) ;  /* 0x00000000000c8947 */ /* 0x009fec0003800000 */
[----:B------:R-:W-:Y:S01]  /*1800*/  IMAD.MOV.U32 R3, RZ, RZ, R9 ;  /* 0x000000ffff037224 */ /* 0x000fe200078e0009 */
[----:B------:R-:W-:-:S07]  /*1810*/  MOV R2, 0x1830 ;  /* 0x0000183000027802 */ /* 0x000fce0000000f00 */
[----:B--2---:R-:W-:Y:S05]  /*1820*/  CALL.REL.NOINC `($__internal_3_$__cuda_sm3x_div_rn_noftz_f32_slowpath) ;  /* 0x0000004400747944 */ /* 0x004fea0003c00000 */
.L_x_77:
[----:B------:R-:W-:Y:S05]  /*1830*/  BSYNC.RECONVERGENT B0 ;  /* 0x0000000000007941 */ /* 0x000fea0003800200 */
.L_x_76:
[----:B------:R-:W0:Y:S01]  /*1840*/  I2F.F64 R16, R16 ;  /* 0x0000001000107312 */ /* 0x000e220000201c00 */
[----:B------:R-:W-:Y:S01]  /*1850*/  IMAD.MOV.U32 R2, RZ, RZ, 0x1 ;  /* 0x00000001ff027424 */ /* 0x000fe200078e00ff */
[----:B--2---:R-:W-:Y:S01]  /*1860*/  FSETP.GEU.AND P1, PT, |R15|, 6.5827683646048100446e-37, PT ;  /* 0x036000000f00780b */ /* 0x004fe20003f2e200 */
[----:B------:R-:W-:Y:S05]  /*1870*/  BSSY.RECONVERGENT B0, `(.L_x_78) ;  /* 0x0000017000007945 */ /* 0x000fea0003800200 */
[----:B0-----:R-:W0:Y:S02]  /*1880*/  MUFU.RCP64H R3, R17 ;  /* 0x0000001100037308 */ /* 0x001e240000001800 */
[----:B0-----:R-:W-:-:S08]  /*1890*/  DFMA R6, -R16, R2, 1 ;  /* 0x3ff000001006742b */ /* 0x001fd00000000102 */
[----:B------:R-:W-:-:S08]  /*18a0*/  DFMA R6, R6, R6, R6 ;  /* 0x000000060606722b */ /* 0x000fd00000000006 */
[----:B------:R-:W-:-:S08]  /*18b0*/  DFMA R6, R2, R6, R2 ;  /* 0x000000060206722b */ /* 0x000fd00000000002 */
[----:B------:R-:W-:-:S08]  /*18c0*/  DFMA R2, -R16, R6, 1 ;  /* 0x3ff000001002742b */ /* 0x000fd00000000106 */
[----:B------:R-:W-:Y:S02]  /*18d0*/  DFMA R6, R6, R2, R6 ;  /* 0x000000020606722b */ /* 0x000fe40000000006 */
[----:B------:R-:W0:Y:S06]  /*18e0*/  F2F.F64.F32 R2, R0 ;  /* 0x0000000000027310 */ /* 0x000e2c0000201800 */
[----:B------:R-:W-:-:S08]  /*18f0*/  DMUL R10, R6, R14 ;  /* 0x0000000e060a7228 */ /* 0x000fd00000000000 */
[----:B------:R-:W-:Y:S01]  /*1900*/  DFMA R8, -R16, R10, R14 ;  /* 0x0000000a1008722b */ /* 0x000fe2000000010e */
[----:B0-----:R0:W-:Y:S07]  /*1910*/  STG.E.64 desc[UR6][R4.64+0x20], R2 ;  /* 0x0000200204007986 */ /* 0x0011ee000c101b06 */
[----:B------:R-:W-:-:S10]  /*1920*/  DFMA R10, R6, R8, R10 ;  /* 0x00000008060a722b */ /* 0x000fd4000000000a */
[----:B------:R-:W-:-:S05]  /*1930*/  FFMA R6, RZ, R17, R11 ;  /* 0x00000011ff067223 */ /* 0x000fca000000000b */
[----:B------:R-:W-:-:S13]  /*1940*/  FSETP.GT.AND P0, PT, |R6|, 1.469367938527859385e-39, PT ;  /* 0x001000000600780b */ /* 0x000fda0003f04200 */
[----:B0-----:R-:W-:Y:S05]  /*1950*/  @P0 BRA P1, `(.L_x_79) ;  /* 0x0000000000200947 */ /* 0x001fea0000800000 */
[----:B------:R-:W-:Y:S01]  /*1960*/  IMAD.MOV.U32 R24, RZ, RZ, R14 ;  /* 0x000000ffff187224 */ /* 0x000fe200078e000e */
[----:B------:R-:W-:Y:S01]  /*1970*/  MOV R34, 0x19c0 ;  /* 0x000019c000227802 */ /* 0x000fe20000000f00 */
[----:B------:R-:W-:Y:S02]  /*1980*/  IMAD.MOV.U32 R25, RZ, RZ, R15 ;  /* 0x000000ffff197224 */ /* 0x000fe400078e000f */
[----:B------:R-:W-:Y:S02]  /*1990*/  IMAD.MOV.U32 R22, RZ, RZ, R16 ;  /* 0x000000ffff167224 */ /* 0x000fe400078e0010 */
[----:B------:R-:W-:-:S07]  /*19a0*/  IMAD.MOV.U32 R23, RZ, RZ, R17 ;  /* 0x000000ffff177224 */ /* 0x000fce00078e0011 */
[----:B------:R-:W-:Y:S05]  /*19b0*/  CALL.REL.NOINC `($__internal_2_$__cuda_sm20_div_rn_f64_full) ;  /* 0x0000003c00a87944 */ /* 0x000fea0003c00000 */
[----:B------:R-:W-:Y:S02]  /*19c0*/  IMAD.MOV.U32 R10, RZ, RZ, R28 ;  /* 0x000000ffff0a7224 */ /* 0x000fe400078e001c */
[----:B------:R-:W-:-:S07]  /*19d0*/  IMAD.MOV.U32 R11, RZ, RZ, R29 ;  /* 0x000000ffff0b7224 */ /* 0x000fce00078e001d */
.L_x_79:
[----:B------:R-:W-:Y:S05]  /*19e0*/  BSYNC.RECONVERGENT B0 ;  /* 0x0000000000007941 */ /* 0x000fea0003800200 */
.L_x_78:
[----:B------:R-:W2:Y:S02]  /*19f0*/  LDG.E R2, desc[UR6][R4.64+0xa4] ;  /* 0x0000a40604027981 */ /* 0x000ea4000c1e1900 */
[----:B--2---:R-:W0:Y:S08]  /*1a00*/  I2F.F64 R18, R2 ;  /* 0x0000000200127312 */ /* 0x004e300000201c00 */
[----:B0-----:R-:W0:Y:S01]  /*1a10*/  MUFU.RCP64H R7, R19 ;  /* 0x0000001300077308 */ /* 0x001e220000001800 */
[----:B------:R-:W-:-:S05]  /*1a20*/  VIADD R6, R19, 0x300402 ;  /* 0x0030040213067836 */ /* 0x000fca0000000000 */
[----:B------:R-:W-:Y:S01]  /*1a30*/  FSETP.GEU.AND P0, PT, |R6|, 5.8789094863358348022e-39, PT ;  /* 0x004004020600780b */ /* 0x000fe20003f0e200 */
[----:B0-----:R-:W-:-:S08]  /*1a40*/  DFMA R8, -R18, R6, 1 ;  /* 0x3ff000001208742b */ /* 0x001fd00000000106 */
[----:B------:R-:W-:-:S08]  /*1a50*/  DFMA R8, R8, R8, R8 ;  /* 0x000000080808722b */ /* 0x000fd00000000008 */
[----:B------:R-:W-:-:S08]  /*1a60*/  DFMA R8, R6, R8, R6 ;  /* 0x000000080608722b */ /* 0x000fd00000000006 */
[----:B------:R-:W-:-:S08]  /*1a70*/  DFMA R20, -R18, R8, 1 ;  /* 0x3ff000001214742b */ /* 0x000fd00000000108 */
[----:B------:R-:W-:Y:S01]  /*1a80*/  DFMA R8, R8, R20, R8 ;  /* 0x000000140808722b */ /* 0x000fe20000000008 */
[----:B------:R-:W-:Y:S10]  /*1a90*/  @P0 BRA `(.L_x_80) ;  /* 0x0000000000180947 */ /* 0x000ff40003800000 */
[----:B------:R-:W-:Y:S02]  /*1aa0*/  LOP3.LUT R20, R19, 0x7fffffff, RZ, 0xc0, !PT ;  /* 0x7fffffff13147812 */ /* 0x000fe400078ec0ff */
[----:B------:R-:W-:-:S03]  /*1ab0*/  MOV R0, 0x1ae0 ;  /* 0x00001ae000007802 */ /* 0x000fc60000000f00 */
[----:B------:R-:W-:-:S07]  /*1ac0*/  VIADD R20, R20, 0xfff00000 ;  /* 0xfff0000014147836 */ /* 0x000fce0000000000 */
[----:B------:R-:W-:Y:S05]  /*1ad0*/  CALL.REL.NOINC `($__internal_1_$__cuda_sm20_dblrcp_rn_slowpath_v3) ;  /* 0x0000003800c07944 */ /* 0x000fea0003c00000 */
[----:B------:R-:W-:Y:S02]  /*1ae0*/  IMAD.MOV.U32 R8, RZ, RZ, R24 ;  /* 0x000000ffff087224 */ /* 0x000fe400078e0018 */
[----:B------:R-:W-:-:S07]  /*1af0*/  IMAD.MOV.U32 R9, RZ, RZ, R25 ;  /* 0x000000ffff097224 */ /* 0x000fce00078e0019 */
.L_x_80:
[----:B------:R-:W-:Y:S01]  /*1b00*/  SHF.R.U32.HI R0, RZ, 0x14, R9 ;  /* 0x00000014ff007819 */ /* 0x000fe20000011609 */
[----:B------:R-:W-:Y:S01]  /*1b10*/  DSETP.NEU.AND P2, PT, R10, RZ, PT ;  /* 0x000000ff0a00722a */ /* 0x000fe20003f4d000 */
[----:B------:R-:W-:Y:S02]  /*1b20*/  BSSY.RECONVERGENT B0, `(.L_x_81) ;  /* 0x0000020000007945 */ /* 0x000fe40003800200 */
[----:B------:R-:W-:-:S03]  /*1b30*/  LOP3.LUT R0, R0, 0x7ff, RZ, 0xc0, !PT ;  /* 0x000007ff00007812 */ /* 0x000fc600078ec0ff */
[----:B------:R-:W-:Y:S02]  /*1b40*/  ISETP.GE.OR P3, PT, R9, RZ, P2 ;  /* 0x000000ff0900720c */ /* 0x000fe40001766670 */
[----:B------:R-:W-:-:S05]  /*1b50*/  VIADD R3, R0, 0xfffffc0c ;  /* 0xfffffc0c00037836 */ /* 0x000fca0000000000 */
[CC--:B------:R-:W-:Y:S01]  /*1b60*/  SHF.L.U32 R0, R8.reuse, R3.reuse, RZ ;  /* 0x0000000308007219 */ /* 0x0c0fe200000006ff */
[----:B------:R-:W-:Y:S01]  /*1b70*/  @!P2 IMAD.MOV.U32 R18, RZ, RZ, RZ ;  /* 0x000000ffff12a224 */ /* 0x000fe200078e00ff */
[----:B------:R-:W-:Y:S02]  /*1b80*/  SHF.L.U64.HI R3, R8, R3, R9 ;  /* 0x0000000308037219 */ /* 0x000fe40000010209 */
[----:B------:R-:W-:-:S04]  /*1b90*/  ISETP.NE.U32.AND P1, PT, R0, RZ, PT ;  /* 0x000000ff0000720c */ /* 0x000fc80003f25070 */
[----:B------:R-:W-:-:S04]  /*1ba0*/  ISETP.NE.AND.EX P1, PT, R3, -0x80000000, PT, P1 ;  /* 0x800000000300780c */ /* 0x000fc80003f25310 */
[----:B------:R-:W-:-:S09]  /*1bb0*/  PLOP3.LUT P0, PT, P1, PT, PT, 0x8, 0x80 ;  /* 0x000000000080781c */ /* 0x000fd20000f0e170 */
[----:B------:R-:W-:-:S06]  /*1bc0*/  @!P2 DSETP.NEU.AND P0, PT, |R8|, 0.5, !P1 ;  /* 0x3fe000000800a42a */ /* 0x000fcc0004f0d200 */
[----:B------:R-:W-:-:S04]  /*1bd0*/  @!P2 SEL R19, R11, RZ, P0 ;  /* 0x000000ff0b13a207 */ /* 0x000fc80000000000 */
[----:B------:R-:W-:Y:S01]  /*1be0*/  @!P3 LOP3.LUT R19, R19, 0x7ff00000, RZ, 0xfc, !PT ;  /* 0x7ff000001313b812 */ /* 0x000fe200078efcff */
[----:B------:R-:W-:Y:S06]  /*1bf0*/  @!P2 BRA `(.L_x_82) ;  /* 0x000000000048a947 */ /* 0x000fec0003800000 */
[----:B------:R-:W-:Y:S01]  /*1c00*/  DADD R22, -RZ, |R10| ;  /* 0x00000000ff167229 */ /* 0x000fe2000000050a */
[----:B------:R-:W-:Y:S01]  /*1c10*/  BSSY.RECONVERGENT B1, `(.L_x_83) ;  /* 0x0000006000017945 */ /* 0x000fe20003800200 */
[----:B------:R-:W-:Y:S01]  /*1c20*/  IMAD.MOV.U32 R42, RZ, RZ, R8 ;  /* 0x000000ffff2a7224 */ /* 0x000fe200078e0008 */
[----:B------:R-:W-:Y:S01]  /*1c30*/  MOV R0, 0x1c70 ;  /* 0x00001c7000007802 */ /* 0x000fe20000000f00 */
[----:B------:R-:W-:-:S06]  /*1c40*/  IMAD.MOV.U32 R41, RZ, RZ, R9 ;  /* 0x000000ffff297224 */ /* 0x000fcc00078e0009 */
[----:B------:R-:W-:-:S07]  /*1c50*/  IMAD.MOV.U32 R43, RZ, RZ, R23 ;  /* 0x000000ffff2b7224 */ /* 0x000fce00078e0017 */
[----:B------:R-:W-:Y:S05]  /*1c60*/  CALL.REL.NOINC `($_Z9stats_gpuPdPciiP6Region$__internal_accurate_pow) ;  /* 0x0000004800047944 */ /* 0x000fea0003c00000 */
[----:B------:R-:W-:Y:S05]  /*1c70*/  BSYNC.RECONVERGENT B1 ;  /* 0x0000000000017941 */ /* 0x000fea0003800200 */
.L_x_83:
[----:B------:R-:W0:Y:S01]  /*1c80*/  FRND.F64.TRUNC R6, R8 ;  /* 0x0000000800067313 */ /* 0x000e22000030d800 */
[----:B------:R-:W-:Y:S01]  /*1c90*/  DADD R18, -RZ, -R20 ;  /* 0x00000000ff127229 */ /* 0x000fe20000000914 */
[----:B------:R-:W-:-:S09]  /*1ca0*/  ISETP.GE.AND P2, PT, R11, RZ, PT ;  /* 0x000000ff0b00720c */ /* 0x000fd20003f46270 */
[-C--:B------:R-:W-:Y:S02]  /*1cb0*/  FSEL R3, R18, R20.reuse, P0 ;  /* 0x0000001412037208 */ /* 0x080fe40000000000 */
[-C--:B------:R-:W-:Y:S01]  /*1cc0*/  FSEL R0, R19, R21.reuse, P0 ;  /* 0x0000001513007208 */ /* 0x080fe20000000000 */
[----:B0-----:R-:W-:Y:S01]  /*1cd0*/  DSETP.NEU.AND P1, PT, R8, R6, PT ;  /* 0x000000060800722a */ /* 0x001fe20003f2d000 */
[----:B------:R-:W-:Y:S02]  /*1ce0*/  FSEL R18, R3, R20, !P2 ;  /* 0x0000001403127208 */ /* 0x000fe40005000000 */
[----:B------:R-:W-:-:S03]  /*1cf0*/  FSEL R19, R0, R21, !P2 ;  /* 0x0000001500137208 */ /* 0x000fc60005000000 */
[----:B------:R-:W-:Y:S02]  /*1d00*/  @!P2 FSEL R18, R18, RZ, !P1 ;  /* 0x000000ff1212a208 */ /* 0x000fe40004800000 */
[----:B------:R-:W-:-:S07]  /*1d10*/  @!P2 FSEL R19, R19, -QNAN , !P1 ;  /* 0xfff800001313a808 */ /* 0x000fce0004800000 */
.L_x_82:
[----:B------:R-:W-:Y:S05]  /*1d20*/  BSYNC.RECONVERGENT B0 ;  /* 0x0000000000007941 */ /* 0x000fea0003800200 */
.L_x_81:
[----:B------:R-:W-:Y:S01]  /*1d30*/  DADD R6, R8, R10 ;  /* 0x0000000008067229 */ /* 0x000fe2000000000a */
[----:B------:R-:W-:Y:S09]  /*1d40*/  BSSY.RECONVERGENT B0, `(.L_x_84) ;  /* 0x000001c000007945 */ /* 0x000ff20003800200 */
[----:B------:R-:W-:-:S04]  /*1d50*/  LOP3.LUT R6, R7, 0x7ff00000, RZ, 0xc0, !PT ;  /* 0x7ff0000007067812 */ /* 0x000fc800078ec0ff */
[----:B------:R-:W-:-:S13]  /*1d60*/  ISETP.NE.AND P1, PT, R6, 0x7ff00000, PT ;  /* 0x7ff000000600780c */ /* 0x000fda0003f25270 */
[----:B------:R-:W-:Y:S05]  /*1d70*/  @P1 BRA `(.L_x_85) ;  /* 0x0000000000601947 */ /* 0x000fea0003800000 */
[----:B------:R-:W-:-:S14]  /*1d80*/  DSETP.NAN.AND P1, PT, R10, R10, PT ;  /* 0x0000000a0a00722a */ /* 0x000fdc0003f28000 */
[----:B------:R-:W-:Y:S01]  /*1d90*/  @P1 DADD R18, R8, R10 ;  /* 0x0000000008121229 */ /* 0x000fe2000000000a */
[----:B------:R-:W-:Y:S10]  /*1da0*/  @P1 BRA `(.L_x_85) ;  /* 0x0000000000541947 */ /* 0x000ff40003800000 */
[----:B------:R-:W-:-:S14]  /*1db0*/  DSETP.NEU.AND P1, PT, |R8|, +INF , PT ;  /* 0x7ff000000800742a */ /* 0x000fdc0003f2d200 */
[----:B------:R-:W-:Y:S05]  /*1dc0*/  @P1 BRA `(.L_x_86) ;  /* 0x0000000000201947 */ /* 0x000fea0003800000 */
[----:B------:R-:W-:Y:S01]  /*1dd0*/  ISETP.GE.AND P1, PT, R9, RZ, PT ;  /* 0x000000ff0900720c */ /* 0x000fe20003f26270 */
[----:B------:R-:W-:-:S06]  /*1de0*/  DSETP.GT.AND P0, PT, |R10|, 1, PT ;  /* 0x3ff000000a00742a */ /* 0x000fcc0003f04200 */
[----:B------:R-:W-:Y:S01]  /*1df0*/  SEL R18, RZ, 0x7ff00000, !P0 ;  /* 0x7ff00000ff127807 */ /* 0x000fe20004000000 */
[----:B------:R-:W-:-:S05]  /*1e00*/  DSETP.NEU.AND P0, PT, R10, -1, PT ;  /* 0xbff000000a00742a */ /* 0x000fca0003f0d000 */
[----:B------:R-:W-:-:S04]  /*1e10*/  @!P1 LOP3.LUT R18, R18, 0x7ff00000, RZ, 0x3c, !PT ;  /* 0x7ff0000012129812 */ /* 0x000fc800078e3cff */
[----:B------:R-:W-:Y:S01]  /*1e20*/  SEL R19, R18, 0x3ff00000, P0 ;  /* 0x3ff0000012137807 */ /* 0x000fe20000000000 */
[----:B------:R-:W-:Y:S01]  /*1e30*/  IMAD.MOV.U32 R18, RZ, RZ, RZ ;  /* 0x000000ffff127224 */ /* 0x000fe200078e00ff */
[----:B------:R-:W-:Y:S06]  /*1e40*/  BRA `(.L_x_85) ;  /* 0x00000000002c7947 */ /* 0x000fec0003800000 */
.L_x_86:
[----:B------:R-:W-:-:S14]  /*1e50*/  DSETP.NEU.AND P1, PT, |R10|, +INF , PT ;  /* 0x7ff000000a00742a */ /* 0x000fdc0003f2d200 */
[----:B------:R-:W-:Y:S05]  /*1e60*/  @P1 BRA `(.L_x_85) ;  /* 0x0000000000241947 */ /* 0x000fea0003800000 */
[C---:B------:R-:W-:Y:S01]  /*1e70*/  ISETP.GE.AND P1, PT, R9.reuse, RZ, PT ;  /* 0x000000ff0900720c */ /* 0x040fe20003f26270 */
[----:B------:R-:W-:Y:S01]  /*1e80*/  IMAD.MOV.U32 R18, RZ, RZ, RZ ;  /* 0x000000ffff127224 */ /* 0x000fe200078e00ff */
[----:B------:R-:W-:Y:S02]  /*1e90*/  LOP3.LUT R0, R9, 0x7fffffff, RZ, 0xc0, !PT ;  /* 0x7fffffff09007812 */ /* 0x000fe400078ec0ff */
[----:B------:R-:W-:Y:S02]  /*1ea0*/  SEL R19, RZ, 0x7ff00000, !P1 ;  /* 0x7ff00000ff137807 */ /* 0x000fe40004800000 */
[----:B------:R-:W-:Y:S02]  /*1eb0*/  ISETP.GE.AND P2, PT, R11, RZ, PT ;  /* 0x000000ff0b00720c */ /* 0x000fe40003f46270 */
[----:B------:R-:W-:Y:S01]  /*1ec0*/  ISETP.NE.AND P1, PT, R0, 0x3fe00000, PT ;  /* 0x3fe000000000780c */ /* 0x000fe20003f25270 */
[----:B------:R-:W-:-:S05]  /*1ed0*/  VIADD R0, R19, 0x80000000 ;  /* 0x8000000013007836 */ /* 0x000fca0000000000 */
[----:B------:R-:W-:-:S05]  /*1ee0*/  SEL R0, R0, R19, P1 ;  /* 0x0000001300007207 */ /* 0x000fca0000800000 */
[----:B------:R-:W-:-:S07]  /*1ef0*/  @!P2 SEL R19, R0, R19, P0 ;  /* 0x000000130013a207 */ /* 0x000fce0000000000 */
.L_x_85:
[----:B------:R-:W-:Y:S05]  /*1f00*/  BSYNC.RECONVERGENT B0 ;  /* 0x0000000000007941 */ /* 0x000fea0003800200 */
.L_x_84:
[----:B------:R-:W2:Y:S01]  /*1f10*/  LDG.E.U8 R6, desc[UR6][R4.64+0x69] ;  /* 0x0000690604067981 */ /* 0x000ea2000c1e1100 */
[----:B------:R-:W-:Y:S02]  /*1f20*/  DSETP.NEU.AND P1, PT, R8, RZ, PT ;  /* 0x000000ff0800722a */ /* 0x000fe40003f2d000 */
[----:B------:R-:W-:Y:S01]  /*1f30*/  DSETP.NEU.AND P0, PT, R10, 1, PT ;  /* 0x3ff000000a00742a */ /* 0x000fe20003f0d000 */
[----:B------:R0:W-:Y:S01]  /*1f40*/  STG.E.64 desc[UR6][R4.64+0x40], R14 ;  /* 0x0000400e04007986 */ /* 0x0001e2000c101b06 */
[----:B------:R-:W-:Y:S02]  /*1f50*/  CS2R R10, SRZ ;  /* 0x00000000000a7805 */ /* 0x000fe4000001ff00 */
[----:B------:R-:W-:Y:S02]  /*1f60*/  FSEL R8, R18, RZ, P1 ;  /* 0x000000ff12087208 */ /* 0x000fe40000800000 */
[----:B------:R-:W-:Y:S02]  /*1f70*/  FSEL R18, R19, 1.875, P1 ;  /* 0x3ff0000013127808 */ /* 0x000fe40000800000 */
[----:B------:R-:W-:-:S02]  /*1f80*/  FSEL R8, R8, RZ, P0 ;  /* 0x000000ff08087208 */ /* 0x000fc40000000000 */
[----:B------:R-:W-:-:S05]  /*1f90*/  FSEL R9, R18, 1.875, P0 ;  /* 0x3ff0000012097808 */ /* 0x000fca0000000000 */
[----:B------:R0:W-:Y:S01]  /*1fa0*/  STG.E.64 desc[UR6][R4.64+0x30], R8 ;  /* 0x0000300804007986 */ /* 0x0001e2000c101b06 */
[----:B--2---:R-:W-:-:S13]  /*1fb0*/  ISETP.NE.AND P0, PT, R6, RZ, PT ;  /* 0x000000ff0600720c */ /* 0x004fda0003f05270 */
[----:B0-----:R-:W-:Y:S05]  /*1fc0*/  @!P0 BRA `(.L_x_87) ;  /* 0x0000000400c88947 */ /* 0x001fea0003800000 */
[----:B------:R-:W0:Y:S01]  /*1fd0*/  MUFU.RCP64H R11, R17 ;  /* 0x00000011000b7308 */ /* 0x000e220000001800 */
[----:B------:R-:W-:Y:S01]  /*1fe0*/  IMAD.MOV.U32 R10, RZ, RZ, 0x1 ;  /* 0x00000001ff0a7424 */ /* 0x000fe200078e00ff */
[----:B------:R-:W-:Y:S01]  /*1ff0*/  FSETP.GEU.AND P1, PT, |R13|, 6.5827683646048100446e-37, PT ;  /* 0x036000000d00780b */ /* 0x000fe20003f2e200 */
[----:B------:R-:W-:Y:S04]  /*2000*/  BSSY.RECONVERGENT B0, `(.L_x_88) ;  /* 0x0000014000007945 */ /* 0x000fe80003800200 */
[----:B0-----:R-:W-:-:S08]  /*2010*/  DFMA R14, -R16, R10, 1 ;  /* 0x3ff00000100e742b */ /* 0x001fd0000000010a */
[----:B------:R-:W-:-:S08]  /*2020*/  DFMA R14, R14, R14, R14 ;  /* 0x0000000e0e0e722b */ /* 0x000fd0000000000e */
        /* <DEDUP_REMOVED lines=17> */
.L_x_89:
[----:B------:R-:W-:Y:S05]  /*2140*/  BSYNC.RECONVERGENT B0 ;  /* 0x0000000000007941 */ /* 0x000fea0003800200 */
.L_x_88:
[----:B------:R-:W-:-:S06]  /*2150*/  IMAD.MOV R18, RZ, RZ, -R2 ;  /* 0x000000ffff127224 */ /* 0x000fcc00078e0a02 */
[----:B------:R-:W0:Y:S08]  /*2160*/  I2F.F64 R18, R18 ;  /* 0x0000001200127312 */ /* 0x000e300000201c00 */
        /* <DEDUP_REMOVED lines=15> */
.L_x_90:
        /* <DEDUP_REMOVED lines=24> */
.L_x_93:
        /* <DEDUP_REMOVED lines=10> */
.L_x_92:
[----:B------:R-:W-:Y:S05]  /*2480*/  BSYNC.RECONVERGENT B0 ;  /* 0x0000000000007941 */ /* 0x000fea0003800200 */
.L_x_91:
        /* <DEDUP_REMOVED lines=18> */
.L_x_96:
        /* <DEDUP_REMOVED lines=11> */
.L_x_95:
[----:B------:R-:W-:Y:S05]  /*2660*/  BSYNC.RECONVERGENT B0 ;  /* 0x0000000000007941 */ /* 0x000fea0003800200 */
.L_x_94:
[----:B------:R-:W-:Y:S01]  /*2670*/  DSETP.NEU.AND P1, PT, R2, RZ, PT ;  /* 0x000000ff0200722a */ /* 0x000fe20003f2d000 */
[----:B------:R0:W-:Y:S01]  /*2680*/  STG.E.64 desc[UR6][R4.64+0x60], R12 ;  /* 0x0000600c04007986 */ /* 0x0001e2000c101b06 */
[----:B------:R-:W-:-:S04]  /*2690*/  DSETP.NEU.AND P0, PT, R10, 1, PT ;  /* 0x3ff000000a00742a */ /* 0x000fc80003f0d000 */
[----:B------:R-:W-:Y:S02]  /*26a0*/  FSEL R10, R14, RZ, P1 ;  /* 0x000000ff0e0a7208 */ /* 0x000fe40000800000 */
[----:B------:R-:W-:Y:S02]  /*26b0*/  FSEL R14, R15, 1.875, P1 ;  /* 0x3ff000000f0e7808 */ /* 0x000fe40000800000 */
[----:B------:R-:W-:Y:S02]  /*26c0*/  FSEL R10, R10, RZ, P0 ;  /* 0x000000ff0a0a7208 */ /* 0x000fe40000000000 */
[----:B------:R-:W-:-:S05]  /*26d0*/  FSEL R11, R14, 1.875, P0 ;  /* 0x3ff000000e0b7808 */ /* 0x000fca0000000000 */
[----:B------:R0:W-:Y:S02]  /*26e0*/  STG.E.64 desc[UR6][R4.64+0x50], R10 ;  /* 0x0000500a04007986 */ /* 0x0001e4000c101b06 */
.L_x_87:
[----:B------:R-:W2:Y:S02]  /*26f0*/  LDG.E.U8 R0, desc[UR6][R4.64+0x68] ;  /* 0x0000680604007981 */ /* 0x000ea4000c1e1100 */
[----:B--2---:R-:W-:-:S13]  /*2700*/  ISETP.NE.AND P0, PT, R0, RZ, PT ;  /* 0x000000ff0000720c */ /* 0x004fda0003f05270 */
[----:B------:R-:W-:Y:S05]  /*2710*/  @!P0 EXIT ;  /* 0x000000000000894d */ /* 0x000fea0003800000 */
[----:B0-----:R-:W2:Y:S04]  /*2720*/  LDG.E.64 R12, desc[UR6][R4.64+0x98] ;  /* 0x00009806040c7981 */ /* 0x001ea8000c1e1b00 */
[----:B------:R0:W5:Y:S01]  /*2730*/  LDG.E R2, desc[UR6][R4.64+0xa0] ;  /* 0x0000a00604027981 */ /* 0x000162000c1e1900 */
[----:B------:R-:W-:Y:S01]  /*2740*/  ISETP.NE.AND P0, PT, R6, RZ, PT ;  /* 0x000000ff0600720c */ /* 0x000fe20003f05270 */
[----:B--2---:R0:W1:-:S12]  /*2750*/  F2I.F64.TRUNC R3, R12 ;  /* 0x0000000c00037311 */ /* 0x004058000030d100 */
[----:B------:R-:W-:Y:S05]  /*2760*/  @!P0 BRA `(.L_x_97) ;  /* 0x0000000c00d88947 */ /* 0x000fea0003800000 */
[----:B------:R-:W0:Y:S01]  /*2770*/  MUFU.RCP64H R7, R9 ;  /* 0x0000000900077308 */ /* 0x000e220000001800 */
[----:B------:R-:W-:Y:S01]  /*2780*/  IMAD.MOV.U32 R6, RZ, RZ, 0x1 ;  /* 0x00000001ff067424 */ /* 0x000fe200078e00ff */
[----:B------:R-:W-:Y:S06]  /*2790*/  BSSY.RECONVERGENT B0, `(.L_x_98) ;  /* 0x0000014000007945 */ /* 0x000fec0003800200 */
[----:B-1----:R-:W1:Y:S01]  /*27a0*/  I2F.F64 R24, R3 ;  /* 0x0000000300187312 */ /* 0x002e620000201c00 */
[----:B0-----:R-:W-:Y:S01]  /*27b0*/  DFMA R12, -R8, R6, 1 ;  /* 0x3ff00000080c742b */ /* 0x001fe20000000106 */
[----:B-1----:R-:W-:-:S07]  /*27c0*/  FSETP.GEU.AND P1, PT, |R25|, 6.5827683646048100446e-37, PT ;  /* 0x036000001900780b */ /* 0x002fce0003f2e200 */
        /* <DEDUP_REMOVED lines=13> */
[----:B-----5:R-:W-:Y:S05]  /*28a0*/  CALL.REL.NOINC `($__internal_2_$__cuda_sm20_div_rn_f64_full) ;  /* 0x0000002c00ec7944 */ /* 0x020fea0003c00000 */
[----:B------:R-:W-:Y:S02]  /*28b0*/  IMAD.MOV.U32 R14, RZ, RZ, R28 ;  /* 0x000000ffff0e7224 */ /* 0x000fe400078e001c */
[----:B------:R-:W-:-:S07]  /*28c0*/  IMAD.MOV.U32 R15, RZ, RZ, R29 ;  /* 0x000000ffff0f7224 */ /* 0x000fce00078e001d */
.L_x_99:
[----:B------:R-:W-:Y:S05]  /*28d0*/  BSYNC.RECONVERGENT B0 ;  /* 0x0000000000007941 */ /* 0x000fea0003800200 */
.L_x_98:
[----:B-----5:R-:W0:Y:S01]  /*28e0*/  I2F.F64 R12, R2 ;  /* 0x00000002000c7312 */ /* 0x020e220000201c00 */
[----:B------:R-:W-:Y:S01]  /*28f0*/  DADD R22, -RZ, |R14| ;  /* 0x00000000ff167229 */ /* 0x000fe2000000050e */
[----:B------:R-:W-:Y:S09]  /*2900*/  BSSY.RECONVERGENT B0, `(.L_x_100) ;  /* 0x000000e000007945 */ /* 0x000ff20003800200 */
[----:B------:R-:W-:Y:S01]  /*2910*/  IMAD.MOV.U32 R43, RZ, RZ, R23 ;  /* 0x000000ffff2b7224 */ /* 0x000fe200078e0017 */
[----:B0-----:R-:W-:Y:S01]  /*2920*/  SHF.R.U32.HI R0, RZ, 0x14, R13 ;  /* 0x00000014ff007819 */ /* 0x001fe2000001160d */
        /* <DEDUP_REMOVED lines=9> */
[----:B------:R-:W-:-:S13]  /*29c0*/  PLOP3.LUT P0, PT, P0, PT, PT, 0x8, 0x80 ;  /* 0x000000000080781c */ /* 0x000fda000070e170 */
[----:B------:R-:W-:Y:S05]  /*29d0*/  CALL.REL.NOINC `($_Z9stats_gpuPdPciiP6Region$__internal_accurate_pow) ;  /* 0x0000003800a87944 */ /* 0x000fea0003c00000 */
[----:B------:R-:W-:Y:S05]  /*29e0*/  BSYNC.RECONVERGENT B0 ;  /* 0x0000000000007941 */ /* 0x000fea0003800200 */
.L_x_100:
[----:B------:R-:W-:Y:S01]  /*29f0*/  DSETP.NEU.AND P3, PT, R14, RZ, PT ;  /* 0x000000ff0e00722a */ /* 0x000fe20003f6d000 */
[----:B------:R-:W-:Y:S01]  /*2a00*/  BSSY.RECONVERGENT B0, `(.L_x_101) ;  /* 0x0000021000007945 */ /* 0x000fe20003800200 */
[----:B------:R-:W-:Y:S02]  /*2a10*/  DADD R16, R12, R14 ;  /* 0x000000000c107229 */ /* 0x000fe4000000000e */
[----:B------:R-:W-:Y:S02]  /*2a20*/  DADD R18, -RZ, -R20 ;  /* 0x00000000ff127229 */ /* 0x000fe40000000914 */
[----:B------:R-:W-:-:S06]  /*2a30*/  ISETP.GE.OR P5, PT, R13, RZ, P3 ;  /* 0x000000ff0d00720c */ /* 0x000fcc0001fa6670 */
[----:B------:R-:W-:Y:S02]  /*2a40*/  LOP3.LUT R16, R17, 0x7ff00000, RZ, 0xc0, !PT ;  /* 0x7ff0000011107812 */ /* 0x000fe400078ec0ff */
[----:B------:R-:W-:Y:S02]  /*2a50*/  @!P3 ISETP.NE.U32.AND P1, PT, R6, RZ, PT ;  /* 0x000000ff0600b20c */ /* 0x000fe40003f25070 */
[----:B------:R-:W-:Y:S02]  /*2a60*/  ISETP.NE.AND P4, PT, R16, 0x7ff00000, PT ;  /* 0x7ff000001000780c */ /* 0x000fe40003f85270 */
[----:B------:R-:W-:Y:S02]  /*2a70*/  @!P3 ISETP.NE.AND.EX P2, PT, R7, -0x80000000, PT, P1 ;  /* 0x800000000700b80c */ /* 0x000fe40003f45310 */
[----:B------:R-:W-:Y:S02]  /*2a80*/  PLOP3.LUT P1, PT, P0, PT, PT, 0x80, 0x8 ;  /* 0x000000000008781c */ /* 0x000fe4000072f070 */
[----:B------:R-:W-:-:S02]  /*2a90*/  FSEL R17, R18, R20, P0 ;  /* 0x0000001412117208 */ /* 0x000fc40000000000 */
[----:B------:R-:W-:-:S07]  /*2aa0*/  FSEL R18, R19, R21, P0 ;  /* 0x0000001513127208 */ /* 0x000fce0000000000 */
        /* <DEDUP_REMOVED lines=22> */
.L_x_102:
[----:B------:R-:W-:Y:S05]  /*2c10*/  BSYNC.RECONVERGENT B0 ;  /* 0x0000000000007941 */ /* 0x000fea0003800200 */
.L_x_101:
[----:B------:R-:W-:Y:S01]  /*2c20*/  ISETP.NE.AND P2, PT, R2, RZ, PT ;  /* 0x000000ff0200720c */ /* 0x000fe20003f45270 */
[----:B------:R-:W-:Y:S01]  /*2c30*/  DSETP.NEU.AND P1, PT, R14, 1, PT ;  /* 0x3ff000000e00742a */ /* 0x000fe20003f2d000 */
[----:B------:R-:W-:Y:S02]  /*2c40*/  BSSY.RECONVERGENT B0, `(.L_x_103) ;  /* 0x0000019000007945 */ /* 0x000fe40003800200 */
[----:B------:R-:W-:Y:S02]  /*2c50*/  FSEL R14, R20, RZ, P2 ;  /* 0x000000ff140e7208 */ /* 0x000fe40001000000 */
[----:B------:R-:W-:Y:S02]  /*2c60*/  FSEL R20, R21, 1.875, P2 ;  /* 0x3ff0000015147808 */ /* 0x000fe40001000000 */
[----:B------:R-:W-:Y:S02]  /*2c70*/  FSEL R14, R14, RZ, P1 ;  /* 0x000000ff0e0e7208 */ /* 0x000fe40000800000 */
[----:B------:R-:W-:-:S02]  /*2c80*/  FSEL R15, R20, 1.875, P1 ;  /* 0x3ff00000140f7808 */ /* 0x000fc40000800000 */
[----:B------:R-:W-:-:S04]  /*2c90*/  ISETP.NE.U32.AND P1, PT, R6, RZ, PT ;  /* 0x000000ff0600720c */ /* 0x000fc80003f25070 */
[----:B------:R-:W-:Y:S01]  /*2ca0*/  DADD R22, R14, 1 ;  /* 0x3ff000000e167429 */ /* 0x000fe20000000000 */
[----:B------:R-:W-:-:S05]  /*2cb0*/  ISETP.NE.AND.EX P1, PT, R7, -0x80000000, PT, P1 ;  /* 0x800000000700780c */ /* 0x000fca0003f25310 */
[----:B------:R-:W0:Y:S04]  /*2cc0*/  MUFU.RCP64H R17, R23 ;  /* 0x0000001700117308 */ /* 0x000e280000001800 */
        /* <DEDUP_REMOVED lines=8> */
[----:B------:R-:W-:Y:S01]  /*2d50*/  LOP3.LUT R20, R23, 0x7fffffff, RZ, 0xc0, !PT ;  /* 0x7fffffff17147812 */ /* 0x000fe200078ec0ff */
[----:B------:R-:W-:Y:S01]  /*2d60*/  IMAD.MOV.U32 R18, RZ, RZ, R22 ;  /* 0x000000ffff127224 */ /* 0x000fe200078e0016 */
[----:B------:R-:W-:Y:S01]  /*2d70*/  MOV R0, 0x2db0 ;  /* 0x00002db000007802 */ /* 0x000fe20000000f00 */
[----:B------:R-:W-:Y:S02]  /*2d80*/  IMAD.MOV.U32 R19, RZ, RZ, R23 ;  /* 0x000000ffff137224 */ /* 0x000fe400078e0017 */
[----:B------:R-:W-:-:S07]  /*2d90*/  VIADD R20, R20, 0xfff00000 ;  /* 0xfff0000014147836 */ /* 0x000fce0000000000 */
[----:B------:R-:W-:Y:S05]  /*2da0*/  CALL.REL.NOINC `($__internal_1_$__cuda_sm20_dblrcp_rn_slowpath_v3) ;  /* 0x00000028000c7944 */ /* 0x000fea0003c00000 */
[----:B------:R-:W-:Y:S02]  /*2db0*/  IMAD.MOV.U32 R18, RZ, RZ, R24 ;  /* 0x000000ffff127224 */ /* 0x000fe400078e0018 */
[----:B------:R-:W-:-:S07]  /*2dc0*/  IMAD.MOV.U32 R19, RZ, RZ, R25 ;  /* 0x000000ffff137224 */ /* 0x000fce00078e0019 */
.L_x_104:
[----:B------:R-:W-:Y:S05]  /*2dd0*/  BSYNC.RECONVERGENT B0 ;  /* 0x0000000000007941 */ /* 0x000fea0003800200 */
.L_x_103:
[----:B------:R-:W0:Y:S01]  /*2de0*/  MUFU.RCP64H R17, R9 ;  /* 0x0000000900117308 */ /* 0x000e220000001800 */
[----:B------:R-:W-:Y:S01]  /*2df0*/  IMAD.MOV.U32 R16, RZ, RZ, 0x1 ;  /* 0x00000001ff107424 */ /* 0x000fe200078e00ff */
[----:B------:R-:W-:Y:S01]  /*2e00*/  DMUL R24, R12, R18 ;  /* 0x000000120c187228 */ /* 0x000fe20000000000 */
[----:B------:R1:W-:Y:S01]  /*2e10*/  STG.E.64 desc[UR6][R4.64+0x28], R18 ;  /* 0x0000281204007986 */ /* 0x0003e2000c101b06 */
[----:B------:R-:W-:Y:S08]  /*2e20*/  BSSY.RECONVERGENT B0, `(.L_x_105) ;  /* 0x0000013000007945 */ /* 0x000ff00003800200 */
[----:B------:R-:W-:Y:S01]  /*2e30*/  FSETP.GEU.AND P3, PT, |R25|, 6.5827683646048100446e-37, PT ;  /* 0x036000001900780b */ /* 0x000fe20003f6e200 */
        /* <DEDUP_REMOVED lines=10> */
[----:B-1----:R-:W-:Y:S05]  /*2ee0*/  @P2 BRA P3, `(.L_x_106) ;  /* 0x0000000000182947 */ /* 0x002fea0001800000 */
[----:B------:R-:W-:Y:S01]  /*2ef0*/  IMAD.MOV.U32 R22, RZ, RZ, R8 ;  /* 0x000000ffff167224 */ /* 0x000fe200078e0008 */
[----:B------:R-:W-:Y:S01]  /*2f00*/  MOV R34, 0x2f30 ;  /* 0x00002f3000227802 */ /* 0x000fe20000000f00 */
[----:B------:R-:W-:-:S07]  /*2f10*/  IMAD.MOV.U32 R23, RZ, RZ, R9 ;  /* 0x000000ffff177224 */ /* 0x000fce00078e0009 */
[----:B------:R-:W-:Y:S05]  /*2f20*/  CALL.REL.NOINC `($__internal_2_$__cuda_sm20_div_rn_f64_full) ;  /* 0x00000028004c7944 */ /* 0x000fea0003c00000 */
[----:B------:R-:W-:Y:S02]  /*2f30*/  IMAD.MOV.U32 R16, RZ, RZ, R28 ;  /* 0x000000ffff107224 */ /* 0x000fe400078e001c */
[----:B------:R-:W-:-:S07]  /*2f40*/  IMAD.MOV.U32 R17, RZ, RZ, R29 ;  /* 0x000000ffff117224 */ /* 0x000fce00078e001d */
.L_x_106:
[----:B------:R-:W-:Y:S05]  /*2f50*/  BSYNC.RECONVERGENT B0 ;  /* 0x0000000000007941 */ /* 0x000fea0003800200 */
.L_x_105:
[----:B------:R-:W-:Y:S01]  /*2f60*/  VIADD R22, R3, 0x1 ;  /* 0x0000000103167836 */ /* 0x000fe20000000000 */
[----:B------:R-:W-:Y:S01]  /*2f70*/  DMUL R14, R14, R16 ;  /* 0x000000100e0e7228 */ /* 0x000fe20000000000 */
[----:B------:R-:W-:Y:S01]  /*2f80*/  IMAD.MOV.U32 R8, RZ, RZ, 0x1 ;  /* 0x00000001ff087424 */ /* 0x000fe200078e00ff */
[----:B------:R-:W-:Y:S01]  /*2f90*/  FSETP.GEU.AND P3, PT, |R11|, 6.5827683646048100446e-37, PT ;  /* 0x036000000b00780b */ /* 0x000fe20003f6e200 */
[----:B------:R-:W-:Y:S02]  /*2fa0*/  BSSY.RECONVERGENT B0, `(.L_x_107) ;  /* 0x0000015000007945 */ /* 0x000fe40003800200 */
[----:B------:R-:W0:Y:S02]  /*2fb0*/  I2F.F64 R22, R22 ;  /* 0x0000001600167312 */ /* 0x000e240000201c00 */
[----:B------:R1:W-:Y:S06]  /*2fc0*/  STG.E.64 desc[UR6][R4.64+0x38], R14 ;  /* 0x0000380e04007986 */ /* 0x0003ec000c101b06 */
[----:B0-----:R-:W0:Y:S02]  /*2fd0*/  MUFU.RCP64H R9, R23 ;  /* 0x0000001700097308 */ /* 0x001e240000001800 */
        /* <DEDUP_REMOVED lines=17> */
.L_x_108:
[----:B------:R-:W-:Y:S05]  /*30f0*/  BSYNC.RECONVERGENT B0 ;  /* 0x0000000000007941 */ /* 0x000fea0003800200 */
.L_x_107:
        /* <DEDUP_REMOVED lines=8> */
.L_x_109:
[----:B------:R-:W-:Y:S01]  /*3180*/  DSETP.NEU.AND P3, PT, R8, RZ, PT ;  /* 0x000000ff0800722a */ /* 0x000fe20003f6d000 */
[----:B------:R-:W-:Y:S01]  /*3190*/  BSSY.RECONVERGENT B0, `(.L_x_110) ;  /* 0x0000020000007945 */ /* 0x000fe20003800200 */
[----:B------:R-:W-:-:S04]  /*31a0*/  DADD R14, -RZ, -R20 ;  /* 0x00000000ff0e7229 */ /* 0x000fc80000000914 */
[----:B------:R-:W-:-:S06]  /*31b0*/  ISETP.GE.OR P4, PT, R13, RZ, P3 ;  /* 0x000000ff0d00720c */ /* 0x000fcc0001f86670 */
[----:B------:R-:W-:Y:S02]  /*31c0*/  FSEL R3, R14, R20, !P1 ;  /* 0x000000140e037208 */ /* 0x000fe40004800000 */
[----:B------:R-:W-:Y:S02]  /*31d0*/  @!P3 ISETP.NE.U32.AND P2, PT, R6, RZ, PT ;  /* 0x000000ff0600b20c */ /* 0x000fe40003f45070 */
[----:B------:R-:W-:Y:S02]  /*31e0*/  FSEL R14, R15, R21, !P1 ;  /* 0x000000150f0e7208 */ /* 0x000fe40004800000 */
        /* <DEDUP_REMOVED lines=26> */
.L_x_111:
[----:B------:R-:W-:Y:S05]  /*3390*/  BSYNC.RECONVERGENT B0 ;  /* 0x0000000000007941 */ /* 0x000fea0003800200 */
.L_x_110:
[----:B------:R-:W-:Y:S01]  /*33a0*/  ISETP.NE.AND P1, PT, R2, RZ, PT ;  /* 0x000000ff0200720c */ /* 0x000fe20003f25270 */
[----:B------:R-:W-:Y:S01]  /*33b0*/  DSETP.NEU.AND P0, PT, R8, 1, PT ;  /* 0x3ff000000800742a */ /* 0x000fe20003f0d000 */
[----:B------:R-:W-:Y:S02]  /*33c0*/  BSSY.RECONVERGENT B0, `(.L_x_112) ;  /* 0x0000015000007945 */ /* 0x000fe40003800200 */
[----:B------:R-:W-:Y:S02]  /*33d0*/  FSEL R2, R20, RZ, P1 ;  /* 0x000000ff14027208 */ /* 0x000fe40000800000 */
[----:B------:R-:W-:Y:S02]  /*33e0*/  FSEL R20, R21, 1.875, P1 ;  /* 0x3ff0000015147808 */ /* 0x000fe40000800000 */
[----:B------:R-:W-:Y:S02]  /*33f0*/  FSEL R2, R2, RZ, P0 ;  /* 0x000000ff02027208 */ /* 0x000fe40000000000 */
[----:B------:R-:W-:-:S06]  /*3400*/  FSEL R3, R20, 1.875, P0 ;  /* 0x3ff0000014037808 */ /* 0x000fcc0000000000 */
[----:B------:R-:W-:-:S06]  /*3410*/  DADD R18, R2, 1 ;  /* 0x3ff0000002127429 */ /* 0x000fcc0000000000 */
        /* <DEDUP_REMOVED lines=15> */
.L_x_113:
[----:B------:R-:W-:Y:S05]  /*3510*/  BSYNC.RECONVERGENT B0 ;  /* 0x0000000000007941 */ /* 0x000fea0003800200 */
.L_x_112:
[----:B------:R-:W0:Y:S01]  /*3520*/  MUFU.RCP64H R7, R11 ;  /* 0x0000000b00077308 */ /* 0x000e220000001800 */
[----:B------:R-:W-:Y:S01]  /*3530*/  IMAD.MOV.U32 R6, RZ, RZ, 0x1 ;  /* 0x00000001ff067424 */ /* 0x000fe200078e00ff */
[----:B------:R-:W-:Y:S01]  /*3540*/  DMUL R24, R12, -R8 ;  /* 0x800000080c187228 */ /* 0x000fe20000000000 */
[----:B------:R1:W-:Y:S01]  /*3550*/  STG.E.64 desc[UR6][R4.64+0x48], R8 ;  /* 0x0000480804007986 */ /* 0x0003e2000c101b06 */
[----:B------:R-:W-:Y:S08]  /*3560*/  BSSY.RECONVERGENT B0, `(.L_x_114) ;  /* 0x0000013000007945 */ /* 0x000ff00003800200 */
[----:B------:R-:W-:Y:S01]  /*3570*/  FSETP.GEU.AND P1, PT, |R25|, 6.5827683646048100446e-37, PT ;  /* 0x036000001900780b */ /* 0x000fe20003f2e200 */
[----:B0-----:R-:W-:-:S08]  /*3580*/  DFMA R14, R6, -R10, 1 ;  /* 0x3ff00000060e742b */ /* 0x001fd0000000080a */
[----:B------:R-:W-:-:S08]  /*3590*/  DFMA R14, R14, R14, R14 ;  /* 0x0000000e0e0e722b */ /* 0x000fd0000000000e */
[----:B------:R-:W-:-:S08]  /*35a0*/  DFMA R14, R6, R14, R6 ;  /* 0x0000000e060e722b */ /* 0x000fd00000000006 */
[----:B------:R-:W-:-:S08]  /*35b0*/  DFMA R6, R14, -R10, 1 ;  /* 0x3ff000000e06742b */ /* 0x000fd0000000080a */
[----:B------:R-:W-:-:S08]  /*35c0*/  DFMA R6, R14, R6, R14 ;  /* 0x000000060e06722b */ /* 0x000fd0000000000e */
[----:B------:R-:W-:-:S08]  /*35d0*/  DMUL R12, R24, R6 ;  /* 0x00000006180c7228 */ /* 0x000fd00000000000 */
[----:B------:R-:W-:-:S08]  /*35e0*/  DFMA R14, R12, -R10, R24 ;  /* 0x8000000a0c0e722b */ /* 0x000fd00000000018 */
        /* <DEDUP_REMOVED lines=10> */
.L_x_115:
[----:B------:R-:W-:Y:S05]  /*3690*/  BSYNC.RECONVERGENT B0 ;  /* 0x0000000000007941 */ /* 0x000fea0003800200 */
.L_x_114:
[----:B------:R-:W-:-:S07]  /*36a0*/  DMUL R2, R2, R6 ;  /* 0x0000000602027228 */ /* 0x000fce0000000000 */
[----:B------:R-:W-:Y:S01]  /*36b0*/  STG.E.64 desc[UR6][R4.64+0x58], R2 ;  /* 0x0000580204007986 */ /* 0x000fe2000c101b06 */
[----:B------:R-:W-:Y:S05]  /*36c0*/  EXIT ;  /* 0x000000000000794d */ /* 0x000fea0003800000 */
.L_x_97:
[----:B-1----:R-:W1:Y:S01]  /*36d0*/  I2F.F64 R22, R3 ;  /* 0x0000000300167312 */ /* 0x002e620000201c00 */
[----:B------:R-:W-:Y:S01]  /*36e0*/  IMAD.MOV.U32 R6, RZ, RZ, 0x1 ;  /* 0x00000001ff067424 */ /* 0x000fe200078e00ff */
[----:B------:R-:W-:Y:S01]  /*36f0*/  FSETP.GEU.AND P1, PT, |R9|, 6.5827683646048100446e-37, PT ;  /* 0x036000000900780b */ /* 0x000fe20003f2e200 */
[----:B------:R-:W-:Y:S05]  /*3700*/  BSSY.RECONVERGENT B0, `(.L_x_116) ;  /* 0x0000013000007945 */ /* 0x000fea0003800200 */
[----:B-1----:R-:W1:Y:S02]  /*3710*/  MUFU.RCP64H R7, R23 ;  /* 0x0000001700077308 */ /* 0x002e640000001800 */
[----:B-1----:R-:W-:-:S08]  /*3720*/  DFMA R10, -R22, R6, 1 ;  /* 0x3ff00000160a742b */ /* 0x002fd00000000106 */
[----:B------:R-:W-:-:S08]  /*3730*/  DFMA R10, R10, R10, R10 ;  /* 0x0000000a0a0a722b */ /* 0x000fd0000000000a */
[----:B------:R-:W-:-:S08]  /*3740*/  DFMA R10, R6, R10, R6 ;  /* 0x0000000a060a722b */ /* 0x000fd00000000006 */
[----:B------:R-:W-:-:S08]  /*3750*/  DFMA R6, -R22, R10, 1 ;  /* 0x3ff000001606742b */ /* 0x000fd0000000010a */
[----:B------:R-:W-:-:S08]  /*3760*/  DFMA R6, R10, R6, R10 ;  /* 0x000000060a06722b */ /* 0x000fd0000000000a */
[----:B0-----:R-:W-:-:S08]  /*3770*/  DMUL R12, R8, R6 ;  /* 0x00000006080c7228 */ /* 0x001fd00000000000 */
        /* <DEDUP_REMOVED lines=11> */
.L_x_117:
[----:B------:R-:W-:Y:S05]  /*3830*/  BSYNC.RECONVERGENT B0 ;  /* 0x0000000000007941 */ /* 0x000fea0003800200 */
.L_x_116:
        /* <DEDUP_REMOVED lines=17> */
.L_x_118:
[----:B------:R-:W-:Y:S01]  /*3950*/  DSETP.NEU.AND P2, PT, R12, RZ, PT ;  /* 0x000000ff0c00722a */ /* 0x000fe20003f4d000 */
[----:B------:R-:W-:Y:S01]  /*3960*/  BSSY.RECONVERGENT B0, `(.L_x_119) ;  /* 0x0000020000007945 */ /* 0x000fe20003800200 */
[----:B------:R-:W-:-:S04]  /*3970*/  DADD R14, -RZ, -R20 ;  /* 0x00000000ff0e7229 */ /* 0x000fc80000000914 */
[----:B------:R-:W-:-:S08]  /*3980*/  ISETP.GE.OR P4, PT, R11, RZ, P2 ;  /* 0x000000ff0b00720c */ /* 0x000fd00001786670 */
[----:B------:R-:W-:Y:S02]  /*3990*/  @!P2 ISETP.NE.U32.AND P1, PT, R3, RZ, PT ;  /* 0x000000ff0300a20c */ /* 0x000fe40003f25070 */
[----:B------:R-:W-:Y:S02]  /*39a0*/  FSEL R3, R14, R20, P0 ;  /* 0x000000140e037208 */ /* 0x000fe40000000000 */
[----:B------:R-:W-:Y:S01]  /*39b0*/  @!P2 ISETP.NE.AND.EX P1, PT, R6, -0x80000000, PT, P1 ;  /* 0x800000000600a80c */ /* 0x000fe20003f25310 */
[----:B------:R-:W-:Y:S01]  /*39c0*/  DADD R6, R10, R12 ;  /* 0x000000000a067229 */ /* 0x000fe2000000000c */
[----:B------:R-:W-:-:S09]  /*39d0*/  FSEL R14, R15, R21, P0 ;  /* 0x000000150f0e7208 */ /* 0x000fd20000000000 */
        /* <DEDUP_REMOVED lines=24> */
.L_x_120:
[----:B------:R-:W-:Y:S05]  /*3b60*/  BSYNC.RECONVERGENT B0 ;  /* 0x0000000000007941 */ /* 0x000fea0003800200 */
.L_x_119:
        /* <DEDUP_REMOVED lines=23> */
.L_x_122:
[----:B------:R-:W-:Y:S05]  /*3ce0*/  BSYNC.RECONVERGENT B0 ;  /* 0x0000000000007941 */ /* 0x000fea0003800200 */
.L_x_121:
[----:B------:R-:W0:Y:S01]  /*3cf0*/  MUFU.RCP64H R7, R9 ;  /* 0x0000000900077308 */ /* 0x000e220000001800 */
[----:B------:R-:W-:Y:S01]  /*3d00*/  IMAD.MOV.U32 R6, RZ, RZ, 0x1 ;  /* 0x00000001ff067424 */ /* 0x000fe200078e00ff */
[----:B------:R-:W-:Y:S01]  /*3d10*/  DMUL R24, R10, -R12 ;  /* 0x8000000c0a187228 */ /* 0x000fe20000000000 */
        /* <DEDUP_REMOVED lines=20> */
.L_x_124:
[----:B------:R-:W-:Y:S05]  /*3e60*/  BSYNC.RECONVERGENT B0 ;  /* 0x0000000000007941 */ /* 0x000fea0003800200 */
.L_x_123:
[----:B------:R-:W-:-:S07]  /*3e70*/  DMUL R2, R2, R6 ;  /* 0x0000000602027228 */ /* 0x000fce0000000000 */
[----:B------:R-:W-:Y:S01]  /*3e80*/  STG.E.64 desc[UR6][R4.64+0x38], R2 ;  /* 0x0000380204007986 */ /* 0x000fe2000c101b06 */
[----:B------:R-:W-:Y:S05]  /*3e90*/  EXIT ;  /* 0x000000000000794d */ /* 0x000fea0003800000 */
.L_x_61:
[----:B-1----:R-:W-:Y:S02]  /*3ea0*/  IMAD.MOV.U32 R17, RZ, RZ, R7 ;  /* 0x000000ffff117224 */ /* 0x002fe400078e0007 */
[----:B------:R-:W-:Y:S02]  /*3eb0*/  IMAD.MOV.U32 R10, RZ, RZ, 0x10 ;  /* 0x00000010ff0a7424 */ /* 0x000fe400078e00ff */
[----:B------:R-:W-:Y:S02]  /*3ec0*/  IMAD.MOV.U32 R11, RZ, RZ, 0x1f ;  /* 0x0000001fff0b7424 */ /* 0x000fe400078e00ff */
[----:B0-----:R-:W-:-:S07]  /*3ed0*/  IMAD.MOV.U32 R0, RZ, RZ, -0x1 ;  /* 0xffffffffff007424 */ /* 0x001fce00078e00ff */
[----:B------:R-:W-:Y:S05]  /*3ee0*/  WARPSYNC.COLLECTIVE R0, `(.L_x_125) ;  /* 0x0000000000087348 */ /* 0x000fea0003c00000 */
[----:B------:R0:W1:Y:S02]  /*3ef0*/  SHFL.DOWN P3, R18, R17, R10, R11 ;  /* 0x0800000a11127389 */ /* 0x000064000006000b */
[----:B01----:R-:W-:Y:S05]  /*3f00*/  ENDCOLLECTIVE ;  /* 0x000000000000791b */ /* 0x003fea0003800000 */
.L_x_125:
[----:B------:R-:W-:Y:S01]  /*3f10*/  IMAD.MOV.U32 R10, RZ, RZ, 0x8 ;  /* 0x00000008ff0a7424 */ /* 0x000fe200078e00ff */
[----:B------:R-:W-:-:S04]  /*3f20*/  FSETP.GT.AND P2, PT, R7, R18, PT ;  /* 0x000000120700720b */ /* 0x000fc80003f44000 */
[----:B------:R-:W-:-:S05]  /*3f30*/  FSEL R8, R18, R7, P2 ;  /* 0x0000000712087208 */ /* 0x000fca0001000000 */
[----:B------:R-:W-:-:S07]  /*3f40*/  IMAD.MOV.U32 R17, RZ, RZ, R8 ;  /* 0x000000ffff117224 */ /* 0x000fce00078e0008 */
[----:B------:R-:W-:Y:S05]  /*3f50*/  WARPSYNC.COLLECTIVE R0, `(.L_x_126) ;  /* 0x0000000000087348 */ /* 0x000fea0003c00000 */
[----:B------:R0:W1:Y:S02]  /*3f60*/  SHFL.DOWN P3, R18, R17, R10, R11 ;  /* 0x0800000a11127389 */ /* 0x000064000006000b */
[----:B01----:R-:W-:Y:S05]  /*3f70*/  ENDCOLLECTIVE ;  /* 0x000000000000791b */ /* 0x003fea0003800000 */
.L_x_126:
[----:B------:R-:W-:Y:S01]  /*3f80*/  IMAD.MOV.U32 R10, RZ, RZ, 0x4 ;  /* 0x00000004ff0a7424 */ /* 0x000fe200078e00ff */
[----:B------:R-:W-:-:S04]  /*3f90*/  FSETP.GT.AND P2, PT, R8, R18, PT ;  /* 0x000000120800720b */ /* 0x000fc80003f44000 */
[----:B------:R-:W-:-:S05]  /*3fa0*/  FSEL R9, R18, R8, P2 ;  /* 0x0000000812097208 */ /* 0x000fca0001000000 */
[----:B------:R-:W-:-:S07]  /*3fb0*/  IMAD.MOV.U32 R17, RZ, RZ, R9 ;  /* 0x000000ffff117224 */ /* 0x000fce00078e0009 */
[----:B------:R-:W-:Y:S05]  /*3fc0*/  WARPSYNC.COLLECTIVE R0, `(.L_x_127) ;  /* 0x0000000000087348 */ /* 0x000fea0003c00000 */
[----:B------:R0:W1:Y:S02]  /*3fd0*/  SHFL.DOWN P3, R18, R17, R10, R11 ;  /* 0x0800000a11127389 */ /* 0x000064000006000b */
[----:B01----:R-:W-:Y:S05]  /*3fe0*/  ENDCOLLECTIVE ;  /* 0x000000000000791b */ /* 0x003fea0003800000 */
.L_x_127:
[----:B------:R-:W-:Y:S01]  /*3ff0*/  IMAD.MOV.U32 R10, RZ, RZ, 0x2 ;  /* 0x00000002ff0a7424 */ /* 0x000fe200078e00ff */
[----:B------:R-:W-:-:S04]  /*4000*/  FSETP.GT.AND P2, PT, R9, R18, PT ;  /* 0x000000120900720b */ /* 0x000fc80003f44000 */
[----:B------:R-:W-:-:S05]  /*4010*/  FSEL R23, R18, R9, P2 ;  /* 0x0000000912177208 */ /* 0x000fca0001000000 */
[----:B------:R-:W-:-:S07]  /*4020*/  IMAD.MOV.U32 R17, RZ, RZ, R23 ;  /* 0x000000ffff117224 */ /* 0x000fce00078e0017 */
[----:B------:R-:W-:Y:S05]  /*4030*/  WARPSYNC.COLLECTIVE R0, `(.L_x_128) ;  /* 0x0000000000087348 */ /* 0x000fea0003c00000 */
[----:B------:R0:W1:Y:S02]  /*4040*/  SHFL.DOWN P3, R18, R17, R10, R11 ;  /* 0x0800000a11127389 */ /* 0x000064000006000b */
[----:B01----:R-:W-:Y:S05]  /*4050*/  ENDCOLLECTIVE ;  /* 0x000000000000791b */ /* 0x003fea0003800000 */
.L_x_128:
[----:B------:R-:W-:Y:S01]  /*4060*/  IMAD.MOV.U32 R10, RZ, RZ, 0x1 ;  /* 0x00000001ff0a7424 */ /* 0x000fe200078e00ff */
[----:B------:R-:W-:-:S04]  /*4070*/  FSETP.GT.AND P2, PT, R23, R18, PT ;  /* 0x000000121700720b */ /* 0x000fc80003f44000 */
[----:B------:R-:W-:-:S05]  /*4080*/  FSEL R7, R18, R23, P2 ;  /* 0x0000001712077208 */ /* 0x000fca0001000000 */
[----:B------:R-:W-:-:S07]  /*4090*/  IMAD.MOV.U32 R17, RZ, RZ, R7 ;  /* 0x000000ffff117224 */ /* 0x000fce00078e0007 */
[----:B------:R-:W-:Y:S05]  /*40a0*/  WARPSYNC.COLLECTIVE R0, `(.L_x_129) ;  /* 0x0000000000087348 */ /* 0x000fea0003c00000 */
[----:B------:R0:W1:Y:S02]  /*40b0*/  SHFL.DOWN P3, R18, R17, R10, R11 ;  /* 0x0800000a11127389 */ /* 0x000064000006000b */
[----:B01----:R-:W-:Y:S05]  /*40c0*/  ENDCOLLECTIVE ;  /* 0x000000000000791b */ /* 0x003fea0003800000 */
.L_x_129:
[----:B------:R-:W-:Y:S05]  /*40d0*/  BRA `(.L_x_130) ;  /* 0xffffffc800807947 */ /* 0x000fea000383ffff */
.L_x_62:
[----:B------:R-:W-:Y:S01]  /*40e0*/  BSSY B0, `(.L_x_131) ;  /* 0x0000008000007945 */ /* 0x000fe20003800000 */
[----:B------:R-:W-:Y:S02]  /*40f0*/  IMAD.MOV.U32 R17, RZ, RZ, R5 ;  /* 0x000000ffff117224 */ /* 0x000fe400078e0005 */
[----:B------:R-:W-:Y:S02]  /*4100*/  IMAD.MOV.U32 R10, RZ, RZ, 0x10 ;  /* 0x00000010ff0a7424 */ /* 0x000fe400078e00ff */
[----:B------:R-:W-:Y:S02]  /*4110*/  IMAD.MOV.U32 R11, RZ, RZ, 0x1f ;  /* 0x0000001fff0b7424 */ /* 0x000fe400078e00ff */
[----:B0-----:R-:W-:-:S07]  /*4120*/  IMAD.MOV.U32 R0, RZ, RZ, -0x1 ;  /* 0xffffffffff007424 */ /* 0x001fce00078e00ff */
[----:B-1----:R-:W-:Y:S05]  /*4130*/  WARPSYNC.COLLECTIVE R0, `(.L_x_132) ;  /* 0x0000000000087348 */ /* 0x002fea0003c00000 */
[----:B------:R0:W2:Y:S02]  /*4140*/  SHFL.DOWN P3, R18, R17, R10, R11 ;  /* 0x0800000a11127389 */ /* 0x0000a4000006000b */
[----:B012---:R-:W-:Y:S05]  /*4150*/  ENDCOLLECTIVE ;  /* 0x000000000000791b */ /* 0x007fea0003800000 */
.L_x_132:
[----:B------:R-:W-:Y:S05]  /*4160*/  BSYNC B0 ;  /* 0x0000000000007941 */ /* 0x000fea0003800000 */
.L_x_131:
[----:B------:R-:W-:Y:S01]  /*4170*/  FSETP.GEU.AND P3, PT, R5, R18, PT ;  /* 0x000000120500720b */ /* 0x000fe20003f6e000 */
[----:B------:R-:W-:Y:S02]  /*4180*/  IMAD.MOV.U32 R10, RZ, RZ, 0x8 ;  /* 0x00000008ff0a7424 */ /* 0x000fe400078e00ff */
[----:B------:R-:W-:Y:S01]  /*4190*/  IMAD.MOV.U32 R11, RZ, RZ, 0x1f ;  /* 0x0000001fff0b7424 */ /* 0x000fe200078e00ff */
[----:B------:R-:W-:Y:S01]  /*41a0*/  FSEL R17, R18, R5, !P3 ;  /* 0x0000000512117208 */ /* 0x000fe20005800000 */
[----:B------:R-:W-:-:S08]  /*41b0*/  IMAD.MOV.U32 R0, RZ, RZ, -0x1 ;  /* 0xffffffffff007424 */ /* 0x000fd000078e00ff */
[----:B------:R-:W-:Y:S05]  /*41c0*/  WARPSYNC.COLLECTIVE R0, `(.L_x_133) ;  /* 0x0000000000087348 */ /* 0x000fea0003c00000 */
[----:B------:R0:W1:Y:S02]  /*41d0*/  SHFL.DOWN P3, R18, R17, R10, R11 ;  /* 0x0800000a11127389 */ /* 0x000064000006000b */
[----:B01----:R-:W-:Y:S05]  /*41e0*/  ENDCOLLECTIVE ;  /* 0x000000000000791b */ /* 0x003fea0003800000 */
.L_x_133:
[----:B------:R-:W-:Y:S01]  /*41f0*/  IMAD.MOV.U32 R10, RZ, RZ, 0x4 ;  /* 0x00000004ff0a7424 */ /* 0x000fe200078e00ff */
[----:B------:R-:W-:-:S04]  /*4200*/  FSETP.GEU.AND P3, PT, R17, R18, PT ;  /* 0x000000121100720b */ /* 0x000fc80003f6e000 */
[----:B------:R-:W-:-:S05]  /*4210*/  FSEL R8, R18, R17, !P3 ;  /* 0x0000001112087208 */ /* 0x000fca0005800000 */
[----:B------:R-:W-:-:S07]  /*4220*/  IMAD.MOV.U32 R17, RZ, RZ, R8 ;  /* 0x000000ffff117224 */ /* 0x000fce00078e0008 */
[----:B------:R-:W-:Y:S05]  /*4230*/  WARPSYNC.COLLECTIVE R0, `(.L_x_134) ;  /* 0x0000000000087348 */ /* 0x000fea0003c00000 */
[----:B------:R0:W1:Y:S02]  /*4240*/  SHFL.DOWN P3, R18, R17, R10, R11 ;  /* 0x0800000a11127389 */ /* 0x000064000006000b */
[----:B01----:R-:W-:Y:S05]  /*4250*/  ENDCOLLECTIVE ;  /* 0x000000000000791b */ /* 0x003fea0003800000 */
.L_x_134:
[----:B------:R-:W-:Y:S01]  /*4260*/  IMAD.MOV.U32 R10, RZ, RZ, 0x2 ;  /* 0x00000002ff0a7424 */ /* 0x000fe200078e00ff */
[----:B------:R-:W-:-:S04]  /*4270*/  FSETP.GEU.AND P3, PT, R8, R18, PT ;  /* 0x000000120800720b */ /* 0x000fc80003f6e000 */
[----:B------:R-:W-:-:S05]  /*4280*/  FSEL R9, R18, R8, !P3 ;  /* 0x0000000812097208 */ /* 0x000fca0005800000 */
[----:B------:R-:W-:-:S07]  /*4290*/  IMAD.MOV.U32 R17, RZ, RZ, R9 ;  /* 0x000000ffff117224 */ /* 0x000fce00078e0009 */
[----:B------:R-:W-:Y:S05]  /*42a0*/  WARPSYNC.COLLECTIVE R0, `(.L_x_135) ;  /* 0x0000000000087348 */ /* 0x000fea0003c00000 */
[----:B------:R0:W1:Y:S02]  /*42b0*/  SHFL.DOWN P3, R18, R17, R10, R11 ;  /* 0x0800000a11127389 */ /* 0x000064000006000b */
[----:B01----:R-:W-:Y:S05]  /*42c0*/  ENDCOLLECTIVE ;  /* 0x000000000000791b */ /* 0x003fea0003800000 */
.L_x_135:
[----:B------:R-:W-:Y:S01]  /*42d0*/  IMAD.MOV.U32 R10, RZ, RZ, 0x1 ;  /* 0x00000001ff0a7424 */ /* 0x000fe200078e00ff */
[----:B------:R-:W-:-:S04]  /*42e0*/  FSETP.GEU.AND P3, PT, R9, R18, PT ;  /* 0x000000120900720b */ /* 0x000fc80003f6e000 */
[----:B------:R-:W-:-:S05]  /*42f0*/  FSEL R5, R18, R9, !P3 ;  /* 0x0000000912057208 */ /* 0x000fca0005800000 */
[----:B------:R-:W-:-:S07]  /*4300*/  IMAD.MOV.U32 R17, RZ, RZ, R5 ;  /* 0x000000ffff117224 */ /* 0x000fce00078e0005 */
[----:B------:R-:W-:Y:S05]  /*4310*/  WARPSYNC.COLLECTIVE R0, `(.L_x_136) ;  /* 0x0000000000087348 */ /* 0x000fea0003c00000 */
[----:B------:R0:W1:Y:S02]  /*4320*/  SHFL.DOWN P3, R18, R17, R10, R11 ;  /* 0x0800000a11127389 */ /* 0x000064000006000b */
[----:B01----:R-:W-:Y:S05]  /*4330*/  ENDCOLLECTIVE ;  /* 0x000000000000791b */ /* 0x003fea0003800000 */
.L_x_136:
[----:B------:R-:W-:Y:S05]  /*4340*/  BRA `(.L_x_137) ;  /* 0xffffffc800307947 */ /* 0x000fea000383ffff */
.L_x_65:
[----:B----4-:R-:W-:Y:S02]  /*4350*/  IMAD.MOV.U32 R17, RZ, RZ, R8 ;  /* 0x000000ffff117224 */ /* 0x010fe400078e0008 */
[----:B------:R-:W-:Y:S02]  /*4360*/  IMAD.MOV.U32 R10, RZ, RZ, 0x10 ;  /* 0x00000010ff0a7424 */ /* 0x000fe400078e00ff */
[----:B------:R-:W-:Y:S02]  /*4370*/  IMAD.MOV.U32 R11, RZ, RZ, 0x1f ;  /* 0x0000001fff0b7424 */ /* 0x000fe400078e00ff */
[----:B0-----:R-:W-:-:S07]  /*4380*/  IMAD.MOV.U32 R0, RZ, RZ, -0x1 ;  /* 0xffffffffff007424 */ /* 0x001fce00078e00ff */
[----:B-123--:R-:W-:Y:S05]  /*4390*/  WARPSYNC.COLLECTIVE R0, `(.L_x_138) ;  /* 0x0000000000087348 */ /* 0x00efea0003c00000 */
[----:B---3--:R0:W3:Y:S02]  /*43a0*/  SHFL.DOWN P3, R18, R17, R10, R11 ;  /* 0x0800000a11127389 */ /* 0x0080e4000006000b */
[----:B0123--:R-:W-:Y:S05]  /*43b0*/  ENDCOLLECTIVE ;  /* 0x000000000000791b */ /* 0x00ffea0003800000 */
.L_x_138:
[----:B------:R-:W-:Y:S01]  /*43c0*/  IMAD.MOV.U32 R10, RZ, RZ, 0x8 ;  /* 0x00000008ff0a7424 */ /* 0x000fe200078e00ff */
[----:B------:R-:W-:-:S04]  /*43d0*/  FSETP.GEU.AND P3, PT, R8, R18, PT ;  /* 0x000000120800720b */ /* 0x000fc80003f6e000 */
[----:B------:R-:W-:-:S05]  /*43e0*/  FSEL R5, R18, R8, !P3 ;  /* 0x0000000812057208 */ /* 0x000fca0005800000 */
[----:B------:R-:W-:-:S07]  /*43f0*/  IMAD.MOV.U32 R17, RZ, RZ, R5 ;  /* 0x000000ffff117224 */ /* 0x000fce00078e0005 */
[----:B------:R-:W-:Y:S05]  /*4400*/  WARPSYNC.COLLECTIVE R0, `(.L_x_139) ;  /* 0x0000000000087348 */ /* 0x000fea0003c00000 */
[----:B------:R0:W1:Y:S02]  /*4410*/  SHFL.DOWN P3, R18, R17, R10, R11 ;  /* 0x0800000a11127389 */ /* 0x000064000006000b */
[----:B01----:R-:W-:Y:S05]  /*4420*/  ENDCOLLECTIVE ;  /* 0x000000000000791b */ /* 0x003fea0003800000 */
.L_x_139:
[----:B------:R-:W-:Y:S01]  /*4430*/  IMAD.MOV.U32 R10, RZ, RZ, 0x4 ;  /* 0x00000004ff0a7424 */ /* 0x000fe200078e00ff */
[----:B------:R-:W-:-:S04]  /*4440*/  FSETP.GEU.AND P3, PT, R5, R18, PT ;  /* 0x000000120500720b */ /* 0x000fc80003f6e000 */
[----:B------:R-:W-:-:S05]  /*4450*/  FSEL R9, R18, R5, !P3 ;  /* 0x0000000512097208 */ /* 0x000fca0005800000 */
[----:B------:R-:W-:-:S07]  /*4460*/  IMAD.MOV.U32 R17, RZ, RZ, R9 ;  /* 0x000000ffff117224 */ /* 0x000fce00078e0009 */
[----:B------:R-:W-:Y:S05]  /*4470*/  WARPSYNC.COLLECTIVE R0, `(.L_x_140) ;  /* 0x0000000000087348 */ /* 0x000fea0003c00000 */
[----:B------:R0:W1:Y:S02]  /*4480*/  SHFL.DOWN P3, R18, R17, R10, R11 ;  /* 0x0800000a11127389 */ /* 0x000064000006000b */
[----:B01----:R-:W-:Y:S05]  /*4490*/  ENDCOLLECTIVE ;  /* 0x000000000000791b */ /* 0x003fea0003800000 */
.L_x_140:
[----:B------:R-:W-:Y:S01]  /*44a0*/  IMAD.MOV.U32 R10, RZ, RZ, 0x2 ;  /* 0x00000002ff0a7424 */ /* 0x000fe200078e00ff */
[----:B------:R-:W-:-:S04]  /*44b0*/  FSETP.GEU.AND P3, PT, R9, R18, PT ;  /* 0x000000120900720b */ /* 0x000fc80003f6e000 */
[----:B------:R-:W-:-:S05]  /*44c0*/  FSEL R23, R18, R9, !P3 ;  /* 0x0000000912177208 */ /* 0x000fca0005800000 */
[----:B------:R-:W-:-:S07]  /*44d0*/  IMAD.MOV.U32 R17, RZ, RZ, R23 ;  /* 0x000000ffff117224 */ /* 0x000fce00078e0017 */
[----:B------:R-:W-:Y:S05]  /*44e0*/  WARPSYNC.COLLECTIVE R0, `(.L_x_141) ;  /* 0x0000000000087348 */ /* 0x000fea0003c00000 */
[----:B------:R0:W1:Y:S02]  /*44f0*/  SHFL.DOWN P3, R18, R17, R10, R11 ;  /* 0x0800000a11127389 */ /* 0x000064000006000b */
[----:B01----:R-:W-:Y:S05]  /*4500*/  ENDCOLLECTIVE ;  /* 0x000000000000791b */ /* 0x003fea0003800000 */
.L_x_141:
[----:B------:R-:W-:Y:S01]  /*4510*/  IMAD.MOV.U32 R10, RZ, RZ, 0x1 ;  /* 0x00000001ff0a7424 */ /* 0x000fe200078e00ff */
[----:B------:R-:W-:-:S04]  /*4520*/  FSETP.GEU.AND P3, PT, R23, R18, PT ;  /* 0x000000121700720b */ /* 0x000fc80003f6e000 */
[----:B------:R-:W-:-:S05]  /*4530*/  FSEL R8, R18, R23, !P3 ;  /* 0x0000001712087208 */ /* 0x000fca0005800000 */
[----:B------:R-:W-:-:S07]  /*4540*/  IMAD.MOV.U32 R17, RZ, RZ, R8 ;  /* 0x000000ffff117224 */ /* 0x000fce00078e0008 */
[----:B------:R-:W-:Y:S05]  /*4550*/  WARPSYNC.COLLECTIVE R0, `(.L_x_142) ;  /* 0x0000000000087348 */ /* 0x000fea0003c00000 */
[----:B------:R0:W1:Y:S02]  /*4560*/  SHFL.DOWN P3, R18, R17, R10, R11 ;  /* 0x0800000a11127389 */ /* 0x000064000006000b */
[----:B01----:R-:W-:Y:S05]  /*4570*/  ENDCOLLECTIVE ;  /* 0x000000000000791b */ /* 0x003fea0003800000 */
.L_x_142:
[----:B------:R-:W-:Y:S05]  /*4580*/  BRA `(.L_x_143) ;  /* 0xffffffc800007947 */ /* 0x000fea000383ffff */
.L_x_66:
[----:B------:R-:W-:Y:S01]  /*4590*/  BSSY B0, `(.L_x_144) ;  /* 0x0000008000007945 */ /* 0x000fe20003800000 */
[----:B------:R-:W-:Y:S02]  /*45a0*/  IMAD.MOV.U32 R17, RZ, RZ, R6 ;  /* 0x000000ffff117224 */ /* 0x000fe400078e0006 */
[----:B------:R-:W-:Y:S02]  /*45b0*/  IMAD.MOV.U32 R10, RZ, RZ, 0x10 ;  /* 0x00000010ff0a7424 */ /* 0x000fe400078e00ff */
[----:B------:R-:W-:Y:S02]  /*45c0*/  IMAD.MOV.U32 R11, RZ, RZ, 0x1f ;  /* 0x0000001fff0b7424 */ /* 0x000fe400078e00ff */
[----:B0-----:R-:W-:-:S07]  /*45d0*/  IMAD.MOV.U32 R0, RZ, RZ, -0x1 ;  /* 0xffffffffff007424 */ /* 0x001fce00078e00ff */
[----:B-1234-:R-:W-:Y:S05]  /*45e0*/  WARPSYNC.COLLECTIVE R0, `(.L_x_145) ;  /* 0x0000000000087348 */ /* 0x01efea0003c00000 */
[----:B---3--:R0:W3:Y:S02]  /*45f0*/  SHFL.DOWN P3, R18, R17, R10, R11 ;  /* 0x0800000a11127389 */ /* 0x0080e4000006000b */
[----:B01234-:R-:W-:Y:S05]  /*4600*/  ENDCOLLECTIVE ;  /* 0x000000000000791b */ /* 0x01ffea0003800000 */
.L_x_145:
[----:B------:R-:W-:Y:S05]  /*4610*/  BSYNC B0 ;  /* 0x0000000000007941 */ /* 0x000fea0003800000 */
.L_x_144:
[----:B------:R-:W-:Y:S01]  /*4620*/  FADD R17, R18, R6 ;  /* 0x0000000612117221 */ /* 0x000fe20000000000 */
[----:B------:R-:W-:Y:S02]  /*4630*/  IMAD.MOV.U32 R10, RZ, RZ, 0x8 ;  /* 0x00000008ff0a7424 */ /* 0x000fe400078e00ff */
[----:B------:R-:W-:Y:S02]  /*4640*/  IMAD.MOV.U32 R11, RZ, RZ, 0x1f ;  /* 0x0000001fff0b7424 */ /* 0x000fe400078e00ff */
[----:B------:R-:W-:-:S07]  /*4650*/  IMAD.MOV.U32 R0, RZ, RZ, -0x1 ;  /* 0xffffffffff007424 */ /* 0x000fce00078e00ff */
[----:B------:R-:W-:Y:S05]  /*4660*/  WARPSYNC.COLLECTIVE R0, `(.L_x_146) ;  /* 0x0000000000087348 */ /* 0x000fea0003c00000 */
[----:B------:R0:W1:Y:S02]  /*4670*/  SHFL.DOWN P3, R18, R17, R10, R11 ;  /* 0x0800000a11127389 */ /* 0x000064000006000b */
[----:B01----:R-:W-:Y:S05]  /*4680*/  ENDCOLLECTIVE ;  /* 0x000000000000791b */ /* 0x003fea0003800000 */
.L_x_146:
[----:B------:R-:W-:Y:S02]  /*4690*/  IMAD.MOV.U32 R10, RZ, RZ, 0x4 ;  /* 0x00000004ff0a7424 */ /* 0x000fe400078e00ff */
[----:B------:R-:W-:-:S04]  /*46a0*/  FADD R5, R17, R18 ;  /* 0x0000001211057221 */ /* 0x000fc80000000000 */
[----:B------:R-:W-:-:S07]  /*46b0*/  IMAD.MOV.U32 R17, RZ, RZ, R5 ;  /* 0x000000ffff117224 */ /* 0x000fce00078e0005 */
[----:B------:R-:W-:Y:S05]  /*46c0*/  WARPSYNC.COLLECTIVE R0, `(.L_x_147) ;  /* 0x0000000000087348 */ /* 0x000fea0003c00000 */
[----:B------:R0:W1:Y:S02]  /*46d0*/  SHFL.DOWN P3, R18, R17, R10, R11 ;  /* 0x0800000a11127389 */ /* 0x000064000006000b */
[----:B01----:R-:W-:Y:S05]  /*46e0*/  ENDCOLLECTIVE ;  /* 0x000000000000791b */ /* 0x003fea0003800000 */
.L_x_147:
[----:B------:R-:W-:Y:S02]  /*46f0*/  IMAD.MOV.U32 R10, RZ, RZ, 0x2 ;  /* 0x00000002ff0a7424 */ /* 0x000fe400078e00ff */
[----:B------:R-:W-:-:S04]  /*4700*/  FADD R9, R5, R18 ;  /* 0x0000001205097221 */ /* 0x000fc80000000000 */
[----:B------:R-:W-:-:S07]  /*4710*/  IMAD.MOV.U32 R17, RZ, RZ, R9 ;  /* 0x000000ffff117224 */ /* 0x000fce00078e0009 */
[----:B------:R-:W-:Y:S05]  /*4720*/  WARPSYNC.COLLECTIVE R0, `(.L_x_148) ;  /* 0x0000000000087348 */ /* 0x000fea0003c00000 */
[----:B------:R0:W1:Y:S02]  /*4730*/  SHFL.DOWN P3, R18, R17, R10, R11 ;  /* 0x0800000a11127389 */ /* 0x000064000006000b */
[----:B01----:R-:W-:Y:S05]  /*4740*/  ENDCOLLECTIVE ;  /* 0x000000000000791b */ /* 0x003fea0003800000 */
.L_x_148:
[----:B------:R-:W-:Y:S02]  /*4750*/  IMAD.MOV.U32 R10, RZ, RZ, 0x1 ;  /* 0x00000001ff0a7424 */ /* 0x000fe400078e00ff */
[----:B------:R-:W-:-:S04]  /*4760*/  FADD R23, R9, R18 ;  /* 0x0000001209177221 */ /* 0x000fc80000000000 */
[----:B------:R-:W-:-:S07]  /*4770*/  IMAD.MOV.U32 R17, RZ, RZ, R23 ;  /* 0x000000ffff117224 */ /* 0x000fce00078e0017 */
[----:B------:R-:W-:Y:S05]  /*4780*/  WARPSYNC.COLLECTIVE R0, `(.L_x_149) ;  /* 0x0000000000087348 */ /* 0x000fea0003c00000 */
[----:B------:R0:W1:Y:S02]  /*4790*/  SHFL.DOWN P3, R18, R17, R10, R11 ;  /* 0x0800000a11127389 */ /* 0x000064000006000b */
[----:B01----:R-:W-:Y:S05]  /*47a0*/  ENDCOLLECTIVE ;  /* 0x000000000000791b */ /* 0x003fea0003800000 */
.L_x_149:
[----:B------:R-:W-:Y:S05]  /*47b0*/  BRA `(.L_x_150) ;  /* 0xffffffc400ac7947 */ /* 0x000fea000383ffff */
.L_x_69:
[----:B0-----:R-:W-:Y:S02]  /*47c0*/  IMAD.MOV.U32 R17, RZ, RZ, R9 ;  /* 0x000000ffff117224 */ /* 0x001fe400078e0009 */
[----:B------:R-:W-:Y:S02]  /*47d0*/  IMAD.MOV.U32 R10, RZ, RZ, 0x10 ;  /* 0x00000010ff0a7424 */ /* 0x000fe400078e00ff */
[----:B------:R-:W-:Y:S02]  /*47e0*/  IMAD.MOV.U32 R11, RZ, RZ, 0x1f ;  /* 0x0000001fff0b7424 */ /* 0x000fe400078e00ff */
[----:B------:R-:W-:-:S07]  /*47f0*/  IMAD.MOV.U32 R0, RZ, RZ, -0x1 ;  /* 0xffffffffff007424 */ /* 0x000fce00078e00ff */
[----:B-1234-:R-:W-:Y:S05]  /*4800*/  WARPSYNC.COLLECTIVE R0, `(.L_x_151) ;  /* 0x0000000000087348 */ /* 0x01efea0003c00000 */
[----:B---3--:R0:W3:Y:S02]  /*4810*/  SHFL.DOWN P3, R18, R17, R10, R11 ;  /* 0x0800000a11127389 */ /* 0x0080e4000006000b */
[----:B01234-:R-:W-:Y:S05]  /*4820*/  ENDCOLLECTIVE ;  /* 0x000000000000791b */ /* 0x01ffea0003800000 */
.L_x_151:
[----:B------:R-:W-:Y:S02]  /*4830*/  IMAD.MOV.U32 R10, RZ, RZ, 0x8 ;  /* 0x00000008ff0a7424 */ /* 0x000fe400078e00ff */
[----:B------:R-:W-:-:S04]  /*4840*/  FADD R5, R9, R18 ;  /* 0x0000001209057221 */ /* 0x000fc80000000000 */
[----:B------:R-:W-:-:S07]  /*4850*/  IMAD.MOV.U32 R17, RZ, RZ, R5 ;  /* 0x000000ffff117224 */ /* 0x000fce00078e0005 */
[----:B------:R-:W-:Y:S05]  /*4860*/  WARPSYNC.COLLECTIVE R0, `(.L_x_152) ;  /* 0x0000000000087348 */ /* 0x000fea0003c00000 */
[----:B------:R0:W1:Y:S02]  /*4870*/  SHFL.DOWN P3, R18, R17, R10, R11 ;  /* 0x0800000a11127389 */ /* 0x000064000006000b */
[----:B01----:R-:W-:Y:S05]  /*4880*/  ENDCOLLECTIVE ;  /* 0x000000000000791b */ /* 0x003fea0003800000 */
.L_x_152:
[----:B------:R-:W-:Y:S02]  /*4890*/  IMAD.MOV.U32 R10, RZ, RZ, 0x4 ;  /* 0x00000004ff0a7424 */ /* 0x000fe400078e00ff */
[----:B------:R-:W-:-:S04]  /*48a0*/  FADD R6, R5, R18 ;  /* 0x0000001205067221 */ /* 0x000fc80000000000 */
[----:B------:R-:W-:-:S07]  /*48b0*/  IMAD.MOV.U32 R17, RZ, RZ, R6 ;  /* 0x000000ffff117224 */ /* 0x000fce00078e0006 */
[----:B------:R-:W-:Y:S05]  /*48c0*/  WARPSYNC.COLLECTIVE R0, `(.L_x_153) ;  /* 0x0000000000087348 */ /* 0x000fea0003c00000 */
[----:B------:R0:W1:Y:S02]  /*48d0*/  SHFL.DOWN P3, R18, R17, R10, R11 ;  /* 0x0800000a11127389 */ /* 0x000064000006000b */
[----:B01----:R-:W-:Y:S05]  /*48e0*/  ENDCOLLECTIVE ;  /* 0x000000000000791b */ /* 0x003fea0003800000 */
.L_x_153:
[----:B------:R-:W-:Y:S02]  /*48f0*/  IMAD.MOV.U32 R10, RZ, RZ, 0x2 ;  /* 0x00000002ff0a7424 */ /* 0x000fe400078e00ff */
[----:B------:R-:W-:-:S04]  /*4900*/  FADD R21, R6, R18 ;  /* 0x0000001206157221 */ /* 0x000fc80000000000 */
[----:B------:R-:W-:-:S07]  /*4910*/  IMAD.MOV.U32 R17, RZ, RZ, R21 ;  /* 0x000000ffff117224 */ /* 0x000fce00078e0015 */
[----:B------:R-:W-:Y:S05]  /*4920*/  WARPSYNC.COLLECTIVE R0, `(.L_x_154) ;  /* 0x0000000000087348 */ /* 0x000fea0003c00000 */
[----:B------:R0:W1:Y:S02]  /*4930*/  SHFL.DOWN P3, R18, R17, R10, R11 ;  /* 0x0800000a11127389 */ /* 0x000064000006000b */
[----:B01----:R-:W-:Y:S05]  /*4940*/  ENDCOLLECTIVE ;  /* 0x000000000000791b */ /* 0x003fea0003800000 */
.L_x_154:
[----:B------:R-:W-:Y:S02]  /*4950*/  IMAD.MOV.U32 R10, RZ, RZ, 0x1 ;  /* 0x00000001ff0a7424 */ /* 0x000fe400078e00ff */
[----:B------:R-:W-:-:S04]  /*4960*/  FADD R22, R21, R18 ;  /* 0x0000001215167221 */ /* 0x000fc80000000000 */
[----:B------:R-:W-:-:S07]  /*4970*/  IMAD.MOV.U32 R17, RZ, RZ, R22 ;  /* 0x000000ffff117224 */ /* 0x000fce00078e0016 */
[----:B------:R-:W-:Y:S05]  /*4980*/  WARPSYNC.COLLECTIVE R0, `(.L_x_155) ;  /* 0x0000000000087348 */ /* 0x000fea0003c00000 */
[----:B------:R0:W1:Y:S02]  /*4990*/  SHFL.DOWN P3, R18, R17, R10, R11 ;  /* 0x0800000a11127389 */ /* 0x000064000006000b */
[----:B01----:R-:W-:Y:S05]  /*49a0*/  ENDCOLLECTIVE ;  /* 0x000000000000791b */ /* 0x003fea0003800000 */
.L_x_155:
[----:B------:R-:W-:Y:S05]  /*49b0*/  BRA `(.L_x_156) ;  /* 0xffffffc400787947 */ /* 0x000fea000383ffff */
.L_x_70:
        /* <DEDUP_REMOVED lines=8> */
.L_x_158:
[----:B------:R-:W-:Y:S05]  /*4a40*/  BSYNC B0 ;  /* 0x0000000000007941 */ /* 0x000fea0003800000 */
.L_x_157:
[----:B------:R-:W-:Y:S02]  /*4a50*/  IMAD.MOV.U32 R17, RZ, RZ, R14 ;  /* 0x000000ffff117224 */ /* 0x000fe400078e000e */
[----:B------:R-:W-:Y:S02]  /*4a60*/  IMAD.MOV.U32 R10, RZ, RZ, 0x10 ;  /* 0x00000010ff0a7424 */ /* 0x000fe400078e00ff */
[----:B------:R-:W-:Y:S02]  /*4a70*/  IMAD.MOV.U32 R11, RZ, RZ, 0x1f ;  /* 0x0000001fff0b7424 */ /* 0x000fe400078e00ff */
[----:B------:R-:W-:Y:S02]  /*4a80*/  IMAD.MOV.U32 R0, RZ, RZ, -0x1 ;  /* 0xffffffffff007424 */ /* 0x000fe400078e00ff */
[----:B------:R-:W-:-:S07]  /*4a90*/  IMAD.MOV.U32 R23, RZ, RZ, R18 ;  /* 0x000000ffff177224 */ /* 0x000fce00078e0012 */
[----:B------:R-:W-:Y:S05]  /*4aa0*/  WARPSYNC.COLLECTIVE R0, `(.L_x_159) ;  /* 0x0000000000087348 */ /* 0x000fea0003c00000 */
[----:B------:R0:W1:Y:S02]  /*4ab0*/  SHFL.DOWN P3, R18, R17, R10, R11 ;  /* 0x0800000a11127389 */ /* 0x000064000006000b */
[----:B01----:R-:W-:Y:S05]  /*4ac0*/  ENDCOLLECTIVE ;  /* 0x000000000000791b */ /* 0x003fea0003800000 */
.L_x_159:
[----:B------:R-:W-:Y:S02]  /*4ad0*/  IMAD.MOV.U32 R10, RZ, RZ, 0x8 ;  /* 0x00000008ff0a7424 */ /* 0x000fe400078e00ff */
[----:B------:R-:W-:-:S06]  /*4ae0*/  IMAD.MOV.U32 R22, RZ, RZ, R18 ;  /* 0x000000ffff167224 */ /* 0x000fcc00078e0012 */
[----:B------:R-:W-:-:S10]  /*4af0*/  DADD R22, R22, R14 ;  /* 0x0000000016167229 */ /* 0x000fd4000000000e */
[----:B------:R-:W-:-:S07]  /*4b00*/  IMAD.MOV.U32 R17, RZ, RZ, R23 ;  /* 0x000000ffff117224 */ /* 0x000fce00078e0017 */
[----:B------:R-:W-:Y:S05]  /*4b10*/  WARPSYNC.COLLECTIVE R0, `(.L_x_160) ;  /* 0x0000000000087348 */ /* 0x000fea0003c00000 */
[----:B------:R0:W1:Y:S02]  /*4b20*/  SHFL.DOWN P3, R18, R17, R10, R11 ;  /* 0x0800000a11127389 */ /* 0x000064000006000b */
[----:B01----:R-:W-:Y:S05]  /*4b30*/  ENDCOLLECTIVE ;  /* 0x000000000000791b */ /* 0x003fea0003800000 */
.L_x_160:
[----:B------:R-:W-:Y:S02]  /*4b40*/  IMAD.MOV.U32 R17, RZ, RZ, R22 ;  /* 0x000000ffff117224 */ /* 0x000fe400078e0016 */
[----:B------:R-:W-:-:S07]  /*4b50*/  IMAD.MOV.U32 R25, RZ, RZ, R18 ;  /* 0x000000ffff197224 */ /* 0x000fce00078e0012 */
[----:B------:R-:W-:Y:S05]  /*4b60*/  WARPSYNC.COLLECTIVE R0, `(.L_x_161) ;  /* 0x0000000000087348 */ /* 0x000fea0003c00000 */
[----:B------:R0:W1:Y:S02]  /*4b70*/  SHFL.DOWN P3, R18, R17, R10, R11 ;  /* 0x0800000a11127389 */ /* 0x000064000006000b */
[----:B01----:R-:W-:Y:S05]  /*4b80*/  ENDCOLLECTIVE ;  /* 0x000000000000791b */ /* 0x003fea0003800000 */
.L_x_161:
[----:B------:R-:W-:Y:S02]  /*4b90*/  IMAD.MOV.U32 R10, RZ, RZ, 0x4 ;  /* 0x00000004ff0a7424 */ /* 0x000fe400078e00ff */
[----:B------:R-:W-:-:S06]  /*4ba0*/  IMAD.MOV.U32 R24, RZ, RZ, R18 ;  /* 0x000000ffff187224 */ /* 0x000fcc00078e0012 */
[----:B------:R-:W-:-:S10]  /*4bb0*/  DADD R24, R22, R24 ;  /* 0x0000000016187229 */ /* 0x000fd40000000018 */
[----:B------:R-:W-:-:S07]  /*4bc0*/  IMAD.MOV.U32 R17, RZ, RZ, R25 ;  /* 0x000000ffff117224 */ /* 0x000fce00078e0019 */
[----:B------:R-:W-:Y:S05]  /*4bd0*/  WARPSYNC.COLLECTIVE R0, `(.L_x_162) ;  /* 0x0000000000087348 */ /* 0x000fea0003c00000 */
[----:B------:R0:W1:Y:S02]  /*4be0*/  SHFL.DOWN P3, R18, R17, R10, R11 ;  /* 0x0800000a11127389 */ /* 0x000064000006000b */
[----:B01----:R-:W-:Y:S05]  /*4bf0*/  ENDCOLLECTIVE ;  /* 0x000000000000791b */ /* 0x003fea0003800000 */
.L_x_162:
[----:B------:R-:W-:Y:S02]  /*4c00*/  IMAD.MOV.U32 R17, RZ, RZ, R24 ;  /* 0x000000ffff117224 */ /* 0x000fe400078e0018 */
[----:B------:R-:W-:-:S07]  /*4c10*/  IMAD.MOV.U32 R27, RZ, RZ, R18 ;  /* 0x000000ffff1b7224 */ /* 0x000fce00078e0012 */
[----:B------:R-:W-:Y:S05]  /*4c20*/  WARPSYNC.COLLECTIVE R0, `(.L_x_163) ;  /* 0x0000000000087348 */ /* 0x000fea0003c00000 */
[----:B------:R0:W1:Y:S02]  /*4c30*/  SHFL.DOWN P3, R18, R17, R10, R11 ;  /* 0x0800000a11127389 */ /* 0x000064000006000b */
[----:B01----:R-:W-:Y:S05]  /*4c40*/  ENDCOLLECTIVE ;  /* 0x000000000000791b */ /* 0x003fea0003800000 */
.L_x_163:
[----:B------:R-:W-:Y:S02]  /*4c50*/  IMAD.MOV.U32 R10, RZ, RZ, 0x2 ;  /* 0x00000002ff0a7424 */ /* 0x000fe400078e00ff */
[----:B------:R-:W-:-:S06]  /*4c60*/  IMAD.MOV.U32 R26, RZ, RZ, R18 ;  /* 0x000000ffff1a7224 */ /* 0x000fcc00078e0012 */
[----:B------:R-:W-:-:S10]  /*4c70*/  DADD R26, R24, R26 ;  /* 0x00000000181a7229 */ /* 0x000fd4000000001a */
[----:B------:R-:W-:-:S07]  /*4c80*/  IMAD.MOV.U32 R17, RZ, RZ, R27 ;  /* 0x000000ffff117224 */ /* 0x000fce00078e001b */
[----:B------:R-:W-:Y:S05]  /*4c90*/  WARPSYNC.COLLECTIVE R0, `(.L_x_164) ;  /* 0x0000000000087348 */ /* 0x000fea0003c00000 */
[----:B------:R0:W1:Y:S02]  /*4ca0*/  SHFL.DOWN P3, R18, R17, R10, R11 ;  /* 0x0800000a11127389 */ /* 0x000064000006000b */
[----:B01----:R-:W-:Y:S05]  /*4cb0*/  ENDCOLLECTIVE ;  /* 0x000000000000791b */ /* 0x003fea0003800000 */
.L_x_164:
[----:B------:R-:W-:Y:S02]  /*4cc0*/  IMAD.MOV.U32 R17, RZ, RZ, R26 ;  /* 0x000000ffff117224 */ /* 0x000fe400078e001a */
[----:B------:R-:W-:-:S07]  /*4cd0*/  IMAD.MOV.U32 R15, RZ, RZ, R18 ;  /* 0x000000ffff0f7224 */ /* 0x000fce00078e0012 */
[----:B------:R-:W-:Y:S05]  /*4ce0*/  WARPSYNC.COLLECTIVE R0, `(.L_x_165) ;  /* 0x0000000000087348 */ /* 0x000fea0003c00000 */
[----:B------:R0:W1:Y:S02]  /*4cf0*/  SHFL.DOWN P3, R18, R17, R10, R11 ;  /* 0x0800000a11127389 */ /* 0x000064000006000b */
[----:B01----:R-:W-:Y:S05]  /*4d00*/  ENDCOLLECTIVE ;  /* 0x000000000000791b */ /* 0x003fea0003800000 */
.L_x_165:
[----:B------:R-:W-:Y:S02]  /*4d10*/  IMAD.MOV.U32 R10, RZ, RZ, 0x1 ;  /* 0x00000001ff0a7424 */ /* 0x000fe400078e00ff */
[----:B------:R-:W-:-:S06]  /*4d20*/  IMAD.MOV.U32 R14, RZ, RZ, R18 ;  /* 0x000000ffff0e7224 */ /* 0x000fcc00078e0012 */
[----:B------:R-:W-:-:S10]  /*4d30*/  DADD R14, R26, R14 ;  /* 0x000000001a0e7229 */ /* 0x000fd4000000000e */
[----:B------:R-:W-:-:S07]  /*4d40*/  IMAD.MOV.U32 R17, RZ, RZ, R15 ;  /* 0x000000ffff117224 */ /* 0x000fce00078e000f */
[----:B------:R-:W-:Y:S05]  /*4d50*/  WARPSYNC.COLLECTIVE R0, `(.L_x_166) ;  /* 0x0000000000087348 */ /* 0x000fea0003c00000 */
[----:B------:R0:W1:Y:S02]  /*4d60*/  SHFL.DOWN P3, R18, R17, R10, R11 ;  /* 0x0800000a11127389 */ /* 0x000064000006000b */
[----:B01----:R-:W-:Y:S05]  /*4d70*/  ENDCOLLECTIVE ;  /* 0x000000000000791b */ /* 0x003fea0003800000 */
.L_x_166:
[----:B------:R-:W-:Y:S02]  /*4d80*/  IMAD.MOV.U32 R17, RZ, RZ, R14 ;  /* 0x000000ffff117224 */ /* 0x000fe400078e000e */
[----:B------:R-:W-:-:S07]  /*4d90*/  IMAD.MOV.U32 R5, RZ, RZ, R18 ;  /* 0x000000ffff057224 */ /* 0x000fce00078e0012 */
[----:B------:R-:W-:Y:S05]  /*4da0*/  WARPSYNC.COLLECTIVE R0, `(.L_x_167) ;  /* 0x0000000000087348 */ /* 0x000fea0003c00000 */
[----:B------:R0:W1:Y:S02]  /*4db0*/  SHFL.DOWN P3, R18, R17, R10, R11 ;  /* 0x0800000a11127389 */ /* 0x000064000006000b */
[----:B01----:R-:W-:Y:S05]  /*4dc0*/  ENDCOLLECTIVE ;  /* 0x000000000000791b */ /* 0x003fea0003800000 */
.L_x_167:
[----:B------:R-:W-:Y:S05]  /*4dd0*/  BRA `(.L_x_168) ;  /* 0xffffffc000d87947 */ /* 0x000fea000383ffff */
.L_x_73:
[----:B--2---:R-:W-:Y:S02]  /*4de0*/  IMAD.MOV.U32 R17, RZ, RZ, R15 ;  /* 0x000000ffff117224 */ /* 0x004fe400078e000f */
[----:B0-----:R-:W-:Y:S02]  /*4df0*/  IMAD.MOV.U32 R10, RZ, RZ, 0x10 ;  /* 0x00000010ff0a7424 */ /* 0x001fe400078e00ff */
[----:B------:R-:W-:Y:S02]  /*4e00*/  IMAD.MOV.U32 R11, RZ, RZ, 0x1f ;  /* 0x0000001fff0b7424 */ /* 0x000fe400078e00ff */
[----:B------:R-:W-:-:S07]  /*4e10*/  IMAD.MOV.U32 R0, RZ, RZ, -0x1 ;  /* 0xffffffffff007424 */ /* 0x000fce00078e00ff */
[----:B-1--4-:R-:W-:Y:S05]  /*4e20*/  WARPSYNC.COLLECTIVE R0, `(.L_x_169) ;  /* 0x0000000000087348 */ /* 0x012fea0003c00000 */
[----:B------:R0:W2:Y:S02]  /*4e30*/  SHFL.DOWN P3, R18, R17, R10, R11 ;  /* 0x0800000a11127389 */ /* 0x0000a4000006000b */
[----:B012-4-:R-:W-:Y:S05]  /*4e40*/  ENDCOLLECTIVE ;  /* 0x000000000000791b */ /* 0x017fea0003800000 */
.L_x_169:
[----:B------:R-:W-:Y:S02]  /*4e50*/  IMAD.MOV.U32 R17, RZ, RZ, R14 ;  /* 0x000000ffff117224 */ /* 0x000fe400078e000e */
[----:B------:R-:W-:-:S07]  /*4e60*/  IMAD.MOV.U32 R5, RZ, RZ, R18 ;  /* 0x000000ffff057224 */ /* 0x000fce00078e0012 */
[----:B------:R-:W-:Y:S05]  /*4e70*/  WARPSYNC.COLLECTIVE R0, `(.L_x_170) ;  /* 0x0000000000087348 */ /* 0x000fea0003c00000 */
[----:B------:R0:W1:Y:S02]  /*4e80*/  SHFL.DOWN P3, R18, R17, R10, R11 ;  /* 0x0800000a11127389 */ /* 0x000064000006000b */
[----:B01----:R-:W-:Y:S05]  /*4e90*/  ENDCOLLECTIVE ;  /* 0x000000000000791b */ /* 0x003fea0003800000 */
.L_x_170:
[----:B------:R-:W-:Y:S02]  /*4ea0*/  IMAD.MOV.U32 R10, RZ, RZ, 0x8 ;  /* 0x00000008ff0a7424 */ /* 0x000fe400078e00ff */
[----:B------:R-:W-:-:S06]  /*4eb0*/  IMAD.MOV.U32 R4, RZ, RZ, R18 ;  /* 0x000000ffff047224 */ /* 0x000fcc00078e0012 */
[----:B------:R-:W-:-:S10]  /*4ec0*/  DADD R4, R14, R4 ;  /* 0x000000000e047229 */ /* 0x000fd40000000004 */
[----:B------:R-:W-:-:S07]  /*4ed0*/  IMAD.MOV.U32 R17, RZ, RZ, R5 ;  /* 0x000000ffff117224 */ /* 0x000fce00078e0005 */
[----:B------:R-:W-:Y:S05]  /*4ee0*/  WARPSYNC.COLLECTIVE R0, `(.L_x_171) ;  /* 0x0000000000087348 */ /* 0x000fea0003c00000 */
[----:B------:R0:W1:Y:S02]  /*4ef0*/  SHFL.DOWN P3, R18, R17, R10, R11 ;  /* 0x0800000a11127389 */ /* 0x000064000006000b */
[----:B01----:R-:W-:Y:S05]  /*4f00*/  ENDCOLLECTIVE ;  /* 0x000000000000791b */ /* 0x003fea0003800000 */
.L_x_171:
[----:B------:R-:W-:Y:S02]  /*4f10*/  IMAD.MOV.U32 R17, RZ, RZ, R4 ;  /* 0x000000ffff117224 */ /* 0x000fe400078e0004 */
[----:B------:R-:W-:-:S07]  /*4f20*/  IMAD.MOV.U32 R21, RZ, RZ, R18 ;  /* 0x000000ffff157224 */ /* 0x000fce00078e0012 */
[----:B------:R-:W-:Y:S05]  /*4f30*/  WARPSYNC.COLLECTIVE R0, `(.L_x_172) ;  /* 0x0000000000087348 */ /* 0x000fea0003c00000 */
[----:B------:R0:W1:Y:S02]  /*4f40*/  SHFL.DOWN P3, R18, R17, R10, R11 ;  /* 0x0800000a11127389 */ /* 0x000064000006000b */
[----:B01----:R-:W-:Y:S05]  /*4f50*/  ENDCOLLECTIVE ;  /* 0x000000000000791b */ /* 0x003fea0003800000 */
.L_x_172:
[----:B------:R-:W-:Y:S02]  /*4f60*/  IMAD.MOV.U32 R10, RZ, RZ, 0x4 ;  /* 0x00000004ff0a7424 */ /* 0x000fe400078e00ff */
[----:B------:R-:W-:-:S06]  /*4f70*/  IMAD.MOV.U32 R20, RZ, RZ, R18 ;  /* 0x000000ffff147224 */ /* 0x000fcc00078e0012 */
[----:B------:R-:W-:-:S10]  /*4f80*/  DADD R20, R4, R20 ;  /* 0x0000000004147229 */ /* 0x000fd40000000014 */
[----:B------:R-:W-:-:S07]  /*4f90*/  IMAD.MOV.U32 R17, RZ, RZ, R21 ;  /* 0x000000ffff117224 */ /* 0x000fce00078e0015 */
[----:B------:R-:W-:Y:S05]  /*4fa0*/  WARPSYNC.COLLECTIVE R0, `(.L_x_173) ;  /* 0x0000000000087348 */ /* 0x000fea0003c00000 */
[----:B------:R0:W1:Y:S02]  /*4fb0*/  SHFL.DOWN P3, R18, R17, R10, R11 ;  /* 0x0800000a11127389 */ /* 0x000064000006000b */
[----:B01----:R-:W-:Y:S05]  /*4fc0*/  ENDCOLLECTIVE ;  /* 0x000000000000791b */ /* 0x003fea0003800000 */
.L_x_173:
[----:B------:R-:W-:Y:S02]  /*4fd0*/  IMAD.MOV.U32 R17, RZ, RZ, R20 ;  /* 0x000000ffff117224 */ /* 0x000fe400078e0014 */
[----:B------:R-:W-:-:S07]  /*4fe0*/  IMAD.MOV.U32 R23, RZ, RZ, R18 ;  /* 0x000000ffff177224 */ /* 0x000fce00078e0012 */
[----:B------:R-:W-:Y:S05]  /*4ff0*/  WARPSYNC.COLLECTIVE R0, `(.L_x_174) ;  /* 0x0000000000087348 */ /* 0x000fea0003c00000 */
[----:B------:R0:W1:Y:S02]  /*5000*/  SHFL.DOWN P3, R18, R17, R10, R11 ;  /* 0x0800000a11127389 */ /* 0x000064000006000b */
[----:B01----:R-:W-:Y:S05]  /*5010*/  ENDCOLLECTIVE ;  /* 0x000000000000791b */ /* 0x003fea0003800000 */
.L_x_174:
[----:B------:R-:W-:Y:S02]  /*5020*/  IMAD.MOV.U32 R10, RZ, RZ, 0x2 ;  /* 0x00000002ff0a7424 */ /* 0x000fe400078e00ff */
[----:B------:R-:W-:-:S06]  /*5030*/  IMAD.MOV.U32 R22, RZ, RZ, R18 ;  /* 0x000000ffff167224 */ /* 0x000fcc00078e0012 */
[----:B------:R-:W-:-:S10]  /*5040*/  DADD R22, R20, R22 ;  /* 0x0000000014167229 */ /* 0x000fd40000000016 */
[----:B------:R-:W-:-:S07]  /*5050*/  IMAD.MOV.U32 R17, RZ, RZ, R23 ;  /* 0x000000ffff117224 */ /* 0x000fce00078e0017 */
[----:B------:R-:W-:Y:S05]  /*5060*/  WARPSYNC.COLLECTIVE R0, `(.L_x_175) ;  /* 0x0000000000087348 */ /* 0x000fea0003c00000 */
[----:B------:R0:W1:Y:S02]  /*5070*/  SHFL.DOWN P3, R18, R17, R10, R11 ;  /* 0x0800000a11127389 */ /* 0x000064000006000b */
[----:B01----:R-:W-:Y:S05]  /*5080*/  ENDCOLLECTIVE ;  /* 0x000000000000791b */ /* 0x003fea0003800000 */
.L_x_175:
[----:B------:R-:W-:Y:S02]  /*5090*/  IMAD.MOV.U32 R17, RZ, RZ, R22 ;  /* 0x000000ffff117224 */ /* 0x000fe400078e0016 */
[----:B------:R-:W-:-:S07]  /*50a0*/  IMAD.MOV.U32 R15, RZ, RZ, R18 ;  /* 0x000000ffff0f7224 */ /* 0x000fce00078e0012 */
[----:B------:R-:W-:Y:S05]  /*50b0*/  WARPSYNC.COLLECTIVE R0, `(.L_x_176) ;  /* 0x0000000000087348 */ /* 0x000fea0003c00000 */
[----:B------:R0:W1:Y:S02]  /*50c0*/  SHFL.DOWN P3, R18, R17, R10, R11 ;  /* 0x0800000a11127389 */ /* 0x000064000006000b */
[----:B01----:R-:W-:Y:S05]  /*50d0*/  ENDCOLLECTIVE ;  /* 0x000000000000791b */ /* 0x003fea0003800000 */
.L_x_176:
[----:B------:R-:W-:Y:S02]  /*50e0*/  IMAD.MOV.U32 R10, RZ, RZ, 0x1 ;  /* 0x00000001ff0a7424 */ /* 0x000fe400078e00ff */
[----:B------:R-:W-:-:S06]  /*50f0*/  IMAD.MOV.U32 R14, RZ, RZ, R18 ;  /* 0x000000ffff0e7224 */ /* 0x000fcc00078e0012 */
[----:B------:R-:W-:-:S10]  /*5100*/  DADD R14, R22, R14 ;  /* 0x00000000160e7229 */ /* 0x000fd4000000000e */
[----:B------:R-:W-:-:S07]  /*5110*/  IMAD.MOV.U32 R17, RZ, RZ, R15 ;  /* 0x000000ffff117224 */ /* 0x000fce00078e000f */
[----:B------:R-:W-:Y:S05]  /*5120*/  WARPSYNC.COLLECTIVE R0, `(.L_x_177) ;  /* 0x0000000000087348 */ /* 0x000fea0003c00000 */
[----:B------:R0:W1:Y:S02]  /*5130*/  SHFL.DOWN P3, R18, R17, R10, R11 ;  /* 0x0800000a11127389 */ /* 0x000064000006000b */
[----:B01----:R-:W-:Y:S05]  /*5140*/  ENDCOLLECTIVE ;  /* 0x000000000000791b */ /* 0x003fea0003800000 */
.L_x_177:
[----:B------:R-:W-:Y:S02]  /*5150*/  IMAD.MOV.U32 R17, RZ, RZ, R14 ;  /* 0x000000ffff117224 */ /* 0x000fe400078e000e */
[----:B------:R-:W-:-:S07]  /*5160*/  IMAD.MOV.U32 R5, RZ, RZ, R18 ;  /* 0x000000ffff057224 */ /* 0x000fce00078e0012 */
[----:B------:R-:W-:Y:S05]  /*5170*/  WARPSYNC.COLLECTIVE R0, `(.L_x_178) ;  /* 0x0000000000087348 */ /* 0x000fea0003c00000 */
[----:B------:R0:W1:Y:S02]  /*5180*/  SHFL.DOWN P3, R18, R17, R10, R11 ;  /* 0x0800000a11127389 */ /* 0x000064000006000b */
[----:B01----:R-:W-:Y:S05]  /*5190*/  ENDCOLLECTIVE ;  /* 0x000000000000791b */ /* 0x003fea0003800000 */
.L_x_178:
[----:B------:R-:W-:Y:S01]  /*51a0*/  IMAD.MOV.U32 R4, RZ, RZ, R18 ;  /* 0x000000ffff047224 */ /* 0x000fe200078e0012 */
[----:B------:R-:W-:Y:S06]  /*51b0*/  BRA `(.L_x_179) ;  /* 0xffffffc000707947 */ /* 0x000fec000383ffff */
.L_x_75:
[----:B------:R-:W-:Y:S01]  /*51c0*/  BSSY B0, `(.L_x_180) ;  /* 0x0000008000007945 */ /* 0x000fe20003800000 */
[----:B------:R-:W-:Y:S02]  /*51d0*/  IMAD.MOV.U32 R17, RZ, RZ, R13 ;  /* 0x000000ffff117224 */ /* 0x000fe400078e000d */
[----:B0-----:R-:W-:Y:S02]  /*51e0*/  IMAD.MOV.U32 R10, RZ, RZ, 0x10 ;  /* 0x00000010ff0a7424 */ /* 0x001fe400078e00ff */
[----:B------:R-:W-:Y:S02]  /*51f0*/  IMAD.MOV.U32 R11, RZ, RZ, 0x1f ;  /* 0x0000001fff0b7424 */ /* 0x000fe400078e00ff */
[----:B------:R-:W-:-:S07]  /*5200*/  IMAD.MOV.U32 R0, RZ, RZ, -0x1 ;  /* 0xffffffffff007424 */ /* 0x000fce00078e00ff */
[----:B-12-4-:R-:W-:Y:S05]  /*5210*/  WARPSYNC.COLLECTIVE R0, `(.L_x_181) ;  /* 0x0000000000087348 */ /* 0x016fea0003c00000 */
[----:B------:R0:W3:Y:S02]  /*5220*/  SHFL.DOWN P3, R18, R17, R10, R11 ;  /* 0x0800000a11127389 */ /* 0x0000e4000006000b */
[----:B01234-:R-:W-:Y:S05]  /*5230*/  ENDCOLLECTIVE ;  /* 0x000000000000791b */ /* 0x01ffea0003800000 */
.L_x_181:
[----:B------:R-:W-:Y:S05]  /*5240*/  BSYNC B0 ;  /* 0x0000000000007941 */ /* 0x000fea0003800000 */
.L_x_180:
        /* <DEDUP_REMOVED lines=8> */
.L_x_182:
[----:B------:R-:W-:Y:S02]  /*52d0*/  IMAD.MOV.U32 R10, RZ, RZ, 0x8 ;  /* 0x00000008ff0a7424 */ /* 0x000fe400078e00ff */
[----:B------:R-:W-:-:S06]  /*52e0*/  IMAD.MOV.U32 R20, RZ, RZ, R18 ;  /* 0x000000ffff147224 */ /* 0x000fcc00078e0012 */
[----:B------:R-:W-:-:S10]  /*52f0*/  DADD R20, R20, R12 ;  /* 0x0000000014147229 */ /* 0x000fd4000000000c */
[----:B------:R-:W-:-:S07]  /*5300*/  IMAD.MOV.U32 R17, RZ, RZ, R21 ;  /* 0x000000ffff117224 */ /* 0x000fce00078e0015 */
[----:B------:R-:W-:Y:S05]  /*5310*/  WARPSYNC.COLLECTIVE R0, `(.L_x_183) ;  /* 0x0000000000087348 */ /* 0x000fea0003c00000 */
[----:B------:R0:W1:Y:S02]  /*5320*/  SHFL.DOWN P3, R18, R17, R10, R11 ;  /* 0x0800000a11127389 */ /* 0x000064000006000b */
[----:B01----:R-:W-:Y:S05]  /*5330*/  ENDCOLLECTIVE ;  /* 0x000000000000791b */ /* 0x003fea0003800000 */
.L_x_183:
[----:B------:R-:W-:Y:S02]  /*5340*/  IMAD.MOV.U32 R17, RZ, RZ, R20 ;  /* 0x000000ffff117224 */ /* 0x000fe400078e0014 */
[----:B------:R-:W-:-:S07]  /*5350*/  IMAD.MOV.U32 R23, RZ, RZ, R18 ;  /* 0x000000ffff177224 */ /* 0x000fce00078e0012 */
[----:B------:R-:W-:Y:S05]  /*5360*/  WARPSYNC.COLLECTIVE R0, `(.L_x_184) ;  /* 0x0000000000087348 */ /* 0x000fea0003c00000 */
[----:B------:R0:W1:Y:S02]  /*5370*/  SHFL.DOWN P3, R18, R17, R10, R11 ;  /* 0x0800000a11127389 */ /* 0x000064000006000b */
[----:B01----:R-:W-:Y:S05]  /*5380*/  ENDCOLLECTIVE ;  /* 0x000000000000791b */ /* 0x003fea0003800000 */
.L_x_184:
[----:B------:R-:W-:Y:S02]  /*5390*/  IMAD.MOV.U32 R10, RZ, RZ, 0x4 ;  /* 0x00000004ff0a7424 */ /* 0x000fe400078e00ff */
[----:B------:R-:W-:-:S06]  /*53a0*/  IMAD.MOV.U32 R22, RZ, RZ, R18 ;  /* 0x000000ffff167224 */ /* 0x000fcc00078e0012 */
[----:B------:R-:W-:-:S10]  /*53b0*/  DADD R22, R20, R22 ;  /* 0x0000000014167229 */ /* 0x000fd40000000016 */
[----:B------:R-:W-:-:S07]  /*53c0*/  IMAD.MOV.U32 R17, RZ, RZ, R23 ;  /* 0x000000ffff117224 */ /* 0x000fce00078e0017 */
[----:B------:R-:W-:Y:S05]  /*53d0*/  WARPSYNC.COLLECTIVE R0, `(.L_x_185) ;  /* 0x0000000000087348 */ /* 0x000fea0003c00000 */
[----:B------:R0:W1:Y:S02]  /*53e0*/  SHFL.DOWN P3, R18, R17, R10, R11 ;  /* 0x0800000a11127389 */ /* 0x000064000006000b */
[----:B01----:R-:W-:Y:S05]  /*53f0*/  ENDCOLLECTIVE ;  /* 0x000000000000791b */ /* 0x003fea0003800000 */
.L_x_185:
[----:B------:R-:W-:Y:S02]  /*5400*/  IMAD.MOV.U32 R17, RZ, RZ, R22 ;  /* 0x000000ffff117224 */ /* 0x000fe400078e0016 */
[----:B------:R-:W-:-:S07]  /*5410*/  IMAD.MOV.U32 R25, RZ, RZ, R18 ;  /* 0x000000ffff197224 */ /* 0x000fce00078e0012 */
[----:B------:R-:W-:Y:S05]  /*5420*/  WARPSYNC.COLLECTIVE R0, `(.L_x_186) ;  /* 0x0000000000087348 */ /* 0x000fea0003c00000 */
[----:B------:R0:W1:Y:S02]  /*5430*/  SHFL.DOWN P3, R18, R17, R10, R11 ;  /* 0x0800000a11127389 */ /* 0x000064000006000b */
[----:B01----:R-:W-:Y:S05]  /*5440*/  ENDCOLLECTIVE ;  /* 0x000000000000791b */ /* 0x003fea0003800000 */
.L_x_186:
[----:B------:R-:W-:Y:S02]  /*5450*/  IMAD.MOV.U32 R10, RZ, RZ, 0x2 ;  /* 0x00000002ff0a7424 */ /* 0x000fe400078e00ff */
[----:B------:R-:W-:-:S06]  /*5460*/  IMAD.MOV.U32 R24, RZ, RZ, R18 ;  /* 0x000000ffff187224 */ /* 0x000fcc00078e0012 */
[----:B------:R-:W-:-:S10]  /*5470*/  DADD R24, R22, R24 ;  /* 0x0000000016187229 */ /* 0x000fd40000000018 */
[----:B------:R-:W-:-:S07]  /*5480*/  IMAD.MOV.U32 R17, RZ, RZ, R25 ;  /* 0x000000ffff117224 */ /* 0x000fce00078e0019 */
[----:B------:R-:W-:Y:S05]  /*5490*/  WARPSYNC.COLLECTIVE R0, `(.L_x_187) ;  /* 0x0000000000087348 */ /* 0x000fea0003c00000 */
[----:B------:R0:W1:Y:S02]  /*54a0*/  SHFL.DOWN P3, R18, R17, R10, R11 ;  /* 0x0800000a11127389 */ /* 0x000064000006000b */
[----:B01----:R-:W-:Y:S05]  /*54b0*/  ENDCOLLECTIVE ;  /* 0x000000000000791b */ /* 0x003fea0003800000 */
.L_x_187:
[----:B------:R-:W-:Y:S02]  /*54c0*/  IMAD.MOV.U32 R17, RZ, RZ, R24 ;  /* 0x000000ffff117224 */ /* 0x000fe400078e0018 */
[----:B------:R-:W-:-:S07]  /*54d0*/  IMAD.MOV.U32 R13, RZ, RZ, R18 ;  /* 0x000000ffff0d7224 */ /* 0x000fce00078e0012 */
[----:B------:R-:W-:Y:S05]  /*54e0*/  WARPSYNC.COLLECTIVE R0, `(.L_x_188) ;  /* 0x0000000000087348 */ /* 0x000fea0003c00000 */
[----:B------:R0:W1:Y:S02]  /*54f0*/  SHFL.DOWN P3, R18, R17, R10, R11 ;  /* 0x0800000a11127389 */ /* 0x000064000006000b */
[----:B01----:R-:W-:Y:S05]  /*5500*/  ENDCOLLECTIVE ;  /* 0x000000000000791b */ /* 0x003fea0003800000 */
.L_x_188:
[----:B------:R-:W-:Y:S02]  /*5510*/  IMAD.MOV.U32 R10, RZ, RZ, 0x1 ;  /* 0x00000001ff0a7424 */ /* 0x000fe400078e00ff */
[----:B------:R-:W-:-:S06]  /*5520*/  IMAD.MOV.U32 R12, RZ, RZ, R18 ;  /* 0x000000ffff0c7224 */ /* 0x000fcc00078e0012 */
[----:B------:R-:W-:-:S10]  /*5530*/  DADD R12, R24, R12 ;  /* 0x00000000180c7229 */ /* 0x000fd4000000000c */
[----:B------:R-:W-:-:S07]  /*5540*/  IMAD.MOV.U32 R17, RZ, RZ, R13 ;  /* 0x000000ffff117224 */ /* 0x000fce00078e000d */
[----:B------:R-:W-:Y:S05]  /*5550*/  WARPSYNC.COLLECTIVE R0, `(.L_x_189) ;  /* 0x0000000000087348 */ /* 0x000fea0003c00000 */
[----:B------:R0:W1:Y:S02]  /*5560*/  SHFL.DOWN P3, R18, R17, R10, R11 ;  /* 0x0800000a11127389 */ /* 0x000064000006000b */
[----:B01----:R-:W-:Y:S05]  /*5570*/  ENDCOLLECTIVE ;  /* 0x000000000000791b */ /* 0x003fea0003800000 */
.L_x_189:
[----:B------:R-:W-:Y:S02]  /*5580*/  IMAD.MOV.U32 R17, RZ, RZ, R12 ;  /* 0x000000ffff117224 */ /* 0x000fe400078e000c */
[----:B------:R-:W-:-:S07]  /*5590*/  IMAD.MOV.U32 R3, RZ, RZ, R18 ;  /* 0x000000ffff037224 */ /* 0x000fce00078e0012 */
[----:B------:R-:W-:Y:S05]  /*55a0*/  WARPSYNC.COLLECTIVE R0, `(.L_x_190) ;  /* 0x0000000000087348 */ /* 0x000fea0003c00000 */
[----:B------:R0:W1:Y:S02]  /*55b0*/  SHFL.DOWN P3, R18, R17, R10, R11 ;  /* 0x0800000a11127389 */ /* 0x000064000006000b */
[----:B01----:R-:W-:Y:S05]  /*55c0*/  ENDCOLLECTIVE ;  /* 0x000000000000791b */ /* 0x003fea0003800000 */
.L_x_190:
[----:B------:R-:W-:Y:S05]  /*55d0*/  BRA `(.L_x_191) ;  /* 0xffffffbc00e47947 */ /* 0x000fea000383ffff */
        .weak           $__internal_1_$__cuda_sm20_dblrcp_rn_slowpath_v3
        .type           $__internal_1_$__cuda_sm20_dblrcp_rn_slowpath_v3,@function
        .size           $__internal_1_$__cuda_sm20_dblrcp_rn_slowpath_v3,($__internal_2_$__cuda_sm20_div_rn_f64_full - $__internal_1_$__cuda_sm20_dblrcp_rn_slowpath_v3)
$__internal_1_$__cuda_sm20_dblrcp_rn_slowpath_v3:
[----:B------:R-:W-:Y:S01]  /*55e0*/  DSETP.GTU.AND P2, PT, |R18|, +INF , PT ;  /* 0x7ff000001200742a */ /* 0x000fe20003f4c200 */
[----:B------:R-:W-:-:S13]  /*55f0*/  BSSY B1, `(.L_x_192) ;  /* 0x0000023000017945 */ /* 0x000fda0003800000 */
[----:B------:R-:W-:Y:S05]  /*5600*/  @P2 BRA `(.L_x_193) ;  /* 0x00000000007c2947 */ /* 0x000fea0003800000 */
[----:B------:R-:W-:-:S05]  /*5610*/  LOP3.LUT R22, R19, 0x7fffffff, RZ, 0xc0, !PT ;  /* 0x7fffffff13167812 */ /* 0x000fca00078ec0ff */
[----:B------:R-:W-:-:S05]  /*5620*/  VIADD R21, R22, 0xffffffff ;  /* 0xffffffff16157836 */ /* 0x000fca0000000000 */
[----:B------:R-:W-:-:S13]  /*5630*/  ISETP.GE.U32.AND P2, PT, R21, 0x7fefffff, PT ;  /* 0x7fefffff1500780c */ /* 0x000fda0003f46070 */
[----:B------:R-:W-:Y:S01]  /*5640*/  @P2 LOP3.LUT R25, R19, 0x7ff00000, RZ, 0x3c, !PT ;  /* 0x7ff0000013192812 */ /* 0x000fe200078e3cff */
[----:B------:R-:W-:Y:S01]  /*5650*/  @P2 IMAD.MOV.U32 R24, RZ, RZ, RZ ;  /* 0x000000ffff182224 */ /* 0x000fe200078e00ff */
[----:B------:R-:W-:Y:S06]  /*5660*/  @P2 BRA `(.L_x_194) ;  /* 0x00000000006c2947 */ /* 0x000fec0003800000 */
[----:B------:R-:W-:-:S13]  /*5670*/  ISETP.GE.U32.AND P2, PT, R22, 0x1000001, PT ;  /* 0x010000011600780c */ /* 0x000fda0003f46070 */
[----:B------:R-:W-:Y:S05]  /*5680*/  @!P2 BRA `(.L_x_195) ;  /* 0x000000000034a947 */ /* 0x000fea0003800000 */
[----:B------:R-:W-:Y:S02]  /*5690*/  VIADD R25, R19, 0xc0200000 ;  /* 0xc020000013197836 */ /* 0x000fe40000000000 */
[----:B------:R-:W-:Y:S02]  /*56a0*/  IMAD.MOV.U32 R24, RZ, RZ, R18 ;  /* 0x000000ffff187224 */ /* 0x000fe400078e0012 */
[----:B------:R-:W0:Y:S04]  /*56b0*/  MUFU.RCP64H R21, R25 ;  /* 0x0000001900157308 */ /* 0x000e280000001800 */
[----:B0-----:R-:W-:-:S08]  /*56c0*/  DFMA R22, -R24, R20, 1 ;  /* 0x3ff000001816742b */ /* 0x001fd00000000114 */
[----:B------:R-:W-:-:S08]  /*56d0*/  DFMA R22, R22, R22, R22 ;  /* 0x000000161616722b */ /* 0x000fd00000000016 */
[----:B------:R-:W-:-:S08]  /*56e0*/  DFMA R22, R20, R22, R20 ;  /* 0x000000161416722b */ /* 0x000fd00000000014 */
[----:B------:R-:W-:-:S08]  /*56f0*/  DFMA R20, -R24, R22, 1 ;  /* 0x3ff000001814742b */ /* 0x000fd00000000116 */
[----:B------:R-:W-:-:S08]  /*5700*/  DFMA R20, R22, R20, R22 ;  /* 0x000000141614722b */ /* 0x000fd00000000016 */
[----:B------:R-:W-:-:S08]  /*5710*/  DMUL R20, R20, 2.2250738585072013831e-308 ;  /* 0x0010000014147828 */ /* 0x000fd00000000000 */
[----:B------:R-:W-:-:S08]  /*5720*/  DFMA R18, -R18, R20, 1 ;  /* 0x3ff000001212742b */ /* 0x000fd00000000114 */
[----:B------:R-:W-:-:S08]  /*5730*/  DFMA R18, R18, R18, R18 ;  /* 0x000000121212722b */ /* 0x000fd00000000012 */
[----:B------:R-:W-:Y:S01]  /*5740*/  DFMA R24, R20, R18, R20 ;  /* 0x000000121418722b */ /* 0x000fe20000000014 */
[----:B------:R-:W-:Y:S10]  /*5750*/  BRA `(.L_x_194) ;  /* 0x0000000000307947 */ /* 0x000ff40003800000 */
.L_x_195:
[----:B------:R-:W-:Y:S01]  /*5760*/  DMUL R22, R18, 8.11296384146066816958e+31 ;  /* 0x4690000012167828 */ /* 0x000fe20000000000 */
[----:B------:R-:W-:-:S05]  /*5770*/  IMAD.MOV.U32 R18, RZ, RZ, R20 ;  /* 0x000000ffff127224 */ /* 0x000fca00078e0014 */
[----:B------:R-:W0:Y:S02]  /*5780*/  MUFU.RCP64H R19, R23 ;  /* 0x0000001700137308 */ /* 0x000e240000001800 */
[----:B0-----:R-:W-:-:S08]  /*5790*/  DFMA R20, -R22, R18, 1 ;  /* 0x3ff000001614742b */ /* 0x001fd00000000112 */
[----:B------:R-:W-:-:S08]  /*57a0*/  DFMA R20, R20, R20, R20 ;  /* 0x000000141414722b */ /* 0x000fd00000000014 */
[----:B------:R-:W-:-:S08]  /*57b0*/  DFMA R20, R18, R20, R18 ;  /* 0x000000141214722b */ /* 0x000fd00000000012 */
[----:B------:R-:W-:-:S08]  /*57c0*/  DFMA R18, -R22, R20, 1 ;  /* 0x3ff000001612742b */ /* 0x000fd00000000114 */
[----:B------:R-:W-:-:S08]  /*57d0*/  DFMA R18, R20, R18, R20 ;  /* 0x000000121412722b */ /* 0x000fd00000000014 */
[----:B------:R-:W-:Y:S01]  /*57e0*/  DMUL R24, R18, 8.11296384146066816958e+31 ;  /* 0x4690000012187828 */ /* 0x000fe20000000000 */
[----:B------:R-:W-:Y:S10]  /*57f0*/  BRA `(.L_x_194) ;  /* 0x0000000000087947 */ /* 0x000ff40003800000 */
.L_x_193:
[----:B------:R-:W-:Y:S01]  /*5800*/  LOP3.LUT R25, R19, 0x80000, RZ, 0xfc, !PT ;  /* 0x0008000013197812 */ /* 0x000fe200078efcff */
[----:B------:R-:W-:-:S07]  /*5810*/  IMAD.MOV.U32 R24, RZ, RZ, R18 ;  /* 0x000000ffff187224 */ /* 0x000fce00078e0012 */
.L_x_194:
[----:B------:R-:W-:Y:S05]  /*5820*/  BSYNC B1 ;  /* 0x0000000000017941 */ /* 0x000fea0003800000 */
.L_x_192:
[----:B------:R-:W-:Y:S02]  /*5830*/  IMAD.MOV.U32 R18, RZ, RZ, R0 ;  /* 0x000000ffff127224 */ /* 0x000fe400078e0000 */
[----:B------:R-:W-:-:S04]  /*5840*/  IMAD.MOV.U32 R19, RZ, RZ, 0x0 ;  /* 0x00000000ff137424 */ /* 0x000fc800078e00ff */
[----:B------:R-:W-:Y:S05]  /*5850*/  RET.REL.NODEC R18 `(_Z9stats_gpuPdPciiP6Region) ;  /* 0xffffffa412e87950 */ /* 0x000fea0003c3ffff */
        .weak           $__internal_2_$__cuda_sm20_div_rn_f64_full
        .type           $__internal_2_$__cuda_sm20_div_rn_f64_full,@function
        .size           $__internal_2_$__cuda_sm20_div_rn_f64_full,($__internal_3_$__cuda_sm3x_div_rn_noftz_f32_slowpath - $__internal_2_$__cuda_sm20_div_rn_f64_full)
$__internal_2_$__cuda_sm20_div_rn_f64_full:
[C---:B------:R-:W-:Y:S01]  /*5860*/  FSETP.GEU.AND P2, PT, |R23|.reuse, 1.469367938527859385e-39, PT ;  /* 0x001000001700780b */ /* 0x040fe20003f4e200 */
[----:B------:R-:W-:Y:S01]  /*5870*/  IMAD.MOV.U32 R26, RZ, RZ, 0x1 ;  /* 0x00000001ff1a7424 */ /* 0x000fe200078e00ff */
[----:B------:R-:W-:Y:S01]  /*5880*/  LOP3.LUT R20, R23, 0x800fffff, RZ, 0xc0, !PT ;  /* 0x800fffff17147812 */ /* 0x000fe200078ec0ff */
[----:B------:R-:W-:Y:S01]  /*5890*/  IMAD.MOV.U32 R0, RZ, RZ, 0x1ca00000 ;  /* 0x1ca00000ff007424 */ /* 0x000fe200078e00ff */
[C---:B------:R-:W-:Y:S01]  /*58a0*/  FSETP.GEU.AND P4, PT, |R25|.reuse, 1.469367938527859385e-39, PT ;  /* 0x001000001900780b */ /* 0x040fe20003f8e200 */
[----:B------:R-:W-:Y:S01]  /*58b0*/  BSSY.RECONVERGENT B1, `(.L_x_196) ;  /* 0x0000052000017945 */ /* 0x000fe20003800200 */
        /* <DEDUP_REMOVED lines=9> */
[----:B------:R-:W-:Y:S02]  /*5950*/  @!P4 ISETP.GE.U32.AND P5, PT, R18, R19, PT ;  /* 0x000000131200c20c */ /* 0x000fe40003fa6070 */
[----:B------:R-:W-:Y:S02]  /*5960*/  @!P2 LOP3.LUT R36, R21, 0x7ff00000, RZ, 0xc0, !PT ;  /* 0x7ff000001524a812 */ /* 0x000fe400078ec0ff */
[----:B------:R-:W-:-:S03]  /*5970*/  @!P4 SEL R19, R0, 0x63400000, !P5 ;  /* 0x634000000013c807 */ /* 0x000fc60006800000 */
[----:B------:R-:W-:Y:S01]  /*5980*/  VIADD R37, R36, 0xffffffff ;  /* 0xffffffff24257836 */ /* 0x000fe20000000000 */
[----:B------:R-:W-:-:S04]  /*5990*/  @!P4 LOP3.LUT R19, R19, 0x80000000, R25, 0xf8, !PT ;  /* 0x800000001313c812 */ /* 0x000fc800078ef819 */
[----:B------:R-:W-:Y:S01]  /*59a0*/  @!P4 LOP3.LUT R33, R19, 0x100000, RZ, 0xfc, !PT ;  /* 0x001000001321c812 */ /* 0x000fe200078efcff */
[----:B------:R-:W-:Y:S01]  /*59b0*/  IMAD.MOV.U32 R19, RZ, RZ, R18 ;  /* 0x000000ffff137224 */ /* 0x000fe200078e0012 */
        /* <DEDUP_REMOVED lines=8> */
[----:B------:R-:W-:-:S05]  /*5a40*/  DFMA R30, R28, R30, R28 ;  /* 0x0000001e1c1e722b */ /* 0x000fca000000001c */
[----:B------:R-:W-:-:S03]  /*5a50*/  @!P4 LOP3.LUT R19, R27, 0x7ff00000, RZ, 0xc0, !PT ;  /* 0x7ff000001b13c812 */ /* 0x000fc600078ec0ff */
[----:B------:R-:W-:Y:S02]  /*5a60*/  DMUL R28, R30, R26 ;  /* 0x0000001a1e1c7228 */ /* 0x000fe40000000000 */
[----:B------:R-:W-:-:S05]  /*5a70*/  VIADD R35, R19, 0xffffffff ;  /* 0xffffffff13237836 */ /* 0x000fca0000000000 */
[----:B------:R-:W-:Y:S01]  /*5a80*/  ISETP.GT.U32.AND P2, PT, R35, 0x7feffffe, PT ;  /* 0x7feffffe2300780c */ /* 0x000fe20003f44070 */
[----:B------:R-:W-:-:S03]  /*5a90*/  DFMA R32, R28, -R20, R26 ;  /* 0x800000141c20722b */ /* 0x000fc6000000001a */
[----:B------:R-:W-:-:S05]  /*5aa0*/  ISETP.GT.U32.OR P2, PT, R37, 0x7feffffe, P2 ;  /* 0x7feffffe2500780c */ /* 0x000fca0001744470 */
[----:B------:R-:W-:-:S08]  /*5ab0*/  DFMA R32, R30, R32, R28 ;  /* 0x000000201e20722b */ /* 0x000fd0000000001c */
[----:B------:R-:W-:Y:S05]  /*5ac0*/  @P2 BRA `(.L_x_197) ;  /* 0x00000000006c2947 */ /* 0x000fea0003800000 */
[----:B------:R-:W-:-:S04]  /*5ad0*/  LOP3.LUT R25, R23, 0x7ff00000, RZ, 0xc0, !PT ;  /* 0x7ff0000017197812 */ /* 0x000fc800078ec0ff */
[CC--:B------:R-:W-:Y:S02]  /*5ae0*/  VIADDMNMX R19, R18.reuse, -R25.reuse, 0xb9600000, !PT ;  /* 0xb960000012137446 */ /* 0x0c0fe40007800919 */
[----:B------:R-:W-:Y:S01]  /*5af0*/  ISETP.GE.U32.AND P2, PT, R18, R25, PT ;  /* 0x000000191200720c */ /* 0x000fe20003f46070 */
[----:B------:R-:W-:Y:S01]  /*5b00*/  IMAD.MOV.U32 R18, RZ, RZ, RZ ;  /* 0x000000ffff127224 */ /* 0x000fe200078e00ff */
[----:B------:R-:W-:Y:S02]  /*5b10*/  VIMNMX R19, PT, PT, R19, 0x46a00000, PT ;  /* 0x46a0000013137848 */ /* 0x000fe40003fe0100 */
[----:B------:R-:W-:-:S05]  /*5b20*/  SEL R0, R0, 0x63400000, !P2 ;  /* 0x6340000000007807 */ /* 0x000fca0005000000 */
[----:B------:R-:W-:-:S04]  /*5b30*/  IMAD.IADD R0, R19, 0x1, -R0 ;  /* 0x0000000113007824 */ /* 0x000fc800078e0a00 */
        /* <DEDUP_REMOVED lines=12> */
[----:B------:R-:W-:-:S06]  /*5c00*/  IMAD.MOV.U32 R20, RZ, RZ, RZ ;  /* 0x000000ffff147224 */ /* 0x000fcc00078e00ff */
[----:B------:R-:W-:-:S03]  /*5c10*/  DFMA R20, R28, -R20, R32 ;  /* 0x800000141c14722b */ /* 0x000fc60000000020 */
[----:B------:R-:W-:-:S03]  /*5c20*/  LOP3.LUT R23, R19, R23, RZ, 0x3c, !PT ;  /* 0x0000001713177212 */ /* 0x000fc600078e3cff */
[----:B------:R-:W-:-:S04]  /*5c30*/  IADD3 R20, PT, PT, -R0, -0x43300000, RZ ;  /* 0xbcd0000000147810 */ /* 0x000fc80007ffe1ff */
[----:B------:R-:W-:-:S04]  /*5c40*/  FSETP.NEU.AND P2, PT, |R21|, R20, PT ;  /* 0x000000141500720b */ /* 0x000fc80003f4d200 */
[----:B------:R-:W-:Y:S02]  /*5c50*/  FSEL R28, R18, R28, !P2 ;  /* 0x0000001c121c7208 */ /* 0x000fe40005000000 */
[----:B------:R-:W-:Y:S01]  /*5c60*/  FSEL R29, R23, R29, !P2 ;  /* 0x0000001d171d7208 */ /* 0x000fe20005000000 */
[----:B------:R-:W-:Y:S06]  /*5c70*/  BRA `(.L_x_198) ;  /* 0x0000000000547947 */ /* 0x000fec0003800000 */
.L_x_197:
        /* <DEDUP_REMOVED lines=16> */
.L_x_200:
[----:B------:R-:W-:Y:S01]  /*5d80*/  LOP3.LUT R29, R23, 0x80000, RZ, 0xfc, !PT ;  /* 0x00080000171d7812 */ /* 0x000fe200078efcff */
[----:B------:R-:W-:Y:S01]  /*5d90*/  IMAD.MOV.U32 R28, RZ, RZ, R22 ;  /* 0x000000ffff1c7224 */ /* 0x000fe200078e0016 */
[----:B------:R-:W-:Y:S06]  /*5da0*/  BRA `(.L_x_198) ;  /* 0x0000000000087947 */ /* 0x000fec0003800000 */
.L_x_199:
[----:B------:R-:W-:Y:S01]  /*5db0*/  LOP3.LUT R29, R25, 0x80000, RZ, 0xfc, !PT ;  /* 0x00080000191d7812 */ /* 0x000fe200078efcff */
[----:B------:R-:W-:-:S07]  /*5dc0*/  IMAD.MOV.U32 R28, RZ, RZ, R24 ;  /* 0x000000ffff1c7224 */ /* 0x000fce00078e0018 */
.L_x_198:
[----:B------:R-:W-:Y:S05]  /*5dd0*/  BSYNC.RECONVERGENT B1 ;  /* 0x0000000000017941 */ /* 0x000fea0003800200 */
.L_x_196:
[----:B------:R-:W-:-:S04]  /*5de0*/  IMAD.MOV.U32 R35, RZ, RZ, 0x0 ;  /* 0x00000000ff237424 */ /* 0x000fc800078e00ff */
[----:B------:R-:W-:Y:S05]  /*5df0*/  RET.REL.NODEC R34 `(_Z9stats_gpuPdPciiP6Region) ;  /* 0xffffffa022807950 */ /* 0x000fea0003c3ffff */
        .weak           $__internal_3_$__cuda_sm3x_div_rn_noftz_f32_slowpath
        .type           $__internal_3_$__cuda_sm3x_div_rn_noftz_f32_slowpath,@function
        .size           $__internal_3_$__cuda_sm3x_div_rn_noftz_f32_slowpath,($_Z9stats_gpuPdPciiP6Region$__internal_accurate_pow - $__internal_3_$__cuda_sm3x_div_rn_noftz_f32_slowpath)
$__internal_3_$__cuda_sm3x_div_rn_noftz_f32_slowpath:
[----:B------:R-:W-:Y:S01]  /*5e00*/  SHF.R.U32.HI R7, RZ, 0x17, R6 ;  /* 0x00000017ff077819 */ /* 0x000fe20000011606 */
[----:B------:R-:W-:Y:S01]  /*5e10*/  BSSY.RECONVERGENT B1, `(.L_x_201) ;  /* 0x0000063000017945 */ /* 0x000fe20003800200 */
[----:B------:R-:W-:Y:S02]  /*5e20*/  SHF.R.U32.HI R0, RZ, 0x17, R3 ;  /* 0x00000017ff007819 */ /* 0x000fe40000011603 */
[----:B------:R-:W-:Y:S02]  /*5e30*/  LOP3.LUT R7, R7, 0xff, RZ, 0xc0, !PT ;  /* 0x000000ff07077812 */ /* 0x000fe400078ec0ff */
[----:B------:R-:W-:-:S03]  /*5e40*/  LOP3.LUT R17, R0, 0xff, RZ, 0xc0, !PT ;  /* 0x000000ff00117812 */ /* 0x000fc600078ec0ff */
[----:B------:R-:W-:Y:S02]  /*5e50*/  VIADD R9, R7, 0xffffffff ;  /* 0xffffffff07097836 */ /* 0x000fe40000000000 */
[----:B------:R-:W-:-:S03]  /*5e60*/  VIADD R10, R17, 0xffffffff ;  /* 0xffffffff110a7836 */ /* 0x000fc60000000000 */
[----:B------:R-:W-:-:S04]  /*5e70*/  ISETP.GT.U32.AND P0, PT, R9, 0xfd, PT ;  /* 0x000000fd0900780c */ /* 0x000fc80003f04070 */
[----:B------:R-:W-:-:S13]  /*5e80*/  ISETP.GT.U32.OR P0, PT, R10, 0xfd, P0 ;  /* 0x000000fd0a00780c */ /* 0x000fda0000704470 */
[----:B------:R-:W-:Y:S01]  /*5e90*/  @!P0 IMAD.MOV.U32 R8, RZ, RZ, RZ ;  /* 0x000000ffff088224 */ /* 0x000fe200078e00ff */
[----:B------:R-:W-:Y:S06]  /*5ea0*/  @!P0 BRA `(.L_x_202) ;  /* 0x0000000000608947 */ /* 0x000fec0003800000 */
[----:B------:R-:W-:Y:S01]  /*5eb0*/  FSETP.GTU.FTZ.AND P0, PT, |R3|, +INF , PT ;  /* 0x7f8000000300780b */ /* 0x000fe20003f1c200 */
[----:B------:R-:W-:Y:S01]  /*5ec0*/  IMAD.MOV.U32 R0, RZ, RZ, R6 ;  /* 0x000000ffff007224 */ /* 0x000fe200078e0006 */
[----:B------:R-:W-:-:S04]  /*5ed0*/  FSETP.GTU.FTZ.AND P1, PT, |R6|, +INF , PT ;  /* 0x7f8000000600780b */ /* 0x000fc80003f3c200 */
[----:B------:R-:W-:-:S13]  /*5ee0*/  PLOP3.LUT P0, PT, P0, P1, PT, 0xf8, 0x8f ;  /* 0x00000000008f781c */ /* 0x000fda0000703f70 */
[----:B------:R-:W-:Y:S05]  /*5ef0*/  @P0 BRA `(.L_x_203) ;  /* 0x00000004004c0947 */ /* 0x000fea0003800000 */
[----:B------:R-:W-:-:S13]  /*5f00*/  LOP3.LUT P0, RZ, R6, 0x7fffffff, R3, 0xc8, !PT ;  /* 0x7fffffff06ff7812 */ /* 0x000fda000780c803 */
[----:B------:R-:W-:Y:S05]  /*5f10*/  @!P0 BRA `(.L_x_204) ;  /* 0x00000004003c8947 */ /* 0x000fea0003800000 */
[C---:B------:R-:W-:Y:S02]  /*5f20*/  FSETP.NEU.FTZ.AND P1, PT, |R3|.reuse, +INF , PT ;  /* 0x7f8000000300780b */ /* 0x040fe40003f3d200 */
[----:B------:R-:W-:Y:S02]  /*5f30*/  FSETP.NEU.FTZ.AND P0, PT, |R0|, +INF , PT ;  /* 0x7f8000000000780b */ /* 0x000fe40003f1d200 */
[----:B------:R-:W-:-:S11]  /*5f40*/  FSETP.NEU.FTZ.AND P2, PT, |R3|, +INF , PT ;  /* 0x7f8000000300780b */ /* 0x000fd60003f5d200 */
[----:B------:R-:W-:Y:S05]  /*5f50*/  @!P0 BRA !P1, `(.L_x_204) ;  /* 0x00000004002c8947 */ /* 0x000fea0004800000 */
[----:B------:R-:W-:-:S04]  /*5f60*/  LOP3.LUT P1, RZ, R3, 0x7fffffff, RZ, 0xc0, !PT ;  /* 0x7fffffff03ff7812 */ /* 0x000fc8000782c0ff */
[----:B------:R-:W-:-:S13]  /*5f70*/  PLOP3.LUT P0, PT, P0, P1, PT, 0x2f, 0xf2 ;  /* 0x0000000000f2781c */ /* 0x000fda0000702577 */
[----:B------:R-:W-:Y:S05]  /*5f80*/  @P0 BRA `(.L_x_205) ;  /* 0x0000000400180947 */ /* 0x000fea0003800000 */
[----:B------:R-:W-:-:S04]  /*5f90*/  LOP3.LUT P0, RZ, R6, 0x7fffffff, RZ, 0xc0, !PT ;  /* 0x7fffffff06ff7812 */ /* 0x000fc8000780c0ff */
[----:B------:R-:W-:-:S13]  /*5fa0*/  PLOP3.LUT P0, PT, P2, P0, PT, 0x2f, 0xf2 ;  /* 0x0000000000f2781c */ /* 0x000fda0001700577 */
[----:B------:R-:W-:Y:S05]  /*5fb0*/  @P0 BRA `(.L_x_206) ;  /* 0x0000000400000947 */ /* 0x000fea0003800000 */
[----:B------:R-:W-:Y:S02]  /*5fc0*/  ISETP.GE.AND P0, PT, R10, RZ, PT ;  /* 0x000000ff0a00720c */ /* 0x000fe40003f06270 */
[----:B------:R-:W-:-:S11]  /*5fd0*/  ISETP.GE.AND P1, PT, R9, RZ, PT ;  /* 0x000000ff0900720c */ /* 0x000fd60003f26270 */
[----:B------:R-:W-:Y:S02]  /*5fe0*/  @P0 IMAD.MOV.U32 R8, RZ, RZ, RZ ;  /* 0x000000ffff080224 */ /* 0x000fe400078e00ff */
[----:B------:R-:W-:Y:S01]  /*5ff0*/  @!P0 FFMA R3, R3, 1.84467440737095516160e+19, RZ ;  /* 0x5f80000003038823 */ /* 0x000fe200000000ff */
[----:B------:R-:W-:Y:S02]  /*6000*/  @!P0 IMAD.MOV.U32 R8, RZ, RZ, -0x40 ;  /* 0xffffffc0ff088424 */ /* 0x000fe400078e00ff */
[----:B------:R-:W-:Y:S02]  /*6010*/  @!P1 FFMA R6, R0, 1.84467440737095516160e+19, RZ ;  /* 0x5f80000000069823 */ /* 0x000fe400000000ff */
[----:B------:R-:W-:-:S07]  /*6020*/  @!P1 VIADD R8, R8, 0x40 ;  /* 0x0000004008089836 */ /* 0x000fce0000000000 */
.L_x_202:
[----:B------:R-:W-:Y:S01]  /*6030*/  LEA R9, R7, 0xc0800000, 0x17 ;  /* 0xc080000007097811 */ /* 0x000fe200078eb8ff */
[----:B------:R-:W-:Y:S04]  /*6040*/  BSSY.RECONVERGENT B2, `(.L_x_207) ;  /* 0x0000036000027945 */ /* 0x000fe80003800200 */
[----:B------:R-:W-:Y:S02]  /*6050*/  IMAD.IADD R9, R6, 0x1, -R9 ;  /* 0x0000000106097824 */ /* 0x000fe400078e0a09 */
[----:B------:R-:W-:Y:S02]  /*6060*/  VIADD R6, R17, 0xffffff81 ;  /* 0xffffff8111067836 */ /* 0x000fe40000000000 */
[----:B------:R-:W0:Y:S01]  /*6070*/  MUFU.RCP R10, R9 ;  /* 0x00000009000a7308 */ /* 0x000e220000001000 */
[----:B------:R-:W-:Y:S01]  /*6080*/  FADD.FTZ R11, -R9, -RZ ;  /* 0x800000ff090b7221 */ /* 0x000fe20000010100 */
[C---:B------:R-:W-:Y:S01]  /*6090*/  IMAD R0, R6.reuse, -0x800000, R3 ;  /* 0xff80000006007824 */ /* 0x040fe200078e0203 */
[----:B------:R-:W-:-:S05]  /*60a0*/  IADD3 R7, PT, PT, R6, 0x7f, -R7 ;  /* 0x0000007f06077810 */ /* 0x000fca0007ffe807 */
[----:B------:R-:W-:Y:S02]  /*60b0*/  IMAD.IADD R7, R7, 0x1, R8 ;  /* 0x0000000107077824 */ /* 0x000fe400078e0208 */
[----:B0-----:R-:W-:-:S04]  /*60c0*/  FFMA R17, R10, R11, 1 ;  /* 0x3f8000000a117423 */ /* 0x001fc8000000000b */
[----:B------:R-:W-:-:S04]  /*60d0*/  FFMA R18, R10, R17, R10 ;  /* 0x000000110a127223 */ /* 0x000fc8000000000a */
[----:B------:R-:W-:-:S04]  /*60e0*/  FFMA R3, R0, R18, RZ ;  /* 0x0000001200037223 */ /* 0x000fc800000000ff */
[----:B------:R-:W-:-:S04]  /*60f0*/  FFMA R10, R11, R3, R0 ;  /* 0x000000030b0a7223 */ /* 0x000fc80000000000 */
[----:B------:R-:W-:-:S04]  /*6100*/  FFMA R17, R18, R10, R3 ;  /* 0x0000000a12117223 */ /* 0x000fc80000000003 */
[----:B------:R-:W-:-:S04]  /*6110*/  FFMA R10, R11, R17, R0 ;  /* 0x000000110b0a7223 */ /* 0x000fc80000000000 */
[----:B------:R-:W-:-:S05]  /*6120*/  FFMA R3, R18, R10, R17 ;  /* 0x0000000a12037223 */ /* 0x000fca0000000011 */
[----:B------:R-:W-:-:S04]  /*6130*/  SHF.R.U32.HI R0, RZ, 0x17, R3 ;  /* 0x00000017ff007819 */ /* 0x000fc80000011603 */
[----:B------:R-:W-:-:S05]  /*6140*/  LOP3.LUT R0, R0, 0xff, RZ, 0xc0, !PT ;  /* 0x000000ff00007812 */ /* 0x000fca00078ec0ff */
[----:B------:R-:W-:-:S04]  /*6150*/  IMAD.IADD R8, R0, 0x1, R7 ;  /* 0x0000000100087824 */ /* 0x000fc800078e0207 */
[----:B------:R-:W-:-:S05]  /*6160*/  VIADD R0, R8, 0xffffffff ;  /* 0xffffffff08007836 */ /* 0x000fca0000000000 */
[----:B------:R-:W-:-:S13]  /*6170*/  ISETP.GE.U32.AND P0, PT, R0, 0xfe, PT ;  /* 0x000000fe0000780c */ /* 0x000fda0003f06070 */
[----:B------:R-:W-:Y:S05]  /*6180*/  @!P0 BRA `(.L_x_208) ;  /* 0x0000000000808947 */ /* 0x000fea0003800000 */
[----:B------:R-:W-:-:S13]  /*6190*/  ISETP.GT.AND P0, PT, R8, 0xfe, PT ;  /* 0x000000fe0800780c */ /* 0x000fda0003f04270 */
[----:B------:R-:W-:Y:S05]  /*61a0*/  @P0 BRA `(.L_x_209) ;  /* 0x00000000006c0947 */ /* 0x000fea0003800000 */
[----:B------:R-:W-:-:S13]  /*61b0*/  ISETP.GE.AND P0, PT, R8, 0x1, PT ;  /* 0x000000010800780c */ /* 0x000fda0003f06270 */
[----:B------:R-:W-:Y:S05]  /*61c0*/  @P0 BRA `(.L_x_210) ;  /* 0x0000000000740947 */ /* 0x000fea0003800000 */
[----:B------:R-:W-:Y:S02]  /*61d0*/  ISETP.GE.AND P0, PT, R8, -0x18, PT ;  /* 0xffffffe80800780c */ /* 0x000fe40003f06270 */
[----:B------:R-:W-:-:S11]  /*61e0*/  LOP3.LUT R3, R3, 0x80000000, RZ, 0xc0, !PT ;  /* 0x8000000003037812 */ /* 0x000fd600078ec0ff */
[----:B------:R-:W-:Y:S05]  /*61f0*/  @!P0 BRA `(.L_x_210) ;  /* 0x0000000000688947 */ /* 0x000fea0003800000 */
[-CC-:B------:R-:W-:Y:S01]  /*6200*/  FFMA.RZ R0, R18, R10.reuse, R17.reuse ;  /* 0x0000000a12007223 */ /* 0x180fe2000000c011 */
[----:B------:R-:W-:Y:S02]  /*6210*/  VIADD R9, R8, 0x20 ;  /* 0x0000002008097836 */ /* 0x000fe40000000000 */
[-CC-:B------:R-:W-:Y:S01]  /*6220*/  FFMA.RM R7, R18, R10.reuse, R17.reuse ;  /* 0x0000000a12077223 */ /* 0x180fe20000004011 */
[----:B------:R-:W-:Y:S02]  /*6230*/  ISETP.NE.AND P2, PT, R8, RZ, PT ;  /* 0x000000ff0800720c */ /* 0x000fe40003f45270 */
[----:B------:R-:W-:Y:S01]  /*6240*/  LOP3.LUT R6, R0, 0x7fffff, RZ, 0xc0, !PT ;  /* 0x007fffff00067812 */ /* 0x000fe200078ec0ff */
[----:B------:R-:W-:Y:S01]  /*6250*/  FFMA.RP R0, R18, R10, R17 ;  /* 0x0000000a12007223 */ /* 0x000fe20000008011 */
[----:B------:R-:W-:Y:S01]  /*6260*/  ISETP.NE.AND P1, PT, R8, RZ, PT ;  /* 0x000000ff0800720c */ /* 0x000fe20003f25270 */
[----:B------:R-:W-:Y:S01]  /*6270*/  IMAD.MOV R8, RZ, RZ, -R8 ;  /* 0x000000ffff087224 */ /* 0x000fe200078e0a08 */
[----:B------:R-:W-:-:S02]  /*6280*/  LOP3.LUT R6, R6, 0x800000, RZ, 0xfc, !PT ;  /* 0x0080000006067812 */ /* 0x000fc400078efcff */
[----:B------:R-:W-:Y:S02]  /*6290*/  FSETP.NEU.FTZ.AND P0, PT, R0, R7, PT ;  /* 0x000000070000720b */ /* 0x000fe40003f1d000 */
[----:B------:R-:W-:Y:S02]  /*62a0*/  SHF.L.U32 R9, R6, R9, RZ ;  /* 0x0000000906097219 */ /* 0x000fe400000006ff */
[----:B------:R-:W-:Y:S02]  /*62b0*/  SEL R7, R8, RZ, P2 ;  /* 0x000000ff08077207 */ /* 0x000fe40001000000 */
[----:B------:R-:W-:Y:S02]  /*62c0*/  ISETP.NE.AND P1, PT, R9, RZ, P1 ;  /* 0x000000ff0900720c */ /* 0x000fe40000f25270 */
[----:B------:R-:W-:Y:S02]  /*62d0*/  SHF.R.U32.HI R7, RZ, R7, R6 ;  /* 0x00000007ff077219 */ /* 0x000fe40000011606 */
[----:B------:R-:W-:-:S02]  /*62e0*/  PLOP3.LUT P0, PT, P0, P1, PT, 0xf8, 0x8f ;  /* 0x00000000008f781c */ /* 0x000fc40000703f70 */
[----:B------:R-:W-:Y:S02]  /*62f0*/  SHF.R.U32.HI R9, RZ, 0x1, R7 ;  /* 0x00000001ff097819 */ /* 0x000fe40000011607 */
[----:B------:R-:W-:-:S04]  /*6300*/  SEL R0, RZ, 0x1, !P0 ;  /* 0x00000001ff007807 */ /* 0x000fc80004000000 */
[----:B------:R-:W-:-:S04]  /*6310*/  LOP3.LUT R0, R0, 0x1, R9, 0xf8, !PT ;  /* 0x0000000100007812 */ /* 0x000fc800078ef809 */
[----:B------:R-:W-:-:S05]  /*6320*/  LOP3.LUT R0, R0, R7, RZ, 0xc0, !PT ;  /* 0x0000000700007212 */ /* 0x000fca00078ec0ff */
[----:B------:R-:W-:-:S05]  /*6330*/  IMAD.IADD R0, R9, 0x1, R0 ;  /* 0x0000000109007824 */ /* 0x000fca00078e0200 */
[----:B------:R-:W-:Y:S01]  /*6340*/  LOP3.LUT R3, R0, R3, RZ, 0xfc, !PT ;  /* 0x0000000300037212 */ /* 0x000fe200078efcff */
[----:B------:R-:W-:Y:S06]  /*6350*/  BRA `(.L_x_210) ;  /* 0x0000000000107947 */ /* 0x000fec0003800000 */
.L_x_209:
[----:B------:R-:W-:-:S04]  /*6360*/  LOP3.LUT R3, R3, 0x80000000, RZ, 0xc0, !PT ;  /* 0x8000000003037812 */ /* 0x000fc800078ec0ff */
[----:B------:R-:W-:Y:S01]  /*6370*/  LOP3.LUT R3, R3, 0x7f800000, RZ, 0xfc, !PT ;  /* 0x7f80000003037812 */ /* 0x000fe200078efcff */
[----:B------:R-:W-:Y:S06]  /*6380*/  BRA `(.L_x_210) ;  /* 0x0000000000047947 */ /* 0x000fec0003800000 */
.L_x_208:
[----:B------:R-:W-:-:S07]  /*6390*/  IMAD R3, R7, 0x800000, R3 ;  /* 0x0080000007037824 */ /* 0x000fce00078e0203 */
.L_x_210:
[----:B------:R-:W-:Y:S05]  /*63a0*/  BSYNC.RECONVERGENT B2 ;  /* 0x0000000000027941 */ /* 0x000fea0003800200 */
.L_x_207:
[----:B------:R-:W-:Y:S05]  /*63b0*/  BRA `(.L_x_211) ;  /* 0x0000000000207947 */ /* 0x000fea0003800000 */
.L_x_206:
[----:B------:R-:W-:-:S04]  /*63c0*/  LOP3.LUT R3, R6, 0x80000000, R3, 0x48, !PT ;  /* 0x8000000006037812 */ /* 0x000fc800078e4803 */
[----:B------:R-:W-:Y:S01]  /*63d0*/  LOP3.LUT R3, R3, 0x7f800000, RZ, 0xfc, !PT ;  /* 0x7f80000003037812 */ /* 0x000fe200078efcff */
[----:B------:R-:W-:Y:S06]  /*63e0*/  BRA `(.L_x_211) ;  /* 0x0000000000147947 */ /* 0x000fec0003800000 */
.L_x_205:
[----:B------:R-:W-:Y:S01]  /*63f0*/  LOP3.LUT R3, R6, 0x80000000, R3, 0x48, !PT ;  /* 0x8000000006037812 */ /* 0x000fe200078e4803 */
[----:B------:R-:W-:Y:S06]  /*6400*/  BRA `(.L_x_211) ;  /* 0x00000000000c7947 */ /* 0x000fec0003800000 */
.L_x_204:
[----:B------:R-:W0:Y:S01]  /*6410*/  MUFU.RSQ R3, -QNAN ;  /* 0xffc0000000037908 */ /* 0x000e220000001400 */
[----:B------:R-:W-:Y:S05]  /*6420*/  BRA `(.L_x_211) ;  /* 0x0000000000047947 */ /* 0x000fea0003800000 */
.L_x_203:
[----:B------:R-:W-:-:S07]  /*6430*/  FADD.FTZ R3, R3, R0 ;  /* 0x0000000003037221 */ /* 0x000fce0000010000 */
.L_x_211:
[----:B------:R-:W-:Y:S05]  /*6440*/  BSYNC.RECONVERGENT B1 ;  /* 0x0000000000017941 */ /* 0x000fea0003800200 */
.L_x_201:
[----:B0-----:R-:W-:Y:S02]  /*6450*/  IMAD.MOV.U32 R0, RZ, RZ, R3 ;  /* 0x000000ffff007224 */ /* 0x001fe400078e0003 */
[----:B------:R-:W-:-:S04]  /*6460*/  IMAD.MOV.U32 R3, RZ, RZ, 0x0 ;  /* 0x00000000ff037424 */ /* 0x000fc800078e00ff */
[----:B------:R-:W-:Y:S05]  /*6470*/  RET.REL.NODEC R2 `(_Z9stats_gpuPdPciiP6Region) ;  /* 0xffffff9802e07950 */ /* 0x000fea0003c3ffff */
        .type           $_Z9stats_gpuPdPciiP6Region$__internal_accurate_pow,@function
        .size           $_Z9stats_gpuPdPciiP6Region$__internal_accurate_pow,(.L_x_220 - $_Z9stats_gpuPdPciiP6Region$__internal_accurate_pow)
$_Z9stats_gpuPdPciiP6Region$__internal_accurate_pow:
[----:B------:R-:W-:Y:S01]  /*6480*/  ISETP.GT.U32.AND P3, PT, R43, 0xfffff, PT ;  /* 0x000fffff2b00780c */ /* 0x000fe20003f64070 */
[----:B------:R-:W-:Y:S01]  /*6490*/  IMAD.MOV.U32 R23, RZ, RZ, R43 ;  /* 0x000000ffff177224 */ /* 0x000fe200078e002b */
[----:B------:R-:W-:Y:S01]  /*64a0*/  UMOV UR4, 0x7d2cafe2 ;  /* 0x7d2cafe200047882 */ /* 0x000fe20000000000 */
[----:B------:R-:W-:Y:S01]  /*64b0*/  IMAD.MOV.U32 R26, RZ, RZ, 0x41ad3b5a ;  /* 0x41ad3b5aff1a7424 */ /* 0x000fe200078e00ff */
[----:B------:R-:W-:Y:S01]  /*64c0*/  UMOV UR5, 0x3eb0f5ff ;  /* 0x3eb0f5ff00057882 */ /* 0x000fe20000000000 */
[----:B------:R-:W-:Y:S01]  /*64d0*/  IMAD.MOV.U32 R27, RZ, RZ, 0x3ed0f5d2 ;  /* 0x3ed0f5d2ff1b7424 */ /* 0x000fe200078e00ff */
[----:B------:R-:W-:Y:S01]  /*64e0*/  UMOV UR10, 0x3b39803f ;  /* 0x3b39803f000a7882 */ /* 0x000fe20000000000 */
[----:B------:R-:W-:-:S06]  /*64f0*/  UMOV UR11, 0x3c7abc9e ;  /* 0x3c7abc9e000b7882 */ /* 0x000fcc0000000000 */
[----:B------:R-:W-:-:S10]  /*6500*/  @!P3 DMUL R20, R22, 1.80143985094819840000e+16 ;  /* 0x435000001614b828 */ /* 0x000fd40000000000 */
[----:B------:R-:W-:Y:S02]  /*6510*/  @!P3 IMAD.MOV.U32 R23, RZ, RZ, R21 ;  /* 0x000000ffff17b224 */ /* 0x000fe400078e0015 */
[----:B------:R-:W-:-:S03]  /*6520*/  @!P3 IMAD.MOV.U32 R22, RZ, RZ, R20 ;  /* 0x000000ffff16b224 */ /* 0x000fc600078e0014 */
[----:B------:R-:W-:Y:S01]  /*6530*/  LOP3.LUT R23, R23, 0x800fffff, RZ, 0xc0, !PT ;  /* 0x800fffff17177812 */ /* 0x000fe200078ec0ff */
[----:B------:R-:W-:Y:S02]  /*6540*/  IMAD.MOV.U32 R24, RZ, RZ, R22 ;  /* 0x000000ffff187224 */ /* 0x000fe400078e0016 */
[----:B------:R-:W-:Y:S01]  /*6550*/  IMAD.MOV.U32 R22, RZ, RZ, RZ ;  /* 0x000000ffff167224 */ /* 0x000fe200078e00ff */
[----:B------:R-:W-:-:S04]  /*6560*/  LOP3.LUT R23, R23, 0x3ff00000, RZ, 0xfc, !PT ;  /* 0x3ff0000017177812 */ /* 0x000fc800078efcff */
[----:B------:R-:W-:Y:S01]  /*6570*/  ISETP.GE.U32.AND P4, PT, R23, 0x3ff6a09f, PT ;  /* 0x3ff6a09f1700780c */ /* 0x000fe20003f86070 */
[----:B------:R-:W-:-:S12]  /*6580*/  IMAD.MOV.U32 R25, RZ, RZ, R23 ;  /* 0x000000ffff197224 */ /* 0x000fd800078e0017 */
[----:B------:R-:W-:-:S04]  /*6590*/  @P4 VIADD R20, R25, 0xfff00000 ;  /* 0xfff0000019144836 */ /* 0x000fc80000000000 */
[----:B------:R-:W-:Y:S01]  /*65a0*/  @P4 IMAD.MOV.U32 R25, RZ, RZ, R20 ;  /* 0x000000ffff194224 */ /* 0x000fe200078e0014 */
[----:B------:R-:W-:Y:S01]  /*65b0*/  SHF.R.U32.HI R20, RZ, 0x14, R43 ;  /* 0x00000014ff147819 */ /* 0x000fe2000001162b */
[----:B------:R-:W-:Y:S01]  /*65c0*/  IMAD.MOV.U32 R43, RZ, RZ, R41 ;  /* 0x000000ffff2b7224 */ /* 0x000fe200078e0029 */
[----:B------:R-:W-:-:S03]  /*65d0*/  @!P3 LEA.HI R20, R21, 0xffffffca, RZ, 0xc ;  /* 0xffffffca1514b811 */ /* 0x000fc600078f60ff */
[C---:B------:R-:W-:Y:S02]  /*65e0*/  DADD R30, R24.reuse, 1 ;  /* 0x3ff00000181e7429 */ /* 0x040fe40000000000 */
[----:B------:R-:W-:Y:S01]  /*65f0*/  DADD R24, R24, -1 ;  /* 0xbff0000018187429 */ /* 0x000fe20000000000 */
[C---:B------:R-:W-:Y:S02]  /*6600*/  VIADD R21, R20.reuse, 0xfffffc01 ;  /* 0xfffffc0114157836 */ /* 0x040fe40000000000 */
[----:B------:R-:W-:Y:S01]  /*6610*/  @P4 VIADD R21, R20, 0xfffffc02 ;  /* 0xfffffc0214154836 */ /* 0x000fe20000000000 */
[----:B------:R-:W0:Y:S04]  /*6620*/  MUFU.RCP64H R23, R31 ;  /* 0x0000001f00177308 */ /* 0x000e280000001800 */
[----:B------:R-:W-:Y:S01]  /*6630*/  LOP3.LUT R20, R21, 0x80000000, RZ, 0x3c, !PT ;  /* 0x8000000015147812 */ /* 0x000fe200078e3cff */
[----:B------:R-:W-:Y:S01]  /*6640*/  IMAD.MOV.U32 R21, RZ, RZ, 0x43300000 ;  /* 0x43300000ff157424 */ /* 0x000fe200078e00ff */
        /* <DEDUP_REMOVED lines=24> */
[----:B------:R-:W-:Y:S02]  /*67d0*/  DMUL R26, R28, R26 ;  /* 0x0000001a1c1a7228 */ /* 0x000fe40000000000 */
[----:B------:R-:W-:-:S03]  /*67e0*/  DMUL R28, R22, R22 ;  /* 0x00000016161c7228 */ /* 0x000fc60000000000 */
[----:B------:R-:W-:Y:S01]  /*67f0*/  DFMA R30, R32, R30, UR4 ;  /* 0x00000004201e7e2b */ /* 0x000fe2000800001e */
[----:B------:R-:W-:Y:S01]  /*6800*/  UMOV UR4, 0x55555555 ;  /* 0x5555555500047882 */ /* 0x000fe20000000000 */
[----:B------:R-:W-:-:S06]  /*6810*/  UMOV UR5, 0x3fb55555 ;  /* 0x3fb5555500057882 */ /* 0x000fcc0000000000 */
[----:B------:R-:W-:-:S08]  /*6820*/  DFMA R24, R32, R30, UR4 ;  /* 0x0000000420187e2b */ /* 0x000fd0000800001e */
[----:B------:R-:W-:Y:S01]  /*6830*/  DADD R34, -R24, UR4 ;  /* 0x0000000418227e29 */ /* 0x000fe20008000100 */
[----:B------:R-:W-:Y:S01]  /*6840*/  UMOV UR4, 0xb9e7b0 ;  /* 0x00b9e7b000047882 */ /* 0x000fe20000000000 */
[----:B------:R-:W-:-:S06]  /*6850*/  UMOV UR5, 0x3c46a4cb ;  /* 0x3c46a4cb00057882 */ /* 0x000fcc0000000000 */
[----:B------:R-:W-:Y:S02]  /*6860*/  DFMA R34, R32, R30, R34 ;  /* 0x0000001e2022722b */ /* 0x000fe40000000022 */
[----:B------:R-:W-:Y:S01]  /*6870*/  DFMA R32, R22, R22, -R28 ;  /* 0x000000161620722b */ /* 0x000fe2000000081c */
[----:B------:R-:W-:Y:S02]  /*6880*/  VIADD R31, R27, 0x100000 ;  /* 0x001000001b1f7836 */ /* 0x000fe40000000000 */
[----:B------:R-:W-:-:S03]  /*6890*/  IMAD.MOV.U32 R30, RZ, RZ, R26 ;  /* 0x000000ffff1e7224 */ /* 0x000fc600078e001a */
[----:B------:R-:W-:Y:S01]  /*68a0*/  DADD R34, R34, -UR4 ;  /* 0x8000000422227e29 */ /* 0x000fe20008000000 */
[----:B------:R-:W-:Y:S01]  /*68b0*/  UMOV UR4, 0x80000000 ;  /* 0x8000000000047882 */ /* 0x000fe20000000000 */
[----:B------:R-:W-:Y:S01]  /*68c0*/  UMOV UR5, 0x43300000 ;  /* 0x4330000000057882 */ /* 0x000fe20000000000 */
[C---:B------:R-:W-:Y:S02]  /*68d0*/  DFMA R30, R22.reuse, R30, R32 ;  /* 0x0000001e161e722b */ /* 0x040fe40000000020 */
[----:B------:R-:W-:Y:S02]  /*68e0*/  DMUL R32, R22, R28 ;  /* 0x0000001c16207228 */ /* 0x000fe40000000000 */
[----:B------:R-:W-:Y:S01]  /*68f0*/  DADD R20, R20, -UR4 ;  /* 0x8000000414147e29 */ /* 0x000fe20008000000 */
[----:B------:R-:W-:Y:S01]  /*6900*/  UMOV UR4, 0xfefa39ef ;  /* 0xfefa39ef00047882 */ /* 0x000fe20000000000 */
[----:B------:R-:W-:-:S04]  /*6910*/  UMOV UR5, 0x3fe62e42 ;  /* 0x3fe62e4200057882 */ /* 0x000fc80000000000 */
[----:B------:R-:W-:-:S08]  /*6920*/  DFMA R36, R22, R28, -R32 ;  /* 0x0000001c1624722b */ /* 0x000fd00000000820 */
[----:B------:R-:W-:Y:S02]  /*6930*/  DFMA R36, R26, R28, R36 ;  /* 0x0000001c1a24722b */ /* 0x000fe40000000024 */
[----:B------:R-:W-:-:S06]  /*6940*/  DADD R28, R24, R34 ;  /* 0x00000000181c7229 */ /* 0x000fcc0000000022 */
[----:B------:R-:W-:Y:S02]  /*6950*/  DFMA R30, R22, R30, R36 ;  /* 0x0000001e161e722b */ /* 0x000fe40000000024 */
[----:B------:R-:W-:Y:S02]  /*6960*/  DADD R36, R24, -R28 ;  /* 0x0000000018247229 */ /* 0x000fe4000000081c */
[----:B------:R-:W-:-:S06]  /*6970*/  DMUL R24, R28, R32 ;  /* 0x000000201c187228 */ /* 0x000fcc0000000000 */
[----:B------:R-:W-:Y:S02]  /*6980*/  DADD R36, R34, R36 ;  /* 0x0000000022247229 */ /* 0x000fe40000000024 */
        /* <DEDUP_REMOVED lines=9> */
[----:B------:R-:W-:-:S08]  /*6a20*/  DADD R22, R24, R22 ;  /* 0x0000000018167229 */ /* 0x000fd00000000016 */
[----:B------:R-:W-:-:S08]  /*6a30*/  DADD R26, R26, R22 ;  /* 0x000000001a1a7229 */ /* 0x000fd00000000016 */
[----:B------:R-:W-:-:S08]  /*6a40*/  DADD R24, R28, R26 ;  /* 0x000000001c187229 */ /* 0x000fd0000000001a */
[--C-:B------:R-:W-:Y:S02]  /*6a50*/  DFMA R22, R20, UR4, R24.reuse ;  /* 0x0000000414167c2b */ /* 0x100fe40008000018 */
[----:B------:R-:W-:-:S06]  /*6a60*/  DADD R30, R28, -R24 ;  /* 0x000000001c1e7229 */ /* 0x000fcc0000000818 */
[----:B------:R-:W-:Y:S02]  /*6a70*/  DFMA R28, R20, -UR4, R22 ;  /* 0x80000004141c7c2b */ /* 0x000fe40008000016 */
[----:B------:R-:W-:-:S06]  /*6a80*/  DADD R30, R26, R30 ;  /* 0x000000001a1e7229 */ /* 0x000fcc000000001e */
[----:B------:R-:W-:-:S08]  /*6a90*/  DADD R28, -R24, R28 ;  /* 0x00000000181c7229 */ /* 0x000fd0000000011c */
[----:B------:R-:W-:Y:S01]  /*6aa0*/  DADD R24, R30, -R28 ;  /* 0x000000001e187229 */ /* 0x000fe2000000081c */
[----:B------:R-:W-:Y:S02]  /*6ab0*/  IMAD.MOV.U32 R28, RZ, RZ, 0x652b82fe ;  /* 0x652b82feff1c7424 */ /* 0x000fe400078e00ff */
[----:B------:R-:W-:-:S05]  /*6ac0*/  IMAD.MOV.U32 R29, RZ, RZ, 0x3ff71547 ;  /* 0x3ff71547ff1d7424 */ /* 0x000fca00078e00ff */
[----:B------:R-:W-:Y:S01]  /*6ad0*/  DFMA R24, R20, UR10, R24 ;  /* 0x0000000a14187c2b */ /* 0x000fe20008000018 */
[C---:B------:R-:W-:Y:S01]  /*6ae0*/  IMAD.SHL.U32 R20, R43.reuse, 0x2, RZ ;  /* 0x000000022b147824 */ /* 0x040fe200078e00ff */
[----:B------:R-:W-:-:S04]  /*6af0*/  LOP3.LUT R21, R43, 0xff0fffff, RZ, 0xc0, !PT ;  /* 0xff0fffff2b157812 */ /* 0x000fc800078ec0ff */
[----:B------:R-:W-:Y:S02]  /*6b00*/  ISETP.GT.U32.AND P3, PT, R20, -0x2000001, PT ;  /* 0xfdffffff1400780c */ /* 0x000fe40003f64070 */
[----:B------:R-:W-:Y:S02]  /*6b10*/  DADD R26, R22, R24 ;  /* 0x00000000161a7229 */ /* 0x000fe40000000018 */
[----:B------:R-:W-:-:S06]  /*6b20*/  SEL R43, R21, R43, P3 ;  /* 0x0000002b152b7207 */ /* 0x000fcc0001800000 */
[----:B------:R-:W-:Y:S02]  /*6b30*/  DADD R22, R22, -R26 ;  /* 0x0000000016167229 */ /* 0x000fe4000000081a */
[----:B------:R-:W-:-:S06]  /*6b40*/  DMUL R20, R26, R42 ;  /* 0x0000002a1a147228 */ /* 0x000fcc0000000000 */
[----:B------:R-:W-:Y:S02]  /*6b50*/  DADD R24, R24, R22 ;  /* 0x0000000018187229 */ /* 0x000fe40000000016 */
[----:B------:R-:W-:-:S08]  /*6b60*/  DFMA R26, R26, R42, -R20 ;  /* 0x0000002a1a1a722b */ /* 0x000fd00000000814 */
[----:B------:R-:W-:-:S08]  /*6b70*/  DFMA R24, R24, R42, R26 ;  /* 0x0000002a1818722b */ /* 0x000fd0000000001a */
        /* <DEDUP_REMOVED lines=52> */
[----:B------:R-:W-:Y:S02]  /*6ec0*/  @!P3 IMAD R23, R20, 0x100000, R23 ;  /* 0x001000001417b824 */ /* 0x000fe400078e0217 */
[----:B------:R-:W-:Y:S01]  /*6ed0*/  @!P3 IMAD.MOV.U32 R20, RZ, RZ, RZ ;  /* 0x000000ffff14b224 */ /* 0x000fe200078e00ff */
[----:B------:R-:W-:-:S06]  /*6ee0*/  @!P3 LEA R21, R21, 0x3ff00000, 0x14 ;  /* 0x3ff000001515b811 */ /* 0x000fcc00078ea0ff */
[----:B------:R-:W-:-:S11]  /*6ef0*/  @!P3 DMUL R26, R22, R20 ;  /* 0x00000014161ab228 */ /* 0x000fd60000000000 */
.L_x_212:
[----:B------:R-:W-:Y:S01]  /*6f00*/  DFMA R24, R24, R26, R26 ;  /* 0x0000001a1818722b */ /* 0x000fe2000000001a */
[----:B------:R-:W-:Y:S01]  /*6f10*/  IMAD.MOV.U32 R22, RZ, RZ, R0 ;  /* 0x000000ffff167224 */ /* 0x000fe200078e0000 */
[----:B------:R-:W-:Y:S01]  /*6f20*/  DSETP.NEU.AND P3, PT, |R26|, +INF , PT ;  /* 0x7ff000001a00742a */ /* 0x000fe20003f6d200 */
[----:B------:R-:W-:-:S07]  /*6f30*/  IMAD.MOV.U32 R23, RZ, RZ, 0x0 ;  /* 0x00000000ff177424 */ /* 0x000fce00078e00ff */
[----:B------:R-:W-:Y:S02]  /*6f40*/  FSEL R20, R26, R24, !P3 ;  /* 0x000000181a147208 */ /* 0x000fe40005800000 */
[----:B------:R-:W-:Y:S01]  /*6f50*/  FSEL R21, R27, R25, !P3 ;  /* 0x000000191b157208 */ /* 0x000fe20005800000 */
[----:B------:R-:W-:Y:S06]  /*6f60*/  RET.REL.NODEC R22 `(_Z9stats_gpuPdPciiP6Region) ;  /* 0xffffff9016247950 */ /* 0x000fec0003c3ffff */
.L_x_213:
        /* <DEDUP_REMOVED lines=9> */
.L_x_220:


//--------------------- .text._Z13gather_valuesPdS_Pii --------------------------
	.section	.text._Z13gather_valuesPdS_Pii,"ax",@progbits
	.align	128
        .global         _Z13gather_valuesPdS_Pii
        .type           _Z13gather_valuesPdS_Pii,@function
        .size           _Z13gather_valuesPdS_Pii,(.L_x_235 - _Z13gather_valuesPdS_Pii)
        .other          _Z13gather_valuesPdS_Pii,@"STO_CUDA_ENTRY STV_DEFAULT"
_Z13gather_valuesPdS_Pii:
.text._Z13gather_valuesPdS_Pii:
        /* <DEDUP_REMOVED lines=10> */
[----:B------:R-:W2:Y:S08]  /*00a0*/  LDC.64 R4, c[0x0][0x380] ;  /* 0x0000e000ff047b82 */ /* 0x000eb00000000a00 */
[----:B------:R-:W3:Y:S01]  /*00b0*/  LDC.64 R6, c[0x0][0x388] ;  /* 0x0000e200ff067b82 */ /* 0x000ee20000000a00 */
[----:B0-----:R-:W-:-:S06]  /*00c0*/  IMAD.WIDE R2, R9, 0x4, R2 ;  /* 0x0000000409027825 */ /* 0x001fcc00078e0202 */
[----:B-1----:R-:W2:Y:S02]  /*00d0*/  LDG.E R3, desc[UR4][R2.64] ;  /* 0x0000000402037981 */ /* 0x002ea4000c1e1900 */
[----:B--2---:R-:W-:-:S06]  /*00e0*/  IMAD.WIDE R4, R3, 0x8, R4 ;  /* 0x0000000803047825 */ /* 0x004fcc00078e0204 */
[----:B------:R-:W2:Y:S01]  /*00f0*/  LDG.E.64 R4, desc[UR4][R4.64] ;  /* 0x0000000404047981 */ /* 0x000ea2000c1e1b00 */
[----:B---3--:R-:W-:-:S05]  /*0100*/  IMAD.WIDE R6, R9, 0x8, R6 ;  /* 0x0000000809067825 */ /* 0x008fca00078e0206 */
[----:B--2---:R-:W-:Y:S01]  /*0110*/  STG.E.64 desc[UR4][R6.64], R4 ;  /* 0x0000000406007986 */ /* 0x004fe2000c101b04 */
[----:B------:R-:W-:Y:S05]  /*0120*/  EXIT ;  /* 0x000000000000794d */ /* 0x000fea0003800000 */
.L_x_214:
        /* <DEDUP_REMOVED lines=13> */
.L_x_235:


//--------------------- .nv.shared.reserved.0     --------------------------
	.section	.nv.shared.reserved.0,"aw",@nobits
	.weak		__nv_reservedSMEM_offset_0_alias
	.size		__nv_reservedSMEM_offset_0_alias, 0, 64
	.other		__nv_reservedSMEM_offset_0_alias,@"STO_CUDA_RESERVED_SHARED STV_DEFAULT"
__nv_reservedSMEM_offset_0_alias:
	.zero		0
	.zero		64


//--------------------- .nv.shared._Z9stats_gpuPdPciiP6Region --------------------------
	.section	.nv.shared._Z9stats_gpuPdPciiP6Region,"aw",@nobits
	.sectionflags	@""
	.align	8
.nv.shared._Z9stats_gpuPdPciiP6Region:
	.zero		1408


//--------------------- .nv.constant0._Z15reduce_gradientPdii --------------------------
	.section	.nv.constant0._Z15reduce_gradientPdii,"a",@progbits
	.sectionflags	@""
	.align	4
.nv.constant0._Z15reduce_gradientPdii:
	.zero		912


//--------------------- .nv.constant0._Z24voxels_average_objectiveP6RegionPciifPd --------------------------
	.section	.nv.constant0._Z24voxels_average_objectiveP6RegionPciifPd,"a",@progbits
	.sectionflags	@""
	.align	4
.nv.constant0._Z24voxels_average_objectiveP6RegionPciifPd:
	.zero		936


//--------------------- .nv.constant0._Z18voxels_average_oldP6RegionPcPdiiS2_ --------------------------
	.section	.nv.constant0._Z18voxels_average_oldP6RegionPcPdiiS2_,"a",@progbits
	.sectionflags	@""
	.align	4
.nv.constant0._Z18voxels_average_oldP6RegionPcPdiiS2_:
	.zero		936


//--------------------- .nv.constant0._Z10voxels_eudP6RegionPcPdiiS2_ --------------------------
	.section	.nv.constant0._Z10voxels_eudP6RegionPcPdiiS2_,"a",@progbits
	.sectionflags	@""
	.align	4
.nv.constant0._Z10voxels_eudP6RegionPcPdiiS2_:
	.zero		936


//--------------------- .nv.constant0._Z14voxels_averageP6RegionPcPdiiS2_ --------------------------
	.section	.nv.constant0._Z14voxels_averageP6RegionPcPdiiS2_,"a",@progbits
	.sectionflags	@""
	.align	4
.nv.constant0._Z14voxels_averageP6RegionPcPdiiS2_:
	.zero		936


//--------------------- .nv.constant0._Z14voxels_max_oldP6RegionPcPdiiS2_ --------------------------
	.section	.nv.constant0._Z14voxels_max_oldP6RegionPcPdiiS2_,"a",@progbits
	.sectionflags	@""
	.align	4
.nv.constant0._Z14voxels_max_oldP6RegionPcPdiiS2_:
	.zero		936


//--------------------- .nv.constant0._Z10voxels_maxP6RegionPcPdiiS2_ --------------------------
	.section	.nv.constant0._Z10voxels_maxP6RegionPcPdiiS2_,"a",@progbits
	.sectionflags	@""
	.align	4
.nv.constant0._Z10voxels_maxP6RegionPcPdiiS2_:
	.zero		936


//--------------------- .nv.constant0._Z14voxels_min_oldP6RegionPcPdiiS2_ --------------------------
	.section	.nv.constant0._Z14voxels_min_oldP6RegionPcPdiiS2_,"a",@progbits
	.sectionflags	@""
	.align	4
.nv.constant0._Z14voxels_min_oldP6RegionPcPdiiS2_:
	.zero		936


//--------------------- .nv.constant0._Z10voxels_minP6RegionPcPdiiS2_ --------------------------
	.section	.nv.constant0._Z10voxels_minP6RegionPcPdiiS2_,"a",@progbits
	.sectionflags	@""
	.align	4
.nv.constant0._Z10voxels_minP6RegionPcPdiiS2_:
	.zero		936


//--------------------- .nv.constant0._Z15apply_gradientsPdS_iifS_ --------------------------
	.section	.nv.constant0._Z15apply_gradientsPdS_iifS_,"a",@progbits
	.sectionflags	@""
	.align	4
.nv.constant0._Z15apply_gradientsPdS_iifS_:
	.zero		936


//--------------------- .nv.constant0._Z19apply_gradients_OLDPdS_iifS_ --------------------------
	.section	.nv.constant0._Z19apply_gradients_OLDPdS_iifS_,"a",@progbits
	.sectionflags	@""
	.align	4
.nv.constant0._Z19apply_gradients_OLDPdS_iifS_:
	.zero		936


//--------------------- .nv.constant0._Z11scale_dosesPdid --------------------------
	.section	.nv.constant0._Z11scale_dosesPdid,"a",@progbits
	.sectionflags	@""
	.align	4
.nv.constant0._Z11scale_dosesPdid:
	.zero		920


//--------------------- .nv.constant0._Z12init_fluencePdid --------------------------
	.section	.nv.constant0._Z12init_fluencePdid,"a",@progbits
	.sectionflags	@""
	.align	4
.nv.constant0._Z12init_fluencePdid:
	.zero		920


//--------------------- .nv.constant0._Z9stats_gpuPdPciiP6Region --------------------------
	.section	.nv.constant0._Z9stats_gpuPdPciiP6Region,"a",@progbits
	.sectionflags	@""
	.align	4
.nv.constant0._Z9stats_gpuPdPciiP6Region:
	.zero		928


//--------------------- .nv.constant0._Z13gather_valuesPdS_Pii --------------------------
	.section	.nv.constant0._Z13gather_valuesPdS_Pii,"a",@progbits
	.sectionflags	@""
	.align	4
.nv.constant0._Z13gather_valuesPdS_Pii:
	.zero		924


//--------------------- SYMBOLS --------------------------

	.type		.nv.reservedSmem.offset0,@object
	.size		.nv.reservedSmem.offset0,0x4
	.type		.nv.reservedSmem.cap,@object
	.size		.nv.reservedSmem.cap,0x4
